//
// Generated by NVIDIA NVVM Compiler
//
// Compiler Build ID: CL-36424714
// Cuda compilation tools, release 13.0, V13.0.88
// Based on NVVM 20.0.0
//

.version 9.0
.target sm_100
.address_size 64

	// .globl	_Z10jacobiEdgePdS_iiiii

.visible .entry _Z10jacobiEdgePdS_iiiii(
	.param .u64 .ptr .align 1 _Z10jacobiEdgePdS_iiiii_param_0,
	.param .u64 .ptr .align 1 _Z10jacobiEdgePdS_iiiii_param_1,
	.param .u32 _Z10jacobiEdgePdS_iiiii_param_2,
	.param .u32 _Z10jacobiEdgePdS_iiiii_param_3,
	.param .u32 _Z10jacobiEdgePdS_iiiii_param_4,
	.param .u32 _Z10jacobiEdgePdS_iiiii_param_5,
	.param .u32 _Z10jacobiEdgePdS_iiiii_param_6
)
{
	.reg .pred 	%p<44>;
	.reg .b32 	%r<599>;
	.reg .b64 	%rd<339>;
	.reg .b64 	%fd<161>;

	ld.param.u64 	%rd5, [_Z10jacobiEdgePdS_iiiii_param_0];
	ld.param.u64 	%rd6, [_Z10jacobiEdgePdS_iiiii_param_1];
	ld.param.u32 	%r151, [_Z10jacobiEdgePdS_iiiii_param_2];
	ld.param.u32 	%r154, [_Z10jacobiEdgePdS_iiiii_param_6];
	cvta.to.global.u64 	%rd1, %rd6;
	cvta.to.global.u64 	%rd2, %rd5;
	mov.u32 	%r1, %ctaid.x;
	mov.u32 	%r2, %ctaid.y;
	mov.u32 	%r3, %ctaid.z;
	mov.u32 	%r4, %nctaid.x;
	mov.u32 	%r5, %nctaid.y;
	mad.lo.s32 	%r155, %r3, %r5, %r2;
	mad.lo.s32 	%r6, %r155, %r4, %r1;
	mov.u32 	%r7, %ntid.x;
	mov.u32 	%r8, %ntid.y;
	mul.lo.s32 	%r156, %r7, %r8;
	mov.u32 	%r9, %ntid.z;
	mul.lo.s32 	%r157, %r156, %r9;
	mov.u32 	%r10, %tid.x;
	mov.u32 	%r11, %tid.y;
	mov.u32 	%r12, %tid.z;
	mad.lo.s32 	%r158, %r12, %r8, %r11;
	mad.lo.s32 	%r159, %r158, %r7, %r10;
	mad.lo.s32 	%r13, %r6, %r157, %r159;
	mov.u32 	%r14, %nctaid.z;
	mul.lo.s32 	%r160, %r5, %r14;
	mul.lo.s32 	%r161, %r160, %r4;
	mul.lo.s32 	%r15, %r161, %r157;
	shl.b32 	%r16, %r154, 1;
	setp.ge.s32 	%p1, %r16, %r15;
	@%p1 bra 	$L__BB0_21;
	setp.le.s32 	%p30, %r154, %r13;
	@%p30 bra 	$L__BB0_11;
	ld.param.u32 	%r553, [_Z10jacobiEdgePdS_iiiii_param_5];
	setp.lt.s32 	%p38, %r553, 0;
	@%p38 bra 	$L__BB0_57;
	ld.param.u32 	%r554, [_Z10jacobiEdgePdS_iiiii_param_5];
	add.s32 	%r17, %r151, -2;
	add.s32 	%r18, %r554, 1;
	setp.lt.u32 	%p39, %r554, 3;
	mov.b32 	%r592, 0;
	@%p39 bra 	$L__BB0_6;
	and.b32  	%r592, %r18, -4;
	neg.s32 	%r560, %r592;
	add.s32 	%r474, %r14, %r3;
	mad.lo.s32 	%r475, %r5, %r474, %r2;
	mad.lo.s32 	%r476, %r4, %r475, %r1;
	mad.lo.s32 	%r477, %r9, %r476, %r12;
	mad.lo.s32 	%r478, %r8, %r477, %r11;
	mad.lo.s32 	%r559, %r7, %r478, %r10;
	mul.lo.s32 	%r479, %r9, %r8;
	mul.lo.s32 	%r480, %r479, %r7;
	mul.lo.s32 	%r481, %r480, %r14;
	mul.lo.s32 	%r482, %r481, %r5;
	mul.lo.s32 	%r483, %r482, %r4;
	shl.b32 	%r22, %r483, 2;
	shl.b32 	%r484, %r14, 1;
	add.s32 	%r485, %r3, %r484;
	mad.lo.s32 	%r486, %r5, %r485, %r2;
	mad.lo.s32 	%r487, %r4, %r486, %r1;
	mad.lo.s32 	%r488, %r9, %r487, %r12;
	mad.lo.s32 	%r489, %r8, %r488, %r11;
	mad.lo.s32 	%r558, %r7, %r489, %r10;
	mad.lo.s32 	%r490, %r14, 3, %r3;
	mad.lo.s32 	%r491, %r5, %r490, %r2;
	mad.lo.s32 	%r492, %r4, %r491, %r1;
	mad.lo.s32 	%r493, %r9, %r492, %r12;
	mad.lo.s32 	%r494, %r8, %r493, %r11;
	mad.lo.s32 	%r557, %r7, %r494, %r10;
	mad.lo.s32 	%r495, %r9, %r6, %r12;
	mad.lo.s32 	%r496, %r8, %r495, %r11;
	mad.lo.s32 	%r556, %r7, %r496, %r10;
$L__BB0_5:
	.pragma "nounroll";
	div.s32 	%r497, %r556, %r17;
	mul.lo.s32 	%r498, %r497, %r17;
	sub.s32 	%r499, %r556, %r498;
	mad.lo.s32 	%r500, %r151, %r497, %r151;
	cvt.s64.s32 	%rd276, %r500;
	cvt.s64.s32 	%rd277, %r499;
	add.s64 	%rd278, %rd277, %rd276;
	shl.b64 	%rd279, %rd278, 3;
	add.s64 	%rd280, %rd279, %rd2;
	ld.global.f64 	%fd133, [%rd280+16];
	add.s32 	%r501, %r500, %r499;
	mul.wide.s32 	%rd281, %r501, 8;
	add.s64 	%rd282, %rd2, %rd281;
	ld.global.f64 	%fd134, [%rd282];
	add.f64 	%fd135, %fd133, %fd134;
	mul.f64 	%fd136, %fd135, 0d3FD0000000000000;
	add.s64 	%rd283, %rd1, %rd279;
	st.global.f64 	[%rd283+8], %fd136;
	div.s32 	%r502, %r559, %r17;
	mul.lo.s32 	%r503, %r502, %r17;
	sub.s32 	%r504, %r559, %r503;
	mad.lo.s32 	%r505, %r151, %r502, %r151;
	cvt.s64.s32 	%rd284, %r505;
	cvt.s64.s32 	%rd285, %r504;
	add.s64 	%rd286, %rd285, %rd284;
	shl.b64 	%rd287, %rd286, 3;
	add.s64 	%rd288, %rd287, %rd2;
	ld.global.f64 	%fd137, [%rd288+16];
	add.s32 	%r506, %r505, %r504;
	mul.wide.s32 	%rd289, %r506, 8;
	add.s64 	%rd290, %rd2, %rd289;
	ld.global.f64 	%fd138, [%rd290];
	add.f64 	%fd139, %fd137, %fd138;
	mul.f64 	%fd140, %fd139, 0d3FD0000000000000;
	add.s64 	%rd291, %rd1, %rd287;
	st.global.f64 	[%rd291+8], %fd140;
	div.s32 	%r507, %r558, %r17;
	mul.lo.s32 	%r508, %r507, %r17;
	sub.s32 	%r509, %r558, %r508;
	mad.lo.s32 	%r510, %r151, %r507, %r151;
	cvt.s64.s32 	%rd292, %r510;
	cvt.s64.s32 	%rd293, %r509;
	add.s64 	%rd294, %rd293, %rd292;
	shl.b64 	%rd295, %rd294, 3;
	add.s64 	%rd296, %rd295, %rd2;
	ld.global.f64 	%fd141, [%rd296+16];
	add.s32 	%r511, %r510, %r509;
	mul.wide.s32 	%rd297, %r511, 8;
	add.s64 	%rd298, %rd2, %rd297;
	ld.global.f64 	%fd142, [%rd298];
	add.f64 	%fd143, %fd141, %fd142;
	mul.f64 	%fd144, %fd143, 0d3FD0000000000000;
	add.s64 	%rd299, %rd1, %rd295;
	st.global.f64 	[%rd299+8], %fd144;
	div.s32 	%r512, %r557, %r17;
	mul.lo.s32 	%r513, %r512, %r17;
	sub.s32 	%r514, %r557, %r513;
	mad.lo.s32 	%r515, %r151, %r512, %r151;
	cvt.s64.s32 	%rd300, %r515;
	cvt.s64.s32 	%rd301, %r514;
	add.s64 	%rd302, %rd301, %rd300;
	shl.b64 	%rd303, %rd302, 3;
	add.s64 	%rd304, %rd303, %rd2;
	ld.global.f64 	%fd145, [%rd304+16];
	add.s32 	%r516, %r515, %r514;
	mul.wide.s32 	%rd305, %r516, 8;
	add.s64 	%rd306, %rd2, %rd305;
	ld.global.f64 	%fd146, [%rd306];
	add.f64 	%fd147, %fd145, %fd146;
	mul.f64 	%fd148, %fd147, 0d3FD0000000000000;
	add.s64 	%rd307, %rd1, %rd303;
	st.global.f64 	[%rd307+8], %fd148;
	add.s32 	%r560, %r560, 4;
	add.s32 	%r559, %r559, %r22;
	add.s32 	%r558, %r558, %r22;
	add.s32 	%r557, %r557, %r22;
	add.s32 	%r556, %r556, %r22;
	setp.eq.s32 	%p40, %r560, 0;
	@%p40 bra 	$L__BB0_6;
	bra.uni 	$L__BB0_5;
$L__BB0_6:
	and.b32  	%r517, %r18, 3;
	setp.eq.s32 	%p41, %r517, 0;
	@%p41 bra 	$L__BB0_57;
	setp.eq.s32 	%p42, %r517, 1;
	@%p42 bra 	$L__BB0_9;
	mad.lo.s32 	%r518, %r592, %r15, %r13;
	div.s32 	%r519, %r518, %r17;
	mul.lo.s32 	%r520, %r519, %r17;
	sub.s32 	%r521, %r518, %r520;
	mad.lo.s32 	%r522, %r151, %r519, %r151;
	cvt.s64.s32 	%rd308, %r522;
	cvt.s64.s32 	%rd309, %r521;
	add.s64 	%rd310, %rd309, %rd308;
	shl.b64 	%rd311, %rd310, 3;
	add.s64 	%rd312, %rd311, %rd2;
	ld.global.f64 	%fd149, [%rd312+16];
	add.s32 	%r523, %r522, %r521;
	mul.wide.s32 	%rd313, %r523, 8;
	add.s64 	%rd314, %rd2, %rd313;
	ld.global.f64 	%fd150, [%rd314];
	add.f64 	%fd151, %fd149, %fd150;
	mul.f64 	%fd152, %fd151, 0d3FD0000000000000;
	add.s64 	%rd315, %rd1, %rd311;
	st.global.f64 	[%rd315+8], %fd152;
	add.s32 	%r524, %r518, %r15;
	div.s32 	%r525, %r524, %r17;
	mul.lo.s32 	%r526, %r525, %r17;
	sub.s32 	%r527, %r524, %r526;
	mad.lo.s32 	%r528, %r151, %r525, %r151;
	cvt.s64.s32 	%rd316, %r528;
	cvt.s64.s32 	%rd317, %r527;
	add.s64 	%rd318, %rd317, %rd316;
	shl.b64 	%rd319, %rd318, 3;
	add.s64 	%rd320, %rd319, %rd2;
	ld.global.f64 	%fd153, [%rd320+16];
	add.s32 	%r529, %r528, %r527;
	mul.wide.s32 	%rd321, %r529, 8;
	add.s64 	%rd322, %rd2, %rd321;
	ld.global.f64 	%fd154, [%rd322];
	add.f64 	%fd155, %fd153, %fd154;
	mul.f64 	%fd156, %fd155, 0d3FD0000000000000;
	add.s64 	%rd323, %rd1, %rd319;
	st.global.f64 	[%rd323+8], %fd156;
	add.s32 	%r592, %r592, 2;
$L__BB0_9:
	ld.param.u32 	%r555, [_Z10jacobiEdgePdS_iiiii_param_5];
	and.b32  	%r530, %r555, 1;
	setp.eq.b32 	%p43, %r530, 1;
	@%p43 bra 	$L__BB0_57;
	mad.lo.s32 	%r531, %r592, %r15, %r13;
	div.s32 	%r532, %r531, %r17;
	mul.lo.s32 	%r533, %r532, %r17;
	sub.s32 	%r534, %r531, %r533;
	mad.lo.s32 	%r535, %r151, %r532, %r151;
	cvt.s64.s32 	%rd324, %r535;
	cvt.s64.s32 	%rd325, %r534;
	add.s64 	%rd326, %rd325, %rd324;
	shl.b64 	%rd327, %rd326, 3;
	add.s64 	%rd328, %rd327, %rd2;
	ld.global.f64 	%fd157, [%rd328+16];
	add.s32 	%r536, %r535, %r534;
	mul.wide.s32 	%rd329, %r536, 8;
	add.s64 	%rd330, %rd2, %rd329;
	ld.global.f64 	%fd158, [%rd330];
	add.f64 	%fd159, %fd157, %fd158;
	mul.f64 	%fd160, %fd159, 0d3FD0000000000000;
	add.s64 	%rd331, %rd1, %rd327;
	st.global.f64 	[%rd331+8], %fd160;
	bra.uni 	$L__BB0_57;
$L__BB0_11:
	setp.le.s32 	%p31, %r16, %r13;
	@%p31 bra 	$L__BB0_57;
	ld.param.u32 	%r550, [_Z10jacobiEdgePdS_iiiii_param_5];
	ld.param.u32 	%r539, [_Z10jacobiEdgePdS_iiiii_param_4];
	add.s32 	%r36, %r151, -2;
	mul.lo.s32 	%r37, %r539, %r36;
	add.s32 	%r38, %r37, %r13;
	setp.lt.s32 	%p32, %r550, 0;
	@%p32 bra 	$L__BB0_57;
	ld.param.u32 	%r551, [_Z10jacobiEdgePdS_iiiii_param_5];
	add.s32 	%r39, %r551, 1;
	setp.lt.u32 	%p33, %r551, 3;
	mov.b32 	%r594, 0;
	@%p33 bra 	$L__BB0_16;
	and.b32  	%r594, %r39, -4;
	neg.s32 	%r565, %r594;
	add.s32 	%r409, %r14, %r3;
	mad.lo.s32 	%r410, %r5, %r409, %r2;
	mad.lo.s32 	%r411, %r4, %r410, %r1;
	mad.lo.s32 	%r412, %r9, %r411, %r12;
	mad.lo.s32 	%r413, %r8, %r412, %r11;
	mad.lo.s32 	%r414, %r7, %r413, %r10;
	add.s32 	%r564, %r414, %r37;
	mul.lo.s32 	%r415, %r9, %r8;
	mul.lo.s32 	%r416, %r415, %r7;
	mul.lo.s32 	%r417, %r416, %r14;
	mul.lo.s32 	%r418, %r417, %r5;
	mul.lo.s32 	%r419, %r418, %r4;
	shl.b32 	%r43, %r419, 2;
	shl.b32 	%r420, %r14, 1;
	add.s32 	%r421, %r3, %r420;
	mad.lo.s32 	%r422, %r5, %r421, %r2;
	mad.lo.s32 	%r423, %r4, %r422, %r1;
	mad.lo.s32 	%r424, %r9, %r423, %r12;
	mad.lo.s32 	%r425, %r8, %r424, %r11;
	mad.lo.s32 	%r426, %r7, %r425, %r10;
	add.s32 	%r563, %r426, %r37;
	mad.lo.s32 	%r427, %r14, 3, %r3;
	mad.lo.s32 	%r428, %r5, %r427, %r2;
	mad.lo.s32 	%r429, %r4, %r428, %r1;
	mad.lo.s32 	%r430, %r9, %r429, %r12;
	mad.lo.s32 	%r431, %r8, %r430, %r11;
	mad.lo.s32 	%r432, %r7, %r431, %r10;
	add.s32 	%r562, %r432, %r37;
	mov.u32 	%r561, %r38;
$L__BB0_15:
	.pragma "nounroll";
	div.s32 	%r433, %r561, %r36;
	mul.lo.s32 	%r434, %r433, %r36;
	sub.s32 	%r435, %r561, %r434;
	mad.lo.s32 	%r436, %r151, %r433, %r151;
	cvt.s64.s32 	%rd220, %r436;
	cvt.s64.s32 	%rd221, %r435;
	add.s64 	%rd222, %rd221, %rd220;
	shl.b64 	%rd223, %rd222, 3;
	add.s64 	%rd224, %rd223, %rd2;
	ld.global.f64 	%fd105, [%rd224+16];
	add.s32 	%r437, %r436, %r435;
	mul.wide.s32 	%rd225, %r437, 8;
	add.s64 	%rd226, %rd2, %rd225;
	ld.global.f64 	%fd106, [%rd226];
	add.f64 	%fd107, %fd105, %fd106;
	mul.f64 	%fd108, %fd107, 0d3FD0000000000000;
	add.s64 	%rd227, %rd1, %rd223;
	st.global.f64 	[%rd227+8], %fd108;
	div.s32 	%r438, %r564, %r36;
	mul.lo.s32 	%r439, %r438, %r36;
	sub.s32 	%r440, %r564, %r439;
	mad.lo.s32 	%r441, %r151, %r438, %r151;
	cvt.s64.s32 	%rd228, %r441;
	cvt.s64.s32 	%rd229, %r440;
	add.s64 	%rd230, %rd229, %rd228;
	shl.b64 	%rd231, %rd230, 3;
	add.s64 	%rd232, %rd231, %rd2;
	ld.global.f64 	%fd109, [%rd232+16];
	add.s32 	%r442, %r441, %r440;
	mul.wide.s32 	%rd233, %r442, 8;
	add.s64 	%rd234, %rd2, %rd233;
	ld.global.f64 	%fd110, [%rd234];
	add.f64 	%fd111, %fd109, %fd110;
	mul.f64 	%fd112, %fd111, 0d3FD0000000000000;
	add.s64 	%rd235, %rd1, %rd231;
	st.global.f64 	[%rd235+8], %fd112;
	div.s32 	%r443, %r563, %r36;
	mul.lo.s32 	%r444, %r443, %r36;
	sub.s32 	%r445, %r563, %r444;
	mad.lo.s32 	%r446, %r151, %r443, %r151;
	cvt.s64.s32 	%rd236, %r446;
	cvt.s64.s32 	%rd237, %r445;
	add.s64 	%rd238, %rd237, %rd236;
	shl.b64 	%rd239, %rd238, 3;
	add.s64 	%rd240, %rd239, %rd2;
	ld.global.f64 	%fd113, [%rd240+16];
	add.s32 	%r447, %r446, %r445;
	mul.wide.s32 	%rd241, %r447, 8;
	add.s64 	%rd242, %rd2, %rd241;
	ld.global.f64 	%fd114, [%rd242];
	add.f64 	%fd115, %fd113, %fd114;
	mul.f64 	%fd116, %fd115, 0d3FD0000000000000;
	add.s64 	%rd243, %rd1, %rd239;
	st.global.f64 	[%rd243+8], %fd116;
	div.s32 	%r448, %r562, %r36;
	mul.lo.s32 	%r449, %r448, %r36;
	sub.s32 	%r450, %r562, %r449;
	mad.lo.s32 	%r451, %r151, %r448, %r151;
	cvt.s64.s32 	%rd244, %r451;
	cvt.s64.s32 	%rd245, %r450;
	add.s64 	%rd246, %rd245, %rd244;
	shl.b64 	%rd247, %rd246, 3;
	add.s64 	%rd248, %rd247, %rd2;
	ld.global.f64 	%fd117, [%rd248+16];
	add.s32 	%r452, %r451, %r450;
	mul.wide.s32 	%rd249, %r452, 8;
	add.s64 	%rd250, %rd2, %rd249;
	ld.global.f64 	%fd118, [%rd250];
	add.f64 	%fd119, %fd117, %fd118;
	mul.f64 	%fd120, %fd119, 0d3FD0000000000000;
	add.s64 	%rd251, %rd1, %rd247;
	st.global.f64 	[%rd251+8], %fd120;
	add.s32 	%r565, %r565, 4;
	add.s32 	%r564, %r564, %r43;
	add.s32 	%r563, %r563, %r43;
	add.s32 	%r562, %r562, %r43;
	add.s32 	%r561, %r561, %r43;
	setp.eq.s32 	%p34, %r565, 0;
	@%p34 bra 	$L__BB0_16;
	bra.uni 	$L__BB0_15;
$L__BB0_16:
	and.b32  	%r453, %r39, 3;
	setp.eq.s32 	%p35, %r453, 0;
	@%p35 bra 	$L__BB0_57;
	setp.eq.s32 	%p36, %r453, 1;
	@%p36 bra 	$L__BB0_19;
	mad.lo.s32 	%r454, %r594, %r15, %r38;
	div.s32 	%r455, %r454, %r36;
	mul.lo.s32 	%r456, %r455, %r36;
	sub.s32 	%r457, %r454, %r456;
	mad.lo.s32 	%r458, %r151, %r455, %r151;
	cvt.s64.s32 	%rd252, %r458;
	cvt.s64.s32 	%rd253, %r457;
	add.s64 	%rd254, %rd253, %rd252;
	shl.b64 	%rd255, %rd254, 3;
	add.s64 	%rd256, %rd255, %rd2;
	ld.global.f64 	%fd121, [%rd256+16];
	add.s32 	%r459, %r458, %r457;
	mul.wide.s32 	%rd257, %r459, 8;
	add.s64 	%rd258, %rd2, %rd257;
	ld.global.f64 	%fd122, [%rd258];
	add.f64 	%fd123, %fd121, %fd122;
	mul.f64 	%fd124, %fd123, 0d3FD0000000000000;
	add.s64 	%rd259, %rd1, %rd255;
	st.global.f64 	[%rd259+8], %fd124;
	add.s32 	%r460, %r454, %r15;
	div.s32 	%r461, %r460, %r36;
	mul.lo.s32 	%r462, %r461, %r36;
	sub.s32 	%r463, %r460, %r462;
	mad.lo.s32 	%r464, %r151, %r461, %r151;
	cvt.s64.s32 	%rd260, %r464;
	cvt.s64.s32 	%rd261, %r463;
	add.s64 	%rd262, %rd261, %rd260;
	shl.b64 	%rd263, %rd262, 3;
	add.s64 	%rd264, %rd263, %rd2;
	ld.global.f64 	%fd125, [%rd264+16];
	add.s32 	%r465, %r464, %r463;
	mul.wide.s32 	%rd265, %r465, 8;
	add.s64 	%rd266, %rd2, %rd265;
	ld.global.f64 	%fd126, [%rd266];
	add.f64 	%fd127, %fd125, %fd126;
	mul.f64 	%fd128, %fd127, 0d3FD0000000000000;
	add.s64 	%rd267, %rd1, %rd263;
	st.global.f64 	[%rd267+8], %fd128;
	add.s32 	%r594, %r594, 2;
$L__BB0_19:
	ld.param.u32 	%r552, [_Z10jacobiEdgePdS_iiiii_param_5];
	and.b32  	%r466, %r552, 1;
	setp.eq.b32 	%p37, %r466, 1;
	@%p37 bra 	$L__BB0_57;
	mad.lo.s32 	%r467, %r594, %r15, %r38;
	div.s32 	%r468, %r467, %r36;
	mul.lo.s32 	%r469, %r468, %r36;
	sub.s32 	%r470, %r467, %r469;
	mad.lo.s32 	%r471, %r151, %r468, %r151;
	cvt.s64.s32 	%rd268, %r471;
	cvt.s64.s32 	%rd269, %r470;
	add.s64 	%rd270, %rd269, %rd268;
	shl.b64 	%rd271, %rd270, 3;
	add.s64 	%rd272, %rd271, %rd2;
	ld.global.f64 	%fd129, [%rd272+16];
	add.s32 	%r472, %r471, %r470;
	mul.wide.s32 	%rd273, %r472, 8;
	add.s64 	%rd274, %rd2, %rd273;
	ld.global.f64 	%fd130, [%rd274];
	add.f64 	%fd131, %fd129, %fd130;
	mul.f64 	%fd132, %fd131, 0d3FD0000000000000;
	add.s64 	%rd275, %rd1, %rd271;
	st.global.f64 	[%rd275+8], %fd132;
	bra.uni 	$L__BB0_57;
$L__BB0_21:
	setp.lt.s32 	%p2, %r154, %r15;
	@%p2 bra 	$L__BB0_40;
	ld.param.u32 	%r540, [_Z10jacobiEdgePdS_iiiii_param_5];
	setp.lt.s32 	%p3, %r540, 1;
	@%p3 bra 	$L__BB0_31;
	ld.param.u32 	%r541, [_Z10jacobiEdgePdS_iiiii_param_5];
	setp.lt.u32 	%p4, %r541, 4;
	mov.b32 	%r585, 0;
	@%p4 bra 	$L__BB0_26;
	ld.param.u32 	%r542, [_Z10jacobiEdgePdS_iiiii_param_5];
	and.b32  	%r163, %r542, 2147483644;
	neg.s32 	%r583, %r163;
	add.s32 	%r164, %r14, %r3;
	mad.lo.s32 	%r165, %r5, %r164, %r2;
	mad.lo.s32 	%r166, %r4, %r165, %r1;
	mad.lo.s32 	%r167, %r9, %r166, %r12;
	mad.lo.s32 	%r168, %r8, %r167, %r11;
	mad.lo.s32 	%r582, %r7, %r168, %r10;
	shl.b32 	%r169, %r14, 1;
	add.s32 	%r170, %r3, %r169;
	mad.lo.s32 	%r171, %r5, %r170, %r2;
	mad.lo.s32 	%r172, %r4, %r171, %r1;
	mad.lo.s32 	%r173, %r9, %r172, %r12;
	mad.lo.s32 	%r174, %r8, %r173, %r11;
	mad.lo.s32 	%r581, %r7, %r174, %r10;
	mad.lo.s32 	%r175, %r14, 3, %r3;
	mad.lo.s32 	%r176, %r5, %r175, %r2;
	mad.lo.s32 	%r177, %r4, %r176, %r1;
	mad.lo.s32 	%r178, %r9, %r177, %r12;
	mad.lo.s32 	%r179, %r8, %r178, %r11;
	mad.lo.s32 	%r580, %r7, %r179, %r10;
	mov.u32 	%r579, %r13;
$L__BB0_25:
	.pragma "nounroll";
	ld.param.u32 	%r543, [_Z10jacobiEdgePdS_iiiii_param_5];
	ld.param.u64 	%rd332, [_Z10jacobiEdgePdS_iiiii_param_0];
	and.b32  	%r585, %r543, 2147483644;
	add.s32 	%r180, %r151, -2;
	div.s32 	%r181, %r579, %r180;
	mul.lo.s32 	%r182, %r181, %r180;
	sub.s32 	%r183, %r579, %r182;
	mad.lo.s32 	%r184, %r151, %r181, %r151;
	cvt.s64.s32 	%rd7, %r184;
	cvt.s64.s32 	%rd8, %r183;
	add.s64 	%rd9, %rd8, %rd7;
	cvta.to.global.u64 	%rd10, %rd332;
	shl.b64 	%rd11, %rd9, 3;
	add.s64 	%rd12, %rd11, %rd10;
	ld.global.f64 	%fd1, [%rd12+16];
	add.s32 	%r185, %r184, %r183;
	mul.wide.s32 	%rd13, %r185, 8;
	add.s64 	%rd14, %rd10, %rd13;
	ld.global.f64 	%fd2, [%rd14];
	add.f64 	%fd3, %fd1, %fd2;
	mul.f64 	%fd4, %fd3, 0d3FD0000000000000;
	add.s64 	%rd15, %rd1, %rd11;
	st.global.f64 	[%rd15+8], %fd4;
	div.s32 	%r186, %r582, %r180;
	mul.lo.s32 	%r187, %r186, %r180;
	sub.s32 	%r188, %r582, %r187;
	mad.lo.s32 	%r189, %r151, %r186, %r151;
	cvt.s64.s32 	%rd16, %r189;
	cvt.s64.s32 	%rd17, %r188;
	add.s64 	%rd18, %rd17, %rd16;
	shl.b64 	%rd19, %rd18, 3;
	add.s64 	%rd20, %rd19, %rd10;
	ld.global.f64 	%fd5, [%rd20+16];
	add.s32 	%r190, %r189, %r188;
	mul.wide.s32 	%rd21, %r190, 8;
	add.s64 	%rd22, %rd10, %rd21;
	ld.global.f64 	%fd6, [%rd22];
	add.f64 	%fd7, %fd5, %fd6;
	mul.f64 	%fd8, %fd7, 0d3FD0000000000000;
	add.s64 	%rd23, %rd1, %rd19;
	st.global.f64 	[%rd23+8], %fd8;
	div.s32 	%r191, %r581, %r180;
	mul.lo.s32 	%r192, %r191, %r180;
	sub.s32 	%r193, %r581, %r192;
	mad.lo.s32 	%r194, %r151, %r191, %r151;
	cvt.s64.s32 	%rd24, %r194;
	cvt.s64.s32 	%rd25, %r193;
	add.s64 	%rd26, %rd25, %rd24;
	shl.b64 	%rd27, %rd26, 3;
	add.s64 	%rd28, %rd27, %rd10;
	ld.global.f64 	%fd9, [%rd28+16];
	add.s32 	%r195, %r194, %r193;
	mul.wide.s32 	%rd29, %r195, 8;
	add.s64 	%rd30, %rd10, %rd29;
	ld.global.f64 	%fd10, [%rd30];
	add.f64 	%fd11, %fd9, %fd10;
	mul.f64 	%fd12, %fd11, 0d3FD0000000000000;
	add.s64 	%rd31, %rd1, %rd27;
	st.global.f64 	[%rd31+8], %fd12;
	div.s32 	%r196, %r580, %r180;
	mul.lo.s32 	%r197, %r196, %r180;
	sub.s32 	%r198, %r580, %r197;
	mad.lo.s32 	%r199, %r151, %r196, %r151;
	cvt.s64.s32 	%rd32, %r199;
	cvt.s64.s32 	%rd33, %r198;
	add.s64 	%rd34, %rd33, %rd32;
	shl.b64 	%rd35, %rd34, 3;
	add.s64 	%rd36, %rd35, %rd10;
	ld.global.f64 	%fd13, [%rd36+16];
	add.s32 	%r200, %r199, %r198;
	mul.wide.s32 	%rd37, %r200, 8;
	add.s64 	%rd38, %rd10, %rd37;
	ld.global.f64 	%fd14, [%rd38];
	add.f64 	%fd15, %fd13, %fd14;
	mul.f64 	%fd16, %fd15, 0d3FD0000000000000;
	add.s64 	%rd39, %rd1, %rd35;
	st.global.f64 	[%rd39+8], %fd16;
	add.s32 	%r583, %r583, 4;
	mul.lo.s32 	%r201, %r9, %r8;
	mul.lo.s32 	%r202, %r201, %r7;
	mul.lo.s32 	%r203, %r202, %r14;
	mul.lo.s32 	%r204, %r203, %r5;
	mul.lo.s32 	%r205, %r204, %r4;
	shl.b32 	%r206, %r205, 2;
	add.s32 	%r582, %r582, %r206;
	add.s32 	%r581, %r581, %r206;
	add.s32 	%r580, %r580, %r206;
	add.s32 	%r579, %r579, %r206;
	setp.ne.s32 	%p5, %r583, 0;
	@%p5 bra 	$L__BB0_25;
$L__BB0_26:
	ld.param.u32 	%r544, [_Z10jacobiEdgePdS_iiiii_param_5];
	and.b32  	%r117, %r544, 3;
	setp.eq.s32 	%p6, %r117, 0;
	@%p6 bra 	$L__BB0_31;
	setp.eq.s32 	%p7, %r117, 1;
	@%p7 bra 	$L__BB0_29;
	ld.param.u64 	%rd333, [_Z10jacobiEdgePdS_iiiii_param_0];
	mad.lo.s32 	%r207, %r585, %r15, %r13;
	add.s32 	%r208, %r151, -2;
	div.s32 	%r209, %r207, %r208;
	mul.lo.s32 	%r210, %r209, %r208;
	sub.s32 	%r211, %r207, %r210;
	mad.lo.s32 	%r212, %r151, %r209, %r151;
	cvt.s64.s32 	%rd40, %r212;
	cvt.s64.s32 	%rd41, %r211;
	add.s64 	%rd42, %rd41, %rd40;
	cvta.to.global.u64 	%rd43, %rd333;
	shl.b64 	%rd44, %rd42, 3;
	add.s64 	%rd45, %rd44, %rd43;
	ld.global.f64 	%fd17, [%rd45+16];
	add.s32 	%r213, %r212, %r211;
	mul.wide.s32 	%rd46, %r213, 8;
	add.s64 	%rd47, %rd43, %rd46;
	ld.global.f64 	%fd18, [%rd47];
	add.f64 	%fd19, %fd17, %fd18;
	mul.f64 	%fd20, %fd19, 0d3FD0000000000000;
	add.s64 	%rd48, %rd1, %rd44;
	st.global.f64 	[%rd48+8], %fd20;
	add.s32 	%r214, %r207, %r15;
	div.s32 	%r215, %r214, %r208;
	mul.lo.s32 	%r216, %r215, %r208;
	sub.s32 	%r217, %r214, %r216;
	mad.lo.s32 	%r218, %r151, %r215, %r151;
	cvt.s64.s32 	%rd49, %r218;
	cvt.s64.s32 	%rd50, %r217;
	add.s64 	%rd51, %rd50, %rd49;
	shl.b64 	%rd52, %rd51, 3;
	add.s64 	%rd53, %rd52, %rd43;
	ld.global.f64 	%fd21, [%rd53+16];
	add.s32 	%r219, %r218, %r217;
	mul.wide.s32 	%rd54, %r219, 8;
	add.s64 	%rd55, %rd43, %rd54;
	ld.global.f64 	%fd22, [%rd55];
	add.f64 	%fd23, %fd21, %fd22;
	mul.f64 	%fd24, %fd23, 0d3FD0000000000000;
	add.s64 	%rd56, %rd1, %rd52;
	st.global.f64 	[%rd56+8], %fd24;
	add.s32 	%r585, %r585, 2;
$L__BB0_29:
	ld.param.u32 	%r545, [_Z10jacobiEdgePdS_iiiii_param_5];
	and.b32  	%r220, %r545, 1;
	setp.eq.b32 	%p8, %r220, 1;
	not.pred 	%p9, %p8;
	@%p9 bra 	$L__BB0_31;
	ld.param.u64 	%rd334, [_Z10jacobiEdgePdS_iiiii_param_0];
	mad.lo.s32 	%r221, %r585, %r15, %r13;
	add.s32 	%r222, %r151, -2;
	div.s32 	%r223, %r221, %r222;
	mul.lo.s32 	%r224, %r223, %r222;
	sub.s32 	%r225, %r221, %r224;
	mad.lo.s32 	%r226, %r151, %r223, %r151;
	cvt.s64.s32 	%rd57, %r226;
	cvt.s64.s32 	%rd58, %r225;
	add.s64 	%rd59, %rd58, %rd57;
	cvta.to.global.u64 	%rd60, %rd334;
	shl.b64 	%rd61, %rd59, 3;
	add.s64 	%rd62, %rd61, %rd60;
	ld.global.f64 	%fd25, [%rd62+16];
	add.s32 	%r227, %r226, %r225;
	mul.wide.s32 	%rd63, %r227, 8;
	add.s64 	%rd64, %rd60, %rd63;
	ld.global.f64 	%fd26, [%rd64];
	add.f64 	%fd27, %fd25, %fd26;
	mul.f64 	%fd28, %fd27, 0d3FD0000000000000;
	add.s64 	%rd65, %rd1, %rd61;
	st.global.f64 	[%rd65+8], %fd28;
$L__BB0_31:
	ld.param.u32 	%r546, [_Z10jacobiEdgePdS_iiiii_param_5];
	ld.param.u32 	%r537, [_Z10jacobiEdgePdS_iiiii_param_4];
	add.s32 	%r120, %r151, -2;
	mad.lo.s32 	%r121, %r537, %r120, %r546;
	setp.lt.s32 	%p10, %r121, 1;
	@%p10 bra 	$L__BB0_57;
	ld.param.u64 	%rd335, [_Z10jacobiEdgePdS_iiiii_param_0];
	cvta.to.global.u64 	%rd4, %rd335;
	and.b32  	%r122, %r121, 3;
	setp.lt.u32 	%p11, %r121, 4;
	mov.b32 	%r598, 0;
	@%p11 bra 	$L__BB0_35;
	and.b32  	%r598, %r121, 2147483644;
	neg.s32 	%r590, %r598;
	add.s32 	%r229, %r14, %r3;
	mad.lo.s32 	%r230, %r5, %r229, %r2;
	mad.lo.s32 	%r231, %r4, %r230, %r1;
	mad.lo.s32 	%r232, %r9, %r231, %r12;
	mad.lo.s32 	%r233, %r8, %r232, %r11;
	mad.lo.s32 	%r589, %r7, %r233, %r10;
	mul.lo.s32 	%r234, %r9, %r8;
	mul.lo.s32 	%r235, %r234, %r7;
	mul.lo.s32 	%r236, %r235, %r14;
	mul.lo.s32 	%r237, %r236, %r5;
	mul.lo.s32 	%r238, %r237, %r4;
	shl.b32 	%r126, %r238, 2;
	shl.b32 	%r239, %r14, 1;
	add.s32 	%r240, %r3, %r239;
	mad.lo.s32 	%r241, %r5, %r240, %r2;
	mad.lo.s32 	%r242, %r4, %r241, %r1;
	mad.lo.s32 	%r243, %r9, %r242, %r12;
	mad.lo.s32 	%r244, %r8, %r243, %r11;
	mad.lo.s32 	%r588, %r7, %r244, %r10;
	mad.lo.s32 	%r245, %r14, 3, %r3;
	mad.lo.s32 	%r246, %r5, %r245, %r2;
	mad.lo.s32 	%r247, %r4, %r246, %r1;
	mad.lo.s32 	%r248, %r9, %r247, %r12;
	mad.lo.s32 	%r249, %r8, %r248, %r11;
	mad.lo.s32 	%r587, %r7, %r249, %r10;
	mov.u32 	%r586, %r13;
$L__BB0_34:
	.pragma "nounroll";
	div.s32 	%r250, %r586, %r120;
	mul.lo.s32 	%r251, %r250, %r120;
	sub.s32 	%r252, %r586, %r251;
	mad.lo.s32 	%r253, %r151, %r250, %r151;
	cvt.s64.s32 	%rd66, %r253;
	cvt.s64.s32 	%rd67, %r252;
	add.s64 	%rd68, %rd67, %rd66;
	shl.b64 	%rd69, %rd68, 3;
	add.s64 	%rd70, %rd69, %rd4;
	ld.global.f64 	%fd29, [%rd70+16];
	add.s32 	%r254, %r253, %r252;
	mul.wide.s32 	%rd71, %r254, 8;
	add.s64 	%rd72, %rd4, %rd71;
	ld.global.f64 	%fd30, [%rd72];
	add.f64 	%fd31, %fd29, %fd30;
	mul.f64 	%fd32, %fd31, 0d3FD0000000000000;
	add.s64 	%rd73, %rd1, %rd69;
	st.global.f64 	[%rd73+8], %fd32;
	div.s32 	%r255, %r589, %r120;
	mul.lo.s32 	%r256, %r255, %r120;
	sub.s32 	%r257, %r589, %r256;
	mad.lo.s32 	%r258, %r151, %r255, %r151;
	cvt.s64.s32 	%rd74, %r258;
	cvt.s64.s32 	%rd75, %r257;
	add.s64 	%rd76, %rd75, %rd74;
	shl.b64 	%rd77, %rd76, 3;
	add.s64 	%rd78, %rd77, %rd4;
	ld.global.f64 	%fd33, [%rd78+16];
	add.s32 	%r259, %r258, %r257;
	mul.wide.s32 	%rd79, %r259, 8;
	add.s64 	%rd80, %rd4, %rd79;
	ld.global.f64 	%fd34, [%rd80];
	add.f64 	%fd35, %fd33, %fd34;
	mul.f64 	%fd36, %fd35, 0d3FD0000000000000;
	add.s64 	%rd81, %rd1, %rd77;
	st.global.f64 	[%rd81+8], %fd36;
	div.s32 	%r260, %r588, %r120;
	mul.lo.s32 	%r261, %r260, %r120;
	sub.s32 	%r262, %r588, %r261;
	mad.lo.s32 	%r263, %r151, %r260, %r151;
	cvt.s64.s32 	%rd82, %r263;
	cvt.s64.s32 	%rd83, %r262;
	add.s64 	%rd84, %rd83, %rd82;
	shl.b64 	%rd85, %rd84, 3;
	add.s64 	%rd86, %rd85, %rd4;
	ld.global.f64 	%fd37, [%rd86+16];
	add.s32 	%r264, %r263, %r262;
	mul.wide.s32 	%rd87, %r264, 8;
	add.s64 	%rd88, %rd4, %rd87;
	ld.global.f64 	%fd38, [%rd88];
	add.f64 	%fd39, %fd37, %fd38;
	mul.f64 	%fd40, %fd39, 0d3FD0000000000000;
	add.s64 	%rd89, %rd1, %rd85;
	st.global.f64 	[%rd89+8], %fd40;
	div.s32 	%r265, %r587, %r120;
	mul.lo.s32 	%r266, %r265, %r120;
	sub.s32 	%r267, %r587, %r266;
	mad.lo.s32 	%r268, %r151, %r265, %r151;
	cvt.s64.s32 	%rd90, %r268;
	cvt.s64.s32 	%rd91, %r267;
	add.s64 	%rd92, %rd91, %rd90;
	shl.b64 	%rd93, %rd92, 3;
	add.s64 	%rd94, %rd93, %rd4;
	ld.global.f64 	%fd41, [%rd94+16];
	add.s32 	%r269, %r268, %r267;
	mul.wide.s32 	%rd95, %r269, 8;
	add.s64 	%rd96, %rd4, %rd95;
	ld.global.f64 	%fd42, [%rd96];
	add.f64 	%fd43, %fd41, %fd42;
	mul.f64 	%fd44, %fd43, 0d3FD0000000000000;
	add.s64 	%rd97, %rd1, %rd93;
	st.global.f64 	[%rd97+8], %fd44;
	add.s32 	%r590, %r590, 4;
	add.s32 	%r589, %r589, %r126;
	add.s32 	%r588, %r588, %r126;
	add.s32 	%r587, %r587, %r126;
	add.s32 	%r586, %r586, %r126;
	setp.eq.s32 	%p12, %r590, 0;
	@%p12 bra 	$L__BB0_35;
	bra.uni 	$L__BB0_34;
$L__BB0_35:
	setp.eq.s32 	%p13, %r122, 0;
	@%p13 bra 	$L__BB0_57;
	setp.eq.s32 	%p14, %r122, 1;
	@%p14 bra 	$L__BB0_38;
	mad.lo.s32 	%r270, %r598, %r15, %r13;
	div.s32 	%r271, %r270, %r120;
	mul.lo.s32 	%r272, %r271, %r120;
	sub.s32 	%r273, %r270, %r272;
	mad.lo.s32 	%r274, %r151, %r271, %r151;
	cvt.s64.s32 	%rd98, %r274;
	cvt.s64.s32 	%rd99, %r273;
	add.s64 	%rd100, %rd99, %rd98;
	shl.b64 	%rd101, %rd100, 3;
	add.s64 	%rd102, %rd101, %rd4;
	ld.global.f64 	%fd45, [%rd102+16];
	add.s32 	%r275, %r274, %r273;
	mul.wide.s32 	%rd103, %r275, 8;
	add.s64 	%rd104, %rd4, %rd103;
	ld.global.f64 	%fd46, [%rd104];
	add.f64 	%fd47, %fd45, %fd46;
	mul.f64 	%fd48, %fd47, 0d3FD0000000000000;
	add.s64 	%rd105, %rd1, %rd101;
	st.global.f64 	[%rd105+8], %fd48;
	add.s32 	%r276, %r270, %r15;
	div.s32 	%r277, %r276, %r120;
	mul.lo.s32 	%r278, %r277, %r120;
	sub.s32 	%r279, %r276, %r278;
	mad.lo.s32 	%r280, %r151, %r277, %r151;
	cvt.s64.s32 	%rd106, %r280;
	cvt.s64.s32 	%rd107, %r279;
	add.s64 	%rd108, %rd107, %rd106;
	shl.b64 	%rd109, %rd108, 3;
	add.s64 	%rd110, %rd109, %rd4;
	ld.global.f64 	%fd49, [%rd110+16];
	add.s32 	%r281, %r280, %r279;
	mul.wide.s32 	%rd111, %r281, 8;
	add.s64 	%rd112, %rd4, %rd111;
	ld.global.f64 	%fd50, [%rd112];
	add.f64 	%fd51, %fd49, %fd50;
	mul.f64 	%fd52, %fd51, 0d3FD0000000000000;
	add.s64 	%rd113, %rd1, %rd109;
	st.global.f64 	[%rd113+8], %fd52;
	add.s32 	%r598, %r598, 2;
$L__BB0_38:
	and.b32  	%r282, %r121, 1;
	setp.eq.b32 	%p15, %r282, 1;
	not.pred 	%p16, %p15;
	@%p16 bra 	$L__BB0_57;
	mad.lo.s32 	%r283, %r598, %r15, %r13;
	div.s32 	%r284, %r283, %r120;
	mul.lo.s32 	%r285, %r284, %r120;
	sub.s32 	%r286, %r283, %r285;
	mad.lo.s32 	%r287, %r151, %r284, %r151;
	cvt.s64.s32 	%rd114, %r287;
	cvt.s64.s32 	%rd115, %r286;
	add.s64 	%rd116, %rd115, %rd114;
	shl.b64 	%rd117, %rd116, 3;
	add.s64 	%rd118, %rd117, %rd4;
	ld.global.f64 	%fd53, [%rd118+16];
	add.s32 	%r288, %r287, %r286;
	mul.wide.s32 	%rd119, %r288, 8;
	add.s64 	%rd120, %rd4, %rd119;
	ld.global.f64 	%fd54, [%rd120];
	add.f64 	%fd55, %fd53, %fd54;
	mul.f64 	%fd56, %fd55, 0d3FD0000000000000;
	add.s64 	%rd121, %rd1, %rd117;
	st.global.f64 	[%rd121+8], %fd56;
	bra.uni 	$L__BB0_57;
$L__BB0_40:
	setp.le.s32 	%p17, %r154, %r13;
	@%p17 bra 	$L__BB0_57;
	ld.param.u32 	%r547, [_Z10jacobiEdgePdS_iiiii_param_5];
	add.s32 	%r60, %r547, 2;
	setp.lt.s32 	%p18, %r547, -1;
	@%p18 bra 	$L__BB0_48;
	max.s32 	%r61, %r60, 1;
	and.b32  	%r62, %r61, 3;
	setp.lt.s32 	%p19, %r60, 4;
	mov.b32 	%r571, 0;
	@%p19 bra 	$L__BB0_45;
	and.b32  	%r571, %r61, 2147483644;
	neg.s32 	%r570, %r571;
	add.s32 	%r290, %r14, %r3;
	mad.lo.s32 	%r291, %r5, %r290, %r2;
	mad.lo.s32 	%r292, %r4, %r291, %r1;
	mad.lo.s32 	%r293, %r9, %r292, %r12;
	mad.lo.s32 	%r294, %r8, %r293, %r11;
	mad.lo.s32 	%r569, %r7, %r294, %r10;
	shl.b32 	%r295, %r14, 1;
	add.s32 	%r296, %r3, %r295;
	mad.lo.s32 	%r297, %r5, %r296, %r2;
	mad.lo.s32 	%r298, %r4, %r297, %r1;
	mad.lo.s32 	%r299, %r9, %r298, %r12;
	mad.lo.s32 	%r300, %r8, %r299, %r11;
	mad.lo.s32 	%r568, %r7, %r300, %r10;
	mad.lo.s32 	%r301, %r14, 3, %r3;
	mad.lo.s32 	%r302, %r5, %r301, %r2;
	mad.lo.s32 	%r303, %r4, %r302, %r1;
	mad.lo.s32 	%r304, %r9, %r303, %r12;
	mad.lo.s32 	%r305, %r8, %r304, %r11;
	mad.lo.s32 	%r567, %r7, %r305, %r10;
	mov.u32 	%r566, %r13;
$L__BB0_44:
	ld.param.u64 	%rd336, [_Z10jacobiEdgePdS_iiiii_param_0];
	add.s32 	%r306, %r151, -2;
	div.s32 	%r307, %r566, %r306;
	mul.lo.s32 	%r308, %r307, %r306;
	sub.s32 	%r309, %r566, %r308;
	mad.lo.s32 	%r310, %r151, %r307, %r151;
	cvt.s64.s32 	%rd122, %r310;
	cvt.s64.s32 	%rd123, %r309;
	add.s64 	%rd124, %rd123, %rd122;
	cvta.to.global.u64 	%rd125, %rd336;
	shl.b64 	%rd126, %rd124, 3;
	add.s64 	%rd127, %rd126, %rd125;
	ld.global.f64 	%fd57, [%rd127+16];
	add.s32 	%r311, %r310, %r309;
	mul.wide.s32 	%rd128, %r311, 8;
	add.s64 	%rd129, %rd125, %rd128;
	ld.global.f64 	%fd58, [%rd129];
	add.f64 	%fd59, %fd57, %fd58;
	mul.f64 	%fd60, %fd59, 0d3FD0000000000000;
	add.s64 	%rd130, %rd1, %rd126;
	st.global.f64 	[%rd130+8], %fd60;
	div.s32 	%r312, %r569, %r306;
	mul.lo.s32 	%r313, %r312, %r306;
	sub.s32 	%r314, %r569, %r313;
	mad.lo.s32 	%r315, %r151, %r312, %r151;
	cvt.s64.s32 	%rd131, %r315;
	cvt.s64.s32 	%rd132, %r314;
	add.s64 	%rd133, %rd132, %rd131;
	shl.b64 	%rd134, %rd133, 3;
	add.s64 	%rd135, %rd134, %rd125;
	ld.global.f64 	%fd61, [%rd135+16];
	add.s32 	%r316, %r315, %r314;
	mul.wide.s32 	%rd136, %r316, 8;
	add.s64 	%rd137, %rd125, %rd136;
	ld.global.f64 	%fd62, [%rd137];
	add.f64 	%fd63, %fd61, %fd62;
	mul.f64 	%fd64, %fd63, 0d3FD0000000000000;
	add.s64 	%rd138, %rd1, %rd134;
	st.global.f64 	[%rd138+8], %fd64;
	div.s32 	%r317, %r568, %r306;
	mul.lo.s32 	%r318, %r317, %r306;
	sub.s32 	%r319, %r568, %r318;
	mad.lo.s32 	%r320, %r151, %r317, %r151;
	cvt.s64.s32 	%rd139, %r320;
	cvt.s64.s32 	%rd140, %r319;
	add.s64 	%rd141, %rd140, %rd139;
	shl.b64 	%rd142, %rd141, 3;
	add.s64 	%rd143, %rd142, %rd125;
	ld.global.f64 	%fd65, [%rd143+16];
	add.s32 	%r321, %r320, %r319;
	mul.wide.s32 	%rd144, %r321, 8;
	add.s64 	%rd145, %rd125, %rd144;
	ld.global.f64 	%fd66, [%rd145];
	add.f64 	%fd67, %fd65, %fd66;
	mul.f64 	%fd68, %fd67, 0d3FD0000000000000;
	add.s64 	%rd146, %rd1, %rd142;
	st.global.f64 	[%rd146+8], %fd68;
	div.s32 	%r322, %r567, %r306;
	mul.lo.s32 	%r323, %r322, %r306;
	sub.s32 	%r324, %r567, %r323;
	mad.lo.s32 	%r325, %r151, %r322, %r151;
	cvt.s64.s32 	%rd147, %r325;
	cvt.s64.s32 	%rd148, %r324;
	add.s64 	%rd149, %rd148, %rd147;
	shl.b64 	%rd150, %rd149, 3;
	add.s64 	%rd151, %rd150, %rd125;
	ld.global.f64 	%fd69, [%rd151+16];
	add.s32 	%r326, %r325, %r324;
	mul.wide.s32 	%rd152, %r326, 8;
	add.s64 	%rd153, %rd125, %rd152;
	ld.global.f64 	%fd70, [%rd153];
	add.f64 	%fd71, %fd69, %fd70;
	mul.f64 	%fd72, %fd71, 0d3FD0000000000000;
	add.s64 	%rd154, %rd1, %rd150;
	st.global.f64 	[%rd154+8], %fd72;
	add.s32 	%r570, %r570, 4;
	mul.lo.s32 	%r327, %r9, %r8;
	mul.lo.s32 	%r328, %r327, %r7;
	mul.lo.s32 	%r329, %r328, %r14;
	mul.lo.s32 	%r330, %r329, %r5;
	mul.lo.s32 	%r331, %r330, %r4;
	shl.b32 	%r332, %r331, 2;
	add.s32 	%r569, %r569, %r332;
	add.s32 	%r568, %r568, %r332;
	add.s32 	%r567, %r567, %r332;
	add.s32 	%r566, %r566, %r332;
	setp.ne.s32 	%p20, %r570, 0;
	@%p20 bra 	$L__BB0_44;
$L__BB0_45:
	setp.eq.s32 	%p21, %r62, 0;
	@%p21 bra 	$L__BB0_48;
	mad.lo.s32 	%r333, %r14, %r571, %r3;
	mad.lo.s32 	%r334, %r5, %r333, %r2;
	mad.lo.s32 	%r335, %r4, %r334, %r1;
	mad.lo.s32 	%r336, %r9, %r335, %r12;
	mad.lo.s32 	%r337, %r8, %r336, %r11;
	mad.lo.s32 	%r573, %r7, %r337, %r10;
	neg.s32 	%r572, %r62;
$L__BB0_47:
	.pragma "nounroll";
	ld.param.u64 	%rd337, [_Z10jacobiEdgePdS_iiiii_param_0];
	add.s32 	%r338, %r151, -2;
	div.s32 	%r339, %r573, %r338;
	mul.lo.s32 	%r340, %r339, %r338;
	sub.s32 	%r341, %r573, %r340;
	mad.lo.s32 	%r342, %r151, %r339, %r151;
	cvt.s64.s32 	%rd155, %r342;
	cvt.s64.s32 	%rd156, %r341;
	add.s64 	%rd157, %rd156, %rd155;
	cvta.to.global.u64 	%rd158, %rd337;
	shl.b64 	%rd159, %rd157, 3;
	add.s64 	%rd160, %rd159, %rd158;
	ld.global.f64 	%fd73, [%rd160+16];
	add.s32 	%r343, %r342, %r341;
	mul.wide.s32 	%rd161, %r343, 8;
	add.s64 	%rd162, %rd158, %rd161;
	ld.global.f64 	%fd74, [%rd162];
	add.f64 	%fd75, %fd73, %fd74;
	mul.f64 	%fd76, %fd75, 0d3FD0000000000000;
	add.s64 	%rd163, %rd1, %rd159;
	st.global.f64 	[%rd163+8], %fd76;
	add.s32 	%r573, %r573, %r15;
	add.s32 	%r572, %r572, 1;
	setp.ne.s32 	%p22, %r572, 0;
	@%p22 bra 	$L__BB0_47;
$L__BB0_48:
	ld.param.u32 	%r548, [_Z10jacobiEdgePdS_iiiii_param_5];
	ld.param.u32 	%r538, [_Z10jacobiEdgePdS_iiiii_param_4];
	add.s32 	%r85, %r151, -2;
	mul.lo.s32 	%r86, %r538, %r85;
	add.s32 	%r344, %r548, %r86;
	add.s32 	%r87, %r344, 2;
	setp.lt.s32 	%p23, %r87, 1;
	@%p23 bra 	$L__BB0_57;
	ld.param.u32 	%r549, [_Z10jacobiEdgePdS_iiiii_param_5];
	ld.param.u64 	%rd338, [_Z10jacobiEdgePdS_iiiii_param_0];
	cvta.to.global.u64 	%rd3, %rd338;
	add.s32 	%r346, %r549, %r86;
	add.s32 	%r347, %r346, 1;
	and.b32  	%r88, %r87, 3;
	setp.lt.u32 	%p24, %r347, 3;
	mov.b32 	%r596, 0;
	@%p24 bra 	$L__BB0_52;
	and.b32  	%r596, %r87, 2147483644;
	neg.s32 	%r578, %r596;
	add.s32 	%r348, %r14, %r3;
	mad.lo.s32 	%r349, %r5, %r348, %r2;
	mad.lo.s32 	%r350, %r4, %r349, %r1;
	mad.lo.s32 	%r351, %r9, %r350, %r12;
	mad.lo.s32 	%r352, %r8, %r351, %r11;
	mad.lo.s32 	%r577, %r7, %r352, %r10;
	mul.lo.s32 	%r353, %r9, %r8;
	mul.lo.s32 	%r354, %r353, %r7;
	mul.lo.s32 	%r355, %r354, %r14;
	mul.lo.s32 	%r356, %r355, %r5;
	mul.lo.s32 	%r357, %r356, %r4;
	shl.b32 	%r92, %r357, 2;
	shl.b32 	%r358, %r14, 1;
	add.s32 	%r359, %r3, %r358;
	mad.lo.s32 	%r360, %r5, %r359, %r2;
	mad.lo.s32 	%r361, %r4, %r360, %r1;
	mad.lo.s32 	%r362, %r9, %r361, %r12;
	mad.lo.s32 	%r363, %r8, %r362, %r11;
	mad.lo.s32 	%r576, %r7, %r363, %r10;
	mad.lo.s32 	%r364, %r14, 3, %r3;
	mad.lo.s32 	%r365, %r5, %r364, %r2;
	mad.lo.s32 	%r366, %r4, %r365, %r1;
	mad.lo.s32 	%r367, %r9, %r366, %r12;
	mad.lo.s32 	%r368, %r8, %r367, %r11;
	mad.lo.s32 	%r575, %r7, %r368, %r10;
	mov.u32 	%r574, %r13;
$L__BB0_51:
	.pragma "nounroll";
	div.s32 	%r369, %r574, %r85;
	mul.lo.s32 	%r370, %r369, %r85;
	sub.s32 	%r371, %r574, %r370;
	mad.lo.s32 	%r372, %r151, %r369, %r151;
	cvt.s64.s32 	%rd164, %r372;
	cvt.s64.s32 	%rd165, %r371;
	add.s64 	%rd166, %rd165, %rd164;
	shl.b64 	%rd167, %rd166, 3;
	add.s64 	%rd168, %rd167, %rd3;
	ld.global.f64 	%fd77, [%rd168+16];
	add.s32 	%r373, %r372, %r371;
	mul.wide.s32 	%rd169, %r373, 8;
	add.s64 	%rd170, %rd3, %rd169;
	ld.global.f64 	%fd78, [%rd170];
	add.f64 	%fd79, %fd77, %fd78;
	mul.f64 	%fd80, %fd79, 0d3FD0000000000000;
	add.s64 	%rd171, %rd1, %rd167;
	st.global.f64 	[%rd171+8], %fd80;
	div.s32 	%r374, %r577, %r85;
	mul.lo.s32 	%r375, %r374, %r85;
	sub.s32 	%r376, %r577, %r375;
	mad.lo.s32 	%r377, %r151, %r374, %r151;
	cvt.s64.s32 	%rd172, %r377;
	cvt.s64.s32 	%rd173, %r376;
	add.s64 	%rd174, %rd173, %rd172;
	shl.b64 	%rd175, %rd174, 3;
	add.s64 	%rd176, %rd175, %rd3;
	ld.global.f64 	%fd81, [%rd176+16];
	add.s32 	%r378, %r377, %r376;
	mul.wide.s32 	%rd177, %r378, 8;
	add.s64 	%rd178, %rd3, %rd177;
	ld.global.f64 	%fd82, [%rd178];
	add.f64 	%fd83, %fd81, %fd82;
	mul.f64 	%fd84, %fd83, 0d3FD0000000000000;
	add.s64 	%rd179, %rd1, %rd175;
	st.global.f64 	[%rd179+8], %fd84;
	div.s32 	%r379, %r576, %r85;
	mul.lo.s32 	%r380, %r379, %r85;
	sub.s32 	%r381, %r576, %r380;
	mad.lo.s32 	%r382, %r151, %r379, %r151;
	cvt.s64.s32 	%rd180, %r382;
	cvt.s64.s32 	%rd181, %r381;
	add.s64 	%rd182, %rd181, %rd180;
	shl.b64 	%rd183, %rd182, 3;
	add.s64 	%rd184, %rd183, %rd3;
	ld.global.f64 	%fd85, [%rd184+16];
	add.s32 	%r383, %r382, %r381;
	mul.wide.s32 	%rd185, %r383, 8;
	add.s64 	%rd186, %rd3, %rd185;
	ld.global.f64 	%fd86, [%rd186];
	add.f64 	%fd87, %fd85, %fd86;
	mul.f64 	%fd88, %fd87, 0d3FD0000000000000;
	add.s64 	%rd187, %rd1, %rd183;
	st.global.f64 	[%rd187+8], %fd88;
	div.s32 	%r384, %r575, %r85;
	mul.lo.s32 	%r385, %r384, %r85;
	sub.s32 	%r386, %r575, %r385;
	mad.lo.s32 	%r387, %r151, %r384, %r151;
	cvt.s64.s32 	%rd188, %r387;
	cvt.s64.s32 	%rd189, %r386;
	add.s64 	%rd190, %rd189, %rd188;
	shl.b64 	%rd191, %rd190, 3;
	add.s64 	%rd192, %rd191, %rd3;
	ld.global.f64 	%fd89, [%rd192+16];
	add.s32 	%r388, %r387, %r386;
	mul.wide.s32 	%rd193, %r388, 8;
	add.s64 	%rd194, %rd3, %rd193;
	ld.global.f64 	%fd90, [%rd194];
	add.f64 	%fd91, %fd89, %fd90;
	mul.f64 	%fd92, %fd91, 0d3FD0000000000000;
	add.s64 	%rd195, %rd1, %rd191;
	st.global.f64 	[%rd195+8], %fd92;
	add.s32 	%r578, %r578, 4;
	add.s32 	%r577, %r577, %r92;
	add.s32 	%r576, %r576, %r92;
	add.s32 	%r575, %r575, %r92;
	add.s32 	%r574, %r574, %r92;
	setp.eq.s32 	%p25, %r578, 0;
	@%p25 bra 	$L__BB0_52;
	bra.uni 	$L__BB0_51;
$L__BB0_52:
	setp.eq.s32 	%p26, %r88, 0;
	@%p26 bra 	$L__BB0_57;
	setp.eq.s32 	%p27, %r88, 1;
	@%p27 bra 	$L__BB0_55;
	mad.lo.s32 	%r389, %r596, %r15, %r13;
	div.s32 	%r390, %r389, %r85;
	mul.lo.s32 	%r391, %r390, %r85;
	sub.s32 	%r392, %r389, %r391;
	mad.lo.s32 	%r393, %r151, %r390, %r151;
	cvt.s64.s32 	%rd196, %r393;
	cvt.s64.s32 	%rd197, %r392;
	add.s64 	%rd198, %rd197, %rd196;
	shl.b64 	%rd199, %rd198, 3;
	add.s64 	%rd200, %rd199, %rd3;
	ld.global.f64 	%fd93, [%rd200+16];
	add.s32 	%r394, %r393, %r392;
	mul.wide.s32 	%rd201, %r394, 8;
	add.s64 	%rd202, %rd3, %rd201;
	ld.global.f64 	%fd94, [%rd202];
	add.f64 	%fd95, %fd93, %fd94;
	mul.f64 	%fd96, %fd95, 0d3FD0000000000000;
	add.s64 	%rd203, %rd1, %rd199;
	st.global.f64 	[%rd203+8], %fd96;
	add.s32 	%r395, %r389, %r15;
	div.s32 	%r396, %r395, %r85;
	mul.lo.s32 	%r397, %r396, %r85;
	sub.s32 	%r398, %r395, %r397;
	mad.lo.s32 	%r399, %r151, %r396, %r151;
	cvt.s64.s32 	%rd204, %r399;
	cvt.s64.s32 	%rd205, %r398;
	add.s64 	%rd206, %rd205, %rd204;
	shl.b64 	%rd207, %rd206, 3;
	add.s64 	%rd208, %rd207, %rd3;
	ld.global.f64 	%fd97, [%rd208+16];
	add.s32 	%r400, %r399, %r398;
	mul.wide.s32 	%rd209, %r400, 8;
	add.s64 	%rd210, %rd3, %rd209;
	ld.global.f64 	%fd98, [%rd210];
	add.f64 	%fd99, %fd97, %fd98;
	mul.f64 	%fd100, %fd99, 0d3FD0000000000000;
	add.s64 	%rd211, %rd1, %rd207;
	st.global.f64 	[%rd211+8], %fd100;
	add.s32 	%r596, %r596, 2;
$L__BB0_55:
	and.b32  	%r401, %r87, 1;
	setp.eq.b32 	%p28, %r401, 1;
	not.pred 	%p29, %p28;
	@%p29 bra 	$L__BB0_57;
	mad.lo.s32 	%r402, %r596, %r15, %r13;
	div.s32 	%r403, %r402, %r85;
	mul.lo.s32 	%r404, %r403, %r85;
	sub.s32 	%r405, %r402, %r404;
	mad.lo.s32 	%r406, %r151, %r403, %r151;
	cvt.s64.s32 	%rd212, %r406;
	cvt.s64.s32 	%rd213, %r405;
	add.s64 	%rd214, %rd213, %rd212;
	shl.b64 	%rd215, %rd214, 3;
	add.s64 	%rd216, %rd215, %rd3;
	ld.global.f64 	%fd101, [%rd216+16];
	add.s32 	%r407, %r406, %r405;
	mul.wide.s32 	%rd217, %r407, 8;
	add.s64 	%rd218, %rd3, %rd217;
	ld.global.f64 	%fd102, [%rd218];
	add.f64 	%fd103, %fd101, %fd102;
	mul.f64 	%fd104, %fd103, 0d3FD0000000000000;
	add.s64 	%rd219, %rd1, %rd215;
	st.global.f64 	[%rd219+8], %fd104;
$L__BB0_57:
	ret;

}
	// .globl	_Z13jacobiEdgeTwoPdS_iiiii
.visible .entry _Z13jacobiEdgeTwoPdS_iiiii(
	.param .u64 .ptr .align 1 _Z13jacobiEdgeTwoPdS_iiiii_param_0,
	.param .u64 .ptr .align 1 _Z13jacobiEdgeTwoPdS_iiiii_param_1,
	.param .u32 _Z13jacobiEdgeTwoPdS_iiiii_param_2,
	.param .u32 _Z13jacobiEdgeTwoPdS_iiiii_param_3,
	.param .u32 _Z13jacobiEdgeTwoPdS_iiiii_param_4,
	.param .u32 _Z13jacobiEdgeTwoPdS_iiiii_param_5,
	.param .u32 _Z13jacobiEdgeTwoPdS_iiiii_param_6
)
{
	.reg .pred 	%p<15>;
	.reg .b32 	%r<223>;
	.reg .b64 	%rd<109>;
	.reg .b64 	%fd<49>;

	ld.param.u64 	%rd4, [_Z13jacobiEdgeTwoPdS_iiiii_param_0];
	ld.param.u64 	%rd3, [_Z13jacobiEdgeTwoPdS_iiiii_param_1];
	ld.param.u32 	%r66, [_Z13jacobiEdgeTwoPdS_iiiii_param_2];
	ld.param.u32 	%r68, [_Z13jacobiEdgeTwoPdS_iiiii_param_5];
	cvta.to.global.u64 	%rd1, %rd3;
	cvta.to.global.u64 	%rd2, %rd4;
	mov.u32 	%r70, %ctaid.x;
	mov.u32 	%r71, %ctaid.y;
	mov.u32 	%r72, %ctaid.z;
	mov.u32 	%r1, %nctaid.x;
	mov.u32 	%r2, %nctaid.y;
	mad.lo.s32 	%r73, %r72, %r2, %r71;
	mad.lo.s32 	%r3, %r73, %r1, %r70;
	mov.u32 	%r4, %ntid.x;
	mov.u32 	%r5, %ntid.y;
	mul.lo.s32 	%r74, %r4, %r5;
	mov.u32 	%r6, %ntid.z;
	mul.lo.s32 	%r75, %r74, %r6;
	mov.u32 	%r7, %tid.x;
	mov.u32 	%r8, %tid.y;
	mov.u32 	%r9, %tid.z;
	mad.lo.s32 	%r76, %r9, %r5, %r8;
	mad.lo.s32 	%r77, %r76, %r4, %r7;
	mad.lo.s32 	%r10, %r3, %r75, %r77;
	mov.u32 	%r11, %nctaid.z;
	mul.lo.s32 	%r78, %r2, %r11;
	mul.lo.s32 	%r79, %r78, %r1;
	mul.lo.s32 	%r12, %r79, %r75;
	setp.ne.s32 	%p1, %r68, 0;
	@%p1 bra 	$L__BB1_3;
	ld.param.u32 	%r206, [_Z13jacobiEdgeTwoPdS_iiiii_param_6];
	ld.param.u32 	%r202, [_Z13jacobiEdgeTwoPdS_iiiii_param_4];
	add.s32 	%r13, %r202, 1;
	setp.le.s32 	%p14, %r206, %r10;
	@%p14 bra 	$L__BB1_17;
	add.s32 	%r188, %r66, -2;
	mad.lo.s32 	%r189, %r13, %r188, %r10;
	div.s32 	%r190, %r10, %r188;
	mul.lo.s32 	%r191, %r190, %r188;
	sub.s32 	%r192, %r10, %r191;
	mad.lo.s32 	%r193, %r66, %r190, %r66;
	cvt.s64.s32 	%rd89, %r193;
	cvt.s64.s32 	%rd90, %r192;
	add.s64 	%rd91, %rd90, %rd89;
	shl.b64 	%rd92, %rd91, 3;
	add.s64 	%rd93, %rd92, %rd2;
	ld.global.f64 	%fd41, [%rd93+16];
	add.s32 	%r194, %r193, %r192;
	mul.wide.s32 	%rd94, %r194, 8;
	add.s64 	%rd95, %rd2, %rd94;
	ld.global.f64 	%fd42, [%rd95];
	add.f64 	%fd43, %fd41, %fd42;
	mul.f64 	%fd44, %fd43, 0d3FD0000000000000;
	add.s64 	%rd96, %rd1, %rd92;
	st.global.f64 	[%rd96+8], %fd44;
	div.s32 	%r195, %r189, %r188;
	mul.lo.s32 	%r196, %r195, %r188;
	sub.s32 	%r197, %r189, %r196;
	mad.lo.s32 	%r198, %r66, %r195, %r66;
	cvt.s64.s32 	%rd97, %r198;
	cvt.s64.s32 	%rd98, %r197;
	add.s64 	%rd99, %rd98, %rd97;
	shl.b64 	%rd100, %rd99, 3;
	add.s64 	%rd101, %rd100, %rd2;
	ld.global.f64 	%fd45, [%rd101+16];
	add.s32 	%r199, %r198, %r197;
	mul.wide.s32 	%rd102, %r199, 8;
	add.s64 	%rd103, %rd2, %rd102;
	ld.global.f64 	%fd46, [%rd103];
	add.f64 	%fd47, %fd45, %fd46;
	mul.f64 	%fd48, %fd47, 0d3FD0000000000000;
	add.s64 	%rd104, %rd1, %rd100;
	st.global.f64 	[%rd104+8], %fd48;
	bra.uni 	$L__BB1_17;
$L__BB1_3:
	ld.param.u32 	%r203, [_Z13jacobiEdgeTwoPdS_iiiii_param_6];
	mul.lo.s32 	%r14, %r68, %r10;
	min.s32 	%r15, %r10, %r203;
	setp.gt.s32 	%p2, %r203, %r10;
	selp.u32 	%r80, 1, 0, %p2;
	add.s32 	%r16, %r68, %r80;
	setp.lt.s32 	%p3, %r16, 1;
	@%p3 bra 	$L__BB1_10;
	setp.lt.u32 	%p4, %r16, 4;
	mov.b32 	%r212, 0;
	@%p4 bra 	$L__BB1_7;
	add.s32 	%r207, %r15, %r14;
	and.b32  	%r82, %r16, 2147483644;
	neg.s32 	%r211, %r82;
	add.s32 	%r210, %r207, %r12;
	mul.lo.s32 	%r83, %r6, %r5;
	mul.lo.s32 	%r84, %r83, %r4;
	mul.lo.s32 	%r85, %r84, %r11;
	mul.lo.s32 	%r86, %r85, %r2;
	mul.lo.s32 	%r87, %r86, %r1;
	shl.b32 	%r88, %r87, 1;
	add.s32 	%r209, %r207, %r88;
	mad.lo.s32 	%r208, %r87, 3, %r207;
$L__BB1_6:
	ld.param.u64 	%rd105, [_Z13jacobiEdgeTwoPdS_iiiii_param_1];
	and.b32  	%r212, %r16, 2147483644;
	add.s32 	%r89, %r66, -2;
	div.s32 	%r90, %r207, %r89;
	mul.lo.s32 	%r91, %r90, %r89;
	sub.s32 	%r92, %r207, %r91;
	mad.lo.s32 	%r93, %r66, %r90, %r66;
	cvt.s64.s32 	%rd5, %r93;
	cvt.s64.s32 	%rd6, %r92;
	add.s64 	%rd7, %rd6, %rd5;
	shl.b64 	%rd8, %rd7, 3;
	add.s64 	%rd9, %rd8, %rd2;
	ld.global.f64 	%fd1, [%rd9+16];
	add.s32 	%r94, %r93, %r92;
	mul.wide.s32 	%rd10, %r94, 8;
	add.s64 	%rd11, %rd2, %rd10;
	ld.global.f64 	%fd2, [%rd11];
	add.f64 	%fd3, %fd1, %fd2;
	mul.f64 	%fd4, %fd3, 0d3FD0000000000000;
	cvta.to.global.u64 	%rd12, %rd105;
	add.s64 	%rd13, %rd12, %rd8;
	st.global.f64 	[%rd13+8], %fd4;
	div.s32 	%r95, %r210, %r89;
	mul.lo.s32 	%r96, %r95, %r89;
	sub.s32 	%r97, %r210, %r96;
	mad.lo.s32 	%r98, %r66, %r95, %r66;
	cvt.s64.s32 	%rd14, %r98;
	cvt.s64.s32 	%rd15, %r97;
	add.s64 	%rd16, %rd15, %rd14;
	shl.b64 	%rd17, %rd16, 3;
	add.s64 	%rd18, %rd17, %rd2;
	ld.global.f64 	%fd5, [%rd18+16];
	add.s32 	%r99, %r98, %r97;
	mul.wide.s32 	%rd19, %r99, 8;
	add.s64 	%rd20, %rd2, %rd19;
	ld.global.f64 	%fd6, [%rd20];
	add.f64 	%fd7, %fd5, %fd6;
	mul.f64 	%fd8, %fd7, 0d3FD0000000000000;
	add.s64 	%rd21, %rd12, %rd17;
	st.global.f64 	[%rd21+8], %fd8;
	div.s32 	%r100, %r209, %r89;
	mul.lo.s32 	%r101, %r100, %r89;
	sub.s32 	%r102, %r209, %r101;
	mad.lo.s32 	%r103, %r66, %r100, %r66;
	cvt.s64.s32 	%rd22, %r103;
	cvt.s64.s32 	%rd23, %r102;
	add.s64 	%rd24, %rd23, %rd22;
	shl.b64 	%rd25, %rd24, 3;
	add.s64 	%rd26, %rd25, %rd2;
	ld.global.f64 	%fd9, [%rd26+16];
	add.s32 	%r104, %r103, %r102;
	mul.wide.s32 	%rd27, %r104, 8;
	add.s64 	%rd28, %rd2, %rd27;
	ld.global.f64 	%fd10, [%rd28];
	add.f64 	%fd11, %fd9, %fd10;
	mul.f64 	%fd12, %fd11, 0d3FD0000000000000;
	add.s64 	%rd29, %rd12, %rd25;
	st.global.f64 	[%rd29+8], %fd12;
	div.s32 	%r105, %r208, %r89;
	mul.lo.s32 	%r106, %r105, %r89;
	sub.s32 	%r107, %r208, %r106;
	mad.lo.s32 	%r108, %r66, %r105, %r66;
	cvt.s64.s32 	%rd30, %r108;
	cvt.s64.s32 	%rd31, %r107;
	add.s64 	%rd32, %rd31, %rd30;
	shl.b64 	%rd33, %rd32, 3;
	add.s64 	%rd34, %rd33, %rd2;
	ld.global.f64 	%fd13, [%rd34+16];
	add.s32 	%r109, %r108, %r107;
	mul.wide.s32 	%rd35, %r109, 8;
	add.s64 	%rd36, %rd2, %rd35;
	ld.global.f64 	%fd14, [%rd36];
	add.f64 	%fd15, %fd13, %fd14;
	mul.f64 	%fd16, %fd15, 0d3FD0000000000000;
	add.s64 	%rd37, %rd12, %rd33;
	st.global.f64 	[%rd37+8], %fd16;
	add.s32 	%r211, %r211, 4;
	mul.lo.s32 	%r110, %r6, %r5;
	mul.lo.s32 	%r111, %r110, %r4;
	mul.lo.s32 	%r112, %r111, %r11;
	mul.lo.s32 	%r113, %r112, %r2;
	mul.lo.s32 	%r114, %r113, %r1;
	shl.b32 	%r115, %r114, 2;
	add.s32 	%r210, %r210, %r115;
	add.s32 	%r209, %r209, %r115;
	add.s32 	%r208, %r208, %r115;
	add.s32 	%r207, %r207, %r115;
	setp.ne.s32 	%p5, %r211, 0;
	@%p5 bra 	$L__BB1_6;
$L__BB1_7:
	and.b32  	%r34, %r16, 3;
	setp.eq.s32 	%p6, %r34, 0;
	@%p6 bra 	$L__BB1_10;
	mul.lo.s32 	%r116, %r6, %r5;
	mul.lo.s32 	%r117, %r116, %r4;
	mul.lo.s32 	%r118, %r117, %r11;
	mul.lo.s32 	%r119, %r118, %r2;
	mul.lo.s32 	%r120, %r119, %r1;
	mad.lo.s32 	%r121, %r120, %r212, %r15;
	add.s32 	%r214, %r121, %r14;
	neg.s32 	%r213, %r34;
$L__BB1_9:
	.pragma "nounroll";
	ld.param.u64 	%rd106, [_Z13jacobiEdgeTwoPdS_iiiii_param_1];
	add.s32 	%r122, %r66, -2;
	div.s32 	%r123, %r214, %r122;
	mul.lo.s32 	%r124, %r123, %r122;
	sub.s32 	%r125, %r214, %r124;
	mad.lo.s32 	%r126, %r66, %r123, %r66;
	cvt.s64.s32 	%rd38, %r126;
	cvt.s64.s32 	%rd39, %r125;
	add.s64 	%rd40, %rd39, %rd38;
	shl.b64 	%rd41, %rd40, 3;
	add.s64 	%rd42, %rd41, %rd2;
	ld.global.f64 	%fd17, [%rd42+16];
	add.s32 	%r127, %r126, %r125;
	mul.wide.s32 	%rd43, %r127, 8;
	add.s64 	%rd44, %rd2, %rd43;
	ld.global.f64 	%fd18, [%rd44];
	add.f64 	%fd19, %fd17, %fd18;
	mul.f64 	%fd20, %fd19, 0d3FD0000000000000;
	cvta.to.global.u64 	%rd45, %rd106;
	add.s64 	%rd46, %rd45, %rd41;
	st.global.f64 	[%rd46+8], %fd20;
	add.s32 	%r214, %r214, %r12;
	add.s32 	%r213, %r213, 1;
	setp.ne.s32 	%p7, %r213, 0;
	@%p7 bra 	$L__BB1_9;
$L__BB1_10:
	setp.lt.s32 	%p8, %r16, 1;
	add.s32 	%r41, %r66, -2;
	@%p8 bra 	$L__BB1_17;
	and.b32  	%r42, %r16, 3;
	setp.lt.u32 	%p9, %r16, 4;
	mov.b32 	%r220, 0;
	@%p9 bra 	$L__BB1_14;
	ld.param.u32 	%r200, [_Z13jacobiEdgeTwoPdS_iiiii_param_4];
	and.b32  	%r129, %r16, 2147483644;
	neg.s32 	%r219, %r129;
	mad.lo.s32 	%r130, %r41, %r200, %r41;
	add.s32 	%r131, %r15, %r14;
	add.s32 	%r215, %r131, %r130;
	add.s32 	%r218, %r215, %r12;
	mul.lo.s32 	%r132, %r6, %r5;
	mul.lo.s32 	%r133, %r132, %r4;
	mul.lo.s32 	%r134, %r133, %r11;
	mul.lo.s32 	%r135, %r134, %r2;
	mul.lo.s32 	%r136, %r135, %r1;
	shl.b32 	%r137, %r136, 1;
	add.s32 	%r217, %r215, %r137;
	mad.lo.s32 	%r216, %r136, 3, %r215;
$L__BB1_13:
	ld.param.u32 	%r204, [_Z13jacobiEdgeTwoPdS_iiiii_param_6];
	ld.param.u64 	%rd107, [_Z13jacobiEdgeTwoPdS_iiiii_param_1];
	mad.lo.s32 	%r138, %r9, %r5, %r8;
	mad.lo.s32 	%r139, %r138, %r4, %r7;
	mul.lo.s32 	%r140, %r4, %r5;
	mul.lo.s32 	%r141, %r140, %r6;
	mad.lo.s32 	%r142, %r3, %r141, %r139;
	setp.gt.s32 	%p10, %r204, %r142;
	selp.u32 	%r143, 1, 0, %p10;
	add.s32 	%r144, %r68, %r143;
	and.b32  	%r220, %r144, 2147483644;
	div.s32 	%r145, %r215, %r41;
	mul.lo.s32 	%r146, %r145, %r41;
	sub.s32 	%r147, %r215, %r146;
	mad.lo.s32 	%r148, %r66, %r145, %r66;
	cvt.s64.s32 	%rd47, %r148;
	cvt.s64.s32 	%rd48, %r147;
	add.s64 	%rd49, %rd48, %rd47;
	shl.b64 	%rd50, %rd49, 3;
	add.s64 	%rd51, %rd50, %rd2;
	ld.global.f64 	%fd21, [%rd51+16];
	add.s32 	%r149, %r148, %r147;
	mul.wide.s32 	%rd52, %r149, 8;
	add.s64 	%rd53, %rd2, %rd52;
	ld.global.f64 	%fd22, [%rd53];
	add.f64 	%fd23, %fd21, %fd22;
	mul.f64 	%fd24, %fd23, 0d3FD0000000000000;
	cvta.to.global.u64 	%rd54, %rd107;
	add.s64 	%rd55, %rd54, %rd50;
	st.global.f64 	[%rd55+8], %fd24;
	div.s32 	%r150, %r218, %r41;
	mul.lo.s32 	%r151, %r150, %r41;
	sub.s32 	%r152, %r218, %r151;
	mad.lo.s32 	%r153, %r66, %r150, %r66;
	cvt.s64.s32 	%rd56, %r153;
	cvt.s64.s32 	%rd57, %r152;
	add.s64 	%rd58, %rd57, %rd56;
	shl.b64 	%rd59, %rd58, 3;
	add.s64 	%rd60, %rd59, %rd2;
	ld.global.f64 	%fd25, [%rd60+16];
	add.s32 	%r154, %r153, %r152;
	mul.wide.s32 	%rd61, %r154, 8;
	add.s64 	%rd62, %rd2, %rd61;
	ld.global.f64 	%fd26, [%rd62];
	add.f64 	%fd27, %fd25, %fd26;
	mul.f64 	%fd28, %fd27, 0d3FD0000000000000;
	add.s64 	%rd63, %rd54, %rd59;
	st.global.f64 	[%rd63+8], %fd28;
	div.s32 	%r155, %r217, %r41;
	mul.lo.s32 	%r156, %r155, %r41;
	sub.s32 	%r157, %r217, %r156;
	mad.lo.s32 	%r158, %r66, %r155, %r66;
	cvt.s64.s32 	%rd64, %r158;
	cvt.s64.s32 	%rd65, %r157;
	add.s64 	%rd66, %rd65, %rd64;
	shl.b64 	%rd67, %rd66, 3;
	add.s64 	%rd68, %rd67, %rd2;
	ld.global.f64 	%fd29, [%rd68+16];
	add.s32 	%r159, %r158, %r157;
	mul.wide.s32 	%rd69, %r159, 8;
	add.s64 	%rd70, %rd2, %rd69;
	ld.global.f64 	%fd30, [%rd70];
	add.f64 	%fd31, %fd29, %fd30;
	mul.f64 	%fd32, %fd31, 0d3FD0000000000000;
	add.s64 	%rd71, %rd54, %rd67;
	st.global.f64 	[%rd71+8], %fd32;
	div.s32 	%r160, %r216, %r41;
	mul.lo.s32 	%r161, %r160, %r41;
	sub.s32 	%r162, %r216, %r161;
	mad.lo.s32 	%r163, %r66, %r160, %r66;
	cvt.s64.s32 	%rd72, %r163;
	cvt.s64.s32 	%rd73, %r162;
	add.s64 	%rd74, %rd73, %rd72;
	shl.b64 	%rd75, %rd74, 3;
	add.s64 	%rd76, %rd75, %rd2;
	ld.global.f64 	%fd33, [%rd76+16];
	add.s32 	%r164, %r163, %r162;
	mul.wide.s32 	%rd77, %r164, 8;
	add.s64 	%rd78, %rd2, %rd77;
	ld.global.f64 	%fd34, [%rd78];
	add.f64 	%fd35, %fd33, %fd34;
	mul.f64 	%fd36, %fd35, 0d3FD0000000000000;
	add.s64 	%rd79, %rd54, %rd75;
	st.global.f64 	[%rd79+8], %fd36;
	add.s32 	%r219, %r219, 4;
	mul.lo.s32 	%r165, %r6, %r5;
	mul.lo.s32 	%r166, %r165, %r4;
	mul.lo.s32 	%r167, %r166, %r11;
	mul.lo.s32 	%r168, %r167, %r2;
	mul.lo.s32 	%r169, %r168, %r1;
	shl.b32 	%r170, %r169, 2;
	add.s32 	%r218, %r218, %r170;
	add.s32 	%r217, %r217, %r170;
	add.s32 	%r216, %r216, %r170;
	add.s32 	%r215, %r215, %r170;
	setp.ne.s32 	%p11, %r219, 0;
	@%p11 bra 	$L__BB1_13;
$L__BB1_14:
	setp.eq.s32 	%p12, %r42, 0;
	@%p12 bra 	$L__BB1_17;
	ld.param.u32 	%r205, [_Z13jacobiEdgeTwoPdS_iiiii_param_6];
	ld.param.u32 	%r201, [_Z13jacobiEdgeTwoPdS_iiiii_param_4];
	mad.lo.s32 	%r171, %r6, %r3, %r9;
	mad.lo.s32 	%r172, %r5, %r171, %r8;
	mad.lo.s32 	%r173, %r4, %r172, %r7;
	min.s32 	%r174, %r205, %r173;
	mul.lo.s32 	%r175, %r6, %r5;
	mul.lo.s32 	%r176, %r175, %r4;
	mul.lo.s32 	%r177, %r176, %r11;
	mul.lo.s32 	%r178, %r177, %r2;
	mul.lo.s32 	%r179, %r178, %r1;
	mad.lo.s32 	%r180, %r179, %r220, %r174;
	mad.lo.s32 	%r181, %r68, %r173, %r180;
	mad.lo.s32 	%r182, %r41, %r201, %r41;
	add.s32 	%r222, %r181, %r182;
	neg.s32 	%r221, %r42;
$L__BB1_16:
	.pragma "nounroll";
	ld.param.u64 	%rd108, [_Z13jacobiEdgeTwoPdS_iiiii_param_1];
	div.s32 	%r183, %r222, %r41;
	mul.lo.s32 	%r184, %r183, %r41;
	sub.s32 	%r185, %r222, %r184;
	mad.lo.s32 	%r186, %r66, %r183, %r66;
	cvt.s64.s32 	%rd80, %r186;
	cvt.s64.s32 	%rd81, %r185;
	add.s64 	%rd82, %rd81, %rd80;
	shl.b64 	%rd83, %rd82, 3;
	add.s64 	%rd84, %rd83, %rd2;
	ld.global.f64 	%fd37, [%rd84+16];
	add.s32 	%r187, %r186, %r185;
	mul.wide.s32 	%rd85, %r187, 8;
	add.s64 	%rd86, %rd2, %rd85;
	ld.global.f64 	%fd38, [%rd86];
	add.f64 	%fd39, %fd37, %fd38;
	mul.f64 	%fd40, %fd39, 0d3FD0000000000000;
	cvta.to.global.u64 	%rd87, %rd108;
	add.s64 	%rd88, %rd87, %rd83;
	st.global.f64 	[%rd88+8], %fd40;
	add.s32 	%r222, %r222, %r12;
	add.s32 	%r221, %r221, 1;
	setp.ne.s32 	%p13, %r221, 0;
	@%p13 bra 	$L__BB1_16;
$L__BB1_17:
	ret;

}
	// .globl	_Z9jacobiMidPdS_iiiiiiiiii
.visible .entry _Z9jacobiMidPdS_iiiiiiiiii(
	.param .u64 .ptr .align 1 _Z9jacobiMidPdS_iiiiiiiiii_param_0,
	.param .u64 .ptr .align 1 _Z9jacobiMidPdS_iiiiiiiiii_param_1,
	.param .u32 _Z9jacobiMidPdS_iiiiiiiiii_param_2,
	.param .u32 _Z9jacobiMidPdS_iiiiiiiiii_param_3,
	.param .u32 _Z9jacobiMidPdS_iiiiiiiiii_param_4,
	.param .u32 _Z9jacobiMidPdS_iiiiiiiiii_param_5,
	.param .u32 _Z9jacobiMidPdS_iiiiiiiiii_param_6,
	.param .u32 _Z9jacobiMidPdS_iiiiiiiiii_param_7,
	.param .u32 _Z9jacobiMidPdS_iiiiiiiiii_param_8,
	.param .u32 _Z9jacobiMidPdS_iiiiiiiiii_param_9,
	.param .u32 _Z9jacobiMidPdS_iiiiiiiiii_param_10,
	.param .u32 _Z9jacobiMidPdS_iiiiiiiiii_param_11
)
{
	.reg .pred 	%p<16>;
	.reg .b32 	%r<247>;
	.reg .b64 	%rd<85>;
	.reg .b64 	%fd<41>;

	ld.param.u64 	%rd3, [_Z9jacobiMidPdS_iiiiiiiiii_param_0];
	ld.param.u64 	%rd4, [_Z9jacobiMidPdS_iiiiiiiiii_param_1];
	ld.param.u32 	%r66, [_Z9jacobiMidPdS_iiiiiiiiii_param_2];
	ld.param.u32 	%r72, [_Z9jacobiMidPdS_iiiiiiiiii_param_4];
	ld.param.u32 	%r73, [_Z9jacobiMidPdS_iiiiiiiiii_param_5];
	cvta.to.global.u64 	%rd1, %rd4;
	cvta.to.global.u64 	%rd2, %rd3;
	mov.u32 	%r1, %ctaid.x;
	mov.u32 	%r2, %ctaid.y;
	mov.u32 	%r3, %ctaid.z;
	mov.u32 	%r4, %nctaid.x;
	mov.u32 	%r5, %nctaid.y;
	mad.lo.s32 	%r74, %r3, %r5, %r2;
	mad.lo.s32 	%r6, %r74, %r4, %r1;
	mov.u32 	%r7, %ntid.x;
	mov.u32 	%r8, %ntid.y;
	mul.lo.s32 	%r75, %r7, %r8;
	mov.u32 	%r9, %ntid.z;
	mul.lo.s32 	%r76, %r75, %r9;
	mov.u32 	%r10, %tid.x;
	mov.u32 	%r11, %tid.y;
	mov.u32 	%r12, %tid.z;
	mad.lo.s32 	%r77, %r12, %r8, %r11;
	mad.lo.s32 	%r78, %r77, %r7, %r10;
	mad.lo.s32 	%r13, %r6, %r76, %r78;
	mov.u32 	%r14, %nctaid.z;
	mul.lo.s32 	%r79, %r5, %r14;
	mul.lo.s32 	%r80, %r79, %r4;
	mul.lo.s32 	%r15, %r80, %r76;
	setp.ge.s32 	%p1, %r73, %r72;
	@%p1 bra 	$L__BB2_8;
	ld.param.u32 	%r221, [_Z9jacobiMidPdS_iiiiiiiiii_param_8];
	ld.param.u32 	%r219, [_Z9jacobiMidPdS_iiiiiiiiii_param_7];
	setp.gt.s32 	%p9, %r221, %r13;
	selp.u32 	%r149, 1, 0, %p9;
	add.s32 	%r16, %r219, %r149;
	setp.lt.s32 	%p10, %r16, 1;
	@%p10 bra 	$L__BB2_15;
	and.b32  	%r17, %r16, 3;
	setp.lt.u32 	%p11, %r16, 4;
	mov.b32 	%r241, 0;
	@%p11 bra 	$L__BB2_5;
	ld.param.u32 	%r229, [_Z9jacobiMidPdS_iiiiiiiiii_param_11];
	and.b32  	%r151, %r16, 2147483644;
	neg.s32 	%r235, %r151;
	add.s32 	%r152, %r10, %r229;
	add.s32 	%r153, %r14, %r3;
	mad.lo.s32 	%r154, %r5, %r153, %r2;
	mad.lo.s32 	%r155, %r4, %r154, %r1;
	mad.lo.s32 	%r156, %r9, %r155, %r12;
	mad.lo.s32 	%r157, %r8, %r156, %r11;
	mad.lo.s32 	%r234, %r7, %r157, %r152;
	shl.b32 	%r158, %r14, 1;
	add.s32 	%r159, %r3, %r158;
	mad.lo.s32 	%r160, %r5, %r159, %r2;
	mad.lo.s32 	%r161, %r4, %r160, %r1;
	mad.lo.s32 	%r162, %r9, %r161, %r12;
	mad.lo.s32 	%r163, %r8, %r162, %r11;
	mad.lo.s32 	%r233, %r7, %r163, %r152;
	mad.lo.s32 	%r164, %r14, 3, %r3;
	mad.lo.s32 	%r165, %r5, %r164, %r2;
	mad.lo.s32 	%r166, %r4, %r165, %r1;
	mad.lo.s32 	%r167, %r9, %r166, %r12;
	mad.lo.s32 	%r168, %r8, %r167, %r11;
	mad.lo.s32 	%r232, %r7, %r168, %r152;
	mad.lo.s32 	%r169, %r9, %r6, %r12;
	mad.lo.s32 	%r170, %r8, %r169, %r11;
	mad.lo.s32 	%r231, %r7, %r170, %r152;
$L__BB2_4:
	ld.param.u32 	%r222, [_Z9jacobiMidPdS_iiiiiiiiii_param_8];
	ld.param.u32 	%r220, [_Z9jacobiMidPdS_iiiiiiiiii_param_7];
	mad.lo.s32 	%r171, %r12, %r8, %r11;
	mad.lo.s32 	%r172, %r171, %r7, %r10;
	mad.lo.s32 	%r173, %r3, %r5, %r2;
	mad.lo.s32 	%r174, %r173, %r4, %r1;
	mul.lo.s32 	%r175, %r7, %r8;
	mul.lo.s32 	%r176, %r175, %r9;
	mad.lo.s32 	%r177, %r174, %r176, %r172;
	setp.gt.s32 	%p12, %r222, %r177;
	selp.u32 	%r178, 1, 0, %p12;
	add.s32 	%r179, %r220, %r178;
	and.b32  	%r241, %r179, 2147483644;
	add.s32 	%r180, %r66, -2;
	div.s32 	%r181, %r231, %r180;
	mul.lo.s32 	%r182, %r181, %r180;
	sub.s32 	%r183, %r231, %r182;
	mad.lo.s32 	%r184, %r66, %r181, %r66;
	cvt.s64.s32 	%rd45, %r184;
	cvt.s64.s32 	%rd46, %r183;
	add.s64 	%rd47, %rd46, %rd45;
	shl.b64 	%rd48, %rd47, 3;
	add.s64 	%rd49, %rd48, %rd2;
	ld.global.f64 	%fd21, [%rd49+16];
	add.s32 	%r185, %r184, %r183;
	mul.wide.s32 	%rd50, %r185, 8;
	add.s64 	%rd51, %rd2, %rd50;
	ld.global.f64 	%fd22, [%rd51];
	add.f64 	%fd23, %fd21, %fd22;
	mul.f64 	%fd24, %fd23, 0d3FD0000000000000;
	add.s64 	%rd52, %rd1, %rd48;
	st.global.f64 	[%rd52+8], %fd24;
	div.s32 	%r186, %r234, %r180;
	mul.lo.s32 	%r187, %r186, %r180;
	sub.s32 	%r188, %r234, %r187;
	mad.lo.s32 	%r189, %r66, %r186, %r66;
	cvt.s64.s32 	%rd53, %r189;
	cvt.s64.s32 	%rd54, %r188;
	add.s64 	%rd55, %rd54, %rd53;
	shl.b64 	%rd56, %rd55, 3;
	add.s64 	%rd57, %rd56, %rd2;
	ld.global.f64 	%fd25, [%rd57+16];
	add.s32 	%r190, %r189, %r188;
	mul.wide.s32 	%rd58, %r190, 8;
	add.s64 	%rd59, %rd2, %rd58;
	ld.global.f64 	%fd26, [%rd59];
	add.f64 	%fd27, %fd25, %fd26;
	mul.f64 	%fd28, %fd27, 0d3FD0000000000000;
	add.s64 	%rd60, %rd1, %rd56;
	st.global.f64 	[%rd60+8], %fd28;
	div.s32 	%r191, %r233, %r180;
	mul.lo.s32 	%r192, %r191, %r180;
	sub.s32 	%r193, %r233, %r192;
	mad.lo.s32 	%r194, %r66, %r191, %r66;
	cvt.s64.s32 	%rd61, %r194;
	cvt.s64.s32 	%rd62, %r193;
	add.s64 	%rd63, %rd62, %rd61;
	shl.b64 	%rd64, %rd63, 3;
	add.s64 	%rd65, %rd64, %rd2;
	ld.global.f64 	%fd29, [%rd65+16];
	add.s32 	%r195, %r194, %r193;
	mul.wide.s32 	%rd66, %r195, 8;
	add.s64 	%rd67, %rd2, %rd66;
	ld.global.f64 	%fd30, [%rd67];
	add.f64 	%fd31, %fd29, %fd30;
	mul.f64 	%fd32, %fd31, 0d3FD0000000000000;
	add.s64 	%rd68, %rd1, %rd64;
	st.global.f64 	[%rd68+8], %fd32;
	div.s32 	%r196, %r232, %r180;
	mul.lo.s32 	%r197, %r196, %r180;
	sub.s32 	%r198, %r232, %r197;
	mad.lo.s32 	%r199, %r66, %r196, %r66;
	cvt.s64.s32 	%rd69, %r199;
	cvt.s64.s32 	%rd70, %r198;
	add.s64 	%rd71, %rd70, %rd69;
	shl.b64 	%rd72, %rd71, 3;
	add.s64 	%rd73, %rd72, %rd2;
	ld.global.f64 	%fd33, [%rd73+16];
	add.s32 	%r200, %r199, %r198;
	mul.wide.s32 	%rd74, %r200, 8;
	add.s64 	%rd75, %rd2, %rd74;
	ld.global.f64 	%fd34, [%rd75];
	add.f64 	%fd35, %fd33, %fd34;
	mul.f64 	%fd36, %fd35, 0d3FD0000000000000;
	add.s64 	%rd76, %rd1, %rd72;
	st.global.f64 	[%rd76+8], %fd36;
	add.s32 	%r235, %r235, 4;
	mul.lo.s32 	%r201, %r9, %r8;
	mul.lo.s32 	%r202, %r201, %r7;
	mul.lo.s32 	%r203, %r202, %r14;
	mul.lo.s32 	%r204, %r203, %r5;
	mul.lo.s32 	%r205, %r204, %r4;
	shl.b32 	%r206, %r205, 2;
	add.s32 	%r234, %r234, %r206;
	add.s32 	%r233, %r233, %r206;
	add.s32 	%r232, %r232, %r206;
	add.s32 	%r231, %r231, %r206;
	setp.eq.s32 	%p13, %r235, 0;
	@%p13 bra 	$L__BB2_5;
	bra.uni 	$L__BB2_4;
$L__BB2_5:
	setp.eq.s32 	%p14, %r17, 0;
	@%p14 bra 	$L__BB2_15;
	ld.param.u32 	%r230, [_Z9jacobiMidPdS_iiiiiiiiii_param_11];
	add.s32 	%r207, %r10, %r230;
	mad.lo.s32 	%r208, %r14, %r241, %r3;
	mad.lo.s32 	%r209, %r5, %r208, %r2;
	mad.lo.s32 	%r210, %r4, %r209, %r1;
	mad.lo.s32 	%r211, %r9, %r210, %r12;
	mad.lo.s32 	%r212, %r8, %r211, %r11;
	mad.lo.s32 	%r243, %r7, %r212, %r207;
	neg.s32 	%r242, %r17;
$L__BB2_7:
	.pragma "nounroll";
	add.s32 	%r213, %r66, -2;
	div.s32 	%r214, %r243, %r213;
	mul.lo.s32 	%r215, %r214, %r213;
	sub.s32 	%r216, %r243, %r215;
	mad.lo.s32 	%r217, %r66, %r214, %r66;
	cvt.s64.s32 	%rd77, %r217;
	cvt.s64.s32 	%rd78, %r216;
	add.s64 	%rd79, %rd78, %rd77;
	shl.b64 	%rd80, %rd79, 3;
	add.s64 	%rd81, %rd80, %rd2;
	ld.global.f64 	%fd37, [%rd81+16];
	add.s32 	%r218, %r217, %r216;
	mul.wide.s32 	%rd82, %r218, 8;
	add.s64 	%rd83, %rd2, %rd82;
	ld.global.f64 	%fd38, [%rd83];
	add.f64 	%fd39, %fd37, %fd38;
	mul.f64 	%fd40, %fd39, 0d3FD0000000000000;
	add.s64 	%rd84, %rd1, %rd80;
	st.global.f64 	[%rd84+8], %fd40;
	add.s32 	%r243, %r243, %r15;
	add.s32 	%r242, %r242, 1;
	setp.eq.s32 	%p15, %r242, 0;
	@%p15 bra 	$L__BB2_15;
	bra.uni 	$L__BB2_7;
$L__BB2_8:
	ld.param.u32 	%r225, [_Z9jacobiMidPdS_iiiiiiiiii_param_10];
	ld.param.u32 	%r223, [_Z9jacobiMidPdS_iiiiiiiiii_param_9];
	setp.gt.s32 	%p2, %r225, %r13;
	selp.u32 	%r81, 1, 0, %p2;
	add.s32 	%r34, %r223, %r81;
	setp.lt.s32 	%p3, %r34, 1;
	@%p3 bra 	$L__BB2_15;
	and.b32  	%r35, %r34, 3;
	setp.lt.u32 	%p4, %r34, 4;
	mov.b32 	%r244, 0;
	@%p4 bra 	$L__BB2_12;
	ld.param.u32 	%r227, [_Z9jacobiMidPdS_iiiiiiiiii_param_11];
	and.b32  	%r83, %r34, 2147483644;
	neg.s32 	%r240, %r83;
	add.s32 	%r84, %r10, %r227;
	add.s32 	%r85, %r14, %r3;
	mad.lo.s32 	%r86, %r5, %r85, %r2;
	mad.lo.s32 	%r87, %r4, %r86, %r1;
	mad.lo.s32 	%r88, %r9, %r87, %r12;
	mad.lo.s32 	%r89, %r8, %r88, %r11;
	mad.lo.s32 	%r239, %r7, %r89, %r84;
	shl.b32 	%r90, %r14, 1;
	add.s32 	%r91, %r3, %r90;
	mad.lo.s32 	%r92, %r5, %r91, %r2;
	mad.lo.s32 	%r93, %r4, %r92, %r1;
	mad.lo.s32 	%r94, %r9, %r93, %r12;
	mad.lo.s32 	%r95, %r8, %r94, %r11;
	mad.lo.s32 	%r238, %r7, %r95, %r84;
	mad.lo.s32 	%r96, %r14, 3, %r3;
	mad.lo.s32 	%r97, %r5, %r96, %r2;
	mad.lo.s32 	%r98, %r4, %r97, %r1;
	mad.lo.s32 	%r99, %r9, %r98, %r12;
	mad.lo.s32 	%r100, %r8, %r99, %r11;
	mad.lo.s32 	%r237, %r7, %r100, %r84;
	add.s32 	%r236, %r227, %r13;
$L__BB2_11:
	ld.param.u32 	%r226, [_Z9jacobiMidPdS_iiiiiiiiii_param_10];
	ld.param.u32 	%r224, [_Z9jacobiMidPdS_iiiiiiiiii_param_9];
	mad.lo.s32 	%r101, %r12, %r8, %r11;
	mad.lo.s32 	%r102, %r101, %r7, %r10;
	mad.lo.s32 	%r103, %r3, %r5, %r2;
	mad.lo.s32 	%r104, %r103, %r4, %r1;
	mul.lo.s32 	%r105, %r7, %r8;
	mul.lo.s32 	%r106, %r105, %r9;
	mad.lo.s32 	%r107, %r104, %r106, %r102;
	setp.gt.s32 	%p5, %r226, %r107;
	selp.u32 	%r108, 1, 0, %p5;
	add.s32 	%r109, %r224, %r108;
	and.b32  	%r244, %r109, 2147483644;
	add.s32 	%r110, %r66, -2;
	div.s32 	%r111, %r236, %r110;
	mul.lo.s32 	%r112, %r111, %r110;
	sub.s32 	%r113, %r236, %r112;
	mad.lo.s32 	%r114, %r66, %r111, %r66;
	cvt.s64.s32 	%rd5, %r114;
	cvt.s64.s32 	%rd6, %r113;
	add.s64 	%rd7, %rd6, %rd5;
	shl.b64 	%rd8, %rd7, 3;
	add.s64 	%rd9, %rd8, %rd2;
	ld.global.f64 	%fd1, [%rd9+16];
	add.s32 	%r115, %r114, %r113;
	mul.wide.s32 	%rd10, %r115, 8;
	add.s64 	%rd11, %rd2, %rd10;
	ld.global.f64 	%fd2, [%rd11];
	add.f64 	%fd3, %fd1, %fd2;
	mul.f64 	%fd4, %fd3, 0d3FD0000000000000;
	add.s64 	%rd12, %rd1, %rd8;
	st.global.f64 	[%rd12+8], %fd4;
	div.s32 	%r116, %r239, %r110;
	mul.lo.s32 	%r117, %r116, %r110;
	sub.s32 	%r118, %r239, %r117;
	mad.lo.s32 	%r119, %r66, %r116, %r66;
	cvt.s64.s32 	%rd13, %r119;
	cvt.s64.s32 	%rd14, %r118;
	add.s64 	%rd15, %rd14, %rd13;
	shl.b64 	%rd16, %rd15, 3;
	add.s64 	%rd17, %rd16, %rd2;
	ld.global.f64 	%fd5, [%rd17+16];
	add.s32 	%r120, %r119, %r118;
	mul.wide.s32 	%rd18, %r120, 8;
	add.s64 	%rd19, %rd2, %rd18;
	ld.global.f64 	%fd6, [%rd19];
	add.f64 	%fd7, %fd5, %fd6;
	mul.f64 	%fd8, %fd7, 0d3FD0000000000000;
	add.s64 	%rd20, %rd1, %rd16;
	st.global.f64 	[%rd20+8], %fd8;
	div.s32 	%r121, %r238, %r110;
	mul.lo.s32 	%r122, %r121, %r110;
	sub.s32 	%r123, %r238, %r122;
	mad.lo.s32 	%r124, %r66, %r121, %r66;
	cvt.s64.s32 	%rd21, %r124;
	cvt.s64.s32 	%rd22, %r123;
	add.s64 	%rd23, %rd22, %rd21;
	shl.b64 	%rd24, %rd23, 3;
	add.s64 	%rd25, %rd24, %rd2;
	ld.global.f64 	%fd9, [%rd25+16];
	add.s32 	%r125, %r124, %r123;
	mul.wide.s32 	%rd26, %r125, 8;
	add.s64 	%rd27, %rd2, %rd26;
	ld.global.f64 	%fd10, [%rd27];
	add.f64 	%fd11, %fd9, %fd10;
	mul.f64 	%fd12, %fd11, 0d3FD0000000000000;
	add.s64 	%rd28, %rd1, %rd24;
	st.global.f64 	[%rd28+8], %fd12;
	div.s32 	%r126, %r237, %r110;
	mul.lo.s32 	%r127, %r126, %r110;
	sub.s32 	%r128, %r237, %r127;
	mad.lo.s32 	%r129, %r66, %r126, %r66;
	cvt.s64.s32 	%rd29, %r129;
	cvt.s64.s32 	%rd30, %r128;
	add.s64 	%rd31, %rd30, %rd29;
	shl.b64 	%rd32, %rd31, 3;
	add.s64 	%rd33, %rd32, %rd2;
	ld.global.f64 	%fd13, [%rd33+16];
	add.s32 	%r130, %r129, %r128;
	mul.wide.s32 	%rd34, %r130, 8;
	add.s64 	%rd35, %rd2, %rd34;
	ld.global.f64 	%fd14, [%rd35];
	add.f64 	%fd15, %fd13, %fd14;
	mul.f64 	%fd16, %fd15, 0d3FD0000000000000;
	add.s64 	%rd36, %rd1, %rd32;
	st.global.f64 	[%rd36+8], %fd16;
	add.s32 	%r240, %r240, 4;
	mul.lo.s32 	%r131, %r9, %r8;
	mul.lo.s32 	%r132, %r131, %r7;
	mul.lo.s32 	%r133, %r132, %r14;
	mul.lo.s32 	%r134, %r133, %r5;
	mul.lo.s32 	%r135, %r134, %r4;
	shl.b32 	%r136, %r135, 2;
	add.s32 	%r239, %r239, %r136;
	add.s32 	%r238, %r238, %r136;
	add.s32 	%r237, %r237, %r136;
	add.s32 	%r236, %r236, %r136;
	setp.eq.s32 	%p6, %r240, 0;
	@%p6 bra 	$L__BB2_12;
	bra.uni 	$L__BB2_11;
$L__BB2_12:
	setp.eq.s32 	%p7, %r35, 0;
	@%p7 bra 	$L__BB2_15;
	ld.param.u32 	%r228, [_Z9jacobiMidPdS_iiiiiiiiii_param_11];
	add.s32 	%r137, %r10, %r228;
	mad.lo.s32 	%r138, %r14, %r244, %r3;
	mad.lo.s32 	%r139, %r5, %r138, %r2;
	mad.lo.s32 	%r140, %r4, %r139, %r1;
	mad.lo.s32 	%r141, %r9, %r140, %r12;
	mad.lo.s32 	%r142, %r8, %r141, %r11;
	mad.lo.s32 	%r246, %r7, %r142, %r137;
	neg.s32 	%r245, %r35;
$L__BB2_14:
	.pragma "nounroll";
	add.s32 	%r143, %r66, -2;
	div.s32 	%r144, %r246, %r143;
	mul.lo.s32 	%r145, %r144, %r143;
	sub.s32 	%r146, %r246, %r145;
	mad.lo.s32 	%r147, %r66, %r144, %r66;
	cvt.s64.s32 	%rd37, %r147;
	cvt.s64.s32 	%rd38, %r146;
	add.s64 	%rd39, %rd38, %rd37;
	shl.b64 	%rd40, %rd39, 3;
	add.s64 	%rd41, %rd40, %rd2;
	ld.global.f64 	%fd17, [%rd41+16];
	add.s32 	%r148, %r147, %r146;
	mul.wide.s32 	%rd42, %r148, 8;
	add.s64 	%rd43, %rd2, %rd42;
	ld.global.f64 	%fd18, [%rd43];
	add.f64 	%fd19, %fd17, %fd18;
	mul.f64 	%fd20, %fd19, 0d3FD0000000000000;
	add.s64 	%rd44, %rd1, %rd40;
	st.global.f64 	[%rd44+8], %fd20;
	add.s32 	%r246, %r246, %r15;
	add.s32 	%r245, %r245, 1;
	setp.ne.s32 	%p8, %r245, 0;
	@%p8 bra 	$L__BB2_14;
$L__BB2_15:
	ret;

}


// ===== COMPILED SASS (sm_100) =====

	.target	sm_100

	.elftype	@"ET_EXEC"


//--------------------- .note.nv.tkinfo           --------------------------
	.section	.note.nv.tkinfo,"",@"SHT_NOTE"
	.sectionflags	@"SHF_NOTE_NV_TKINFO"
	.tkinfo
        /*0018*/ 	.word	0x00000002
        /*0030*/ 	.string	""
        /*0030*/ 	.string	"ptxas"
        /*0030*/ 	.string	"Cuda compilation tools, release 13.0, V13.0.88"
        /*0030*/ 	.string	"Build cuda_13.0.r13.0/compiler.36424714_0"
        /*0030*/ 	.string	"-arch sm_100 -m 64 "



//--------------------- .note.nv.cuinfo           --------------------------
	.section	.note.nv.cuinfo,"",@"SHT_NOTE"
	.sectionflags	@"SHF_NOTE_NV_CUINFO"
        /*0018*/ 	.short	0x0002
        /*001a*/ 	.short	0x0064
        /*001c*/ 	.short	0x0082
	.zero		2


//--------------------- .nv.info                  --------------------------
	.section	.nv.info,"",@"SHT_CUDA_INFO"
	.align	4


	//----- nvinfo : EIATTR_REGCOUNT
	.align		4
        /*0000*/ 	.byte	0x04, 0x2f
        /*0002*/ 	.short	(.L_1 - .L_0)
	.align		4
.L_0:
        /*0004*/ 	.word	index@(_Z10jacobiEdgePdS_iiiii)
        /*0008*/ 	.word	0x00000020


	//----- nvinfo : EIATTR_FRAME_SIZE
	.align		4
.L_1:
        /*000c*/ 	.byte	0x04, 0x11
        /*000e*/ 	.short	(.L_3 - .L_2)
	.align		4
.L_2:
        /*0010*/ 	.word	index@(_Z10jacobiEdgePdS_iiiii)
        /*0014*/ 	.word	0x00000000


	//----- nvinfo : EIATTR_REGCOUNT
	.align		4
.L_3:
        /*0018*/ 	.byte	0x04, 0x2f
        /*001a*/ 	.short	(.L_5 - .L_4)
	.align		4
.L_4:
        /*001c*/ 	.word	index@(_Z13jacobiEdgeTwoPdS_iiiii)
        /*0020*/ 	.word	0x00000020


	//----- nvinfo : EIATTR_FRAME_SIZE
	.align		4
.L_5:
        /*0024*/ 	.byte	0x04, 0x11
        /*0026*/ 	.short	(.L_7 - .L_6)
	.align		4
.L_6:
        /*0028*/ 	.word	index@(_Z13jacobiEdgeTwoPdS_iiiii)
        /*002c*/ 	.word	0x00000000


	//----- nvinfo : EIATTR_REGCOUNT
	.align		4
.L_7:
        /*0030*/ 	.byte	0x04, 0x2f
        /*0032*/ 	.short	(.L_9 - .L_8)
	.align		4
.L_8:
        /*0034*/ 	.word	index@(_Z9jacobiMidPdS_iiiiiiiiii)
        /*0038*/ 	.word	0x00000020


	//----- nvinfo : EIATTR_FRAME_SIZE
	.align		4
.L_9:
        /*003c*/ 	.byte	0x04, 0x11
        /*003e*/ 	.short	(.L_11 - .L_10)
	.align		4
.L_10:
        /*0040*/ 	.word	index@(_Z9jacobiMidPdS_iiiiiiiiii)
        /*0044*/ 	.word	0x00000000


	//----- nvinfo : EIATTR_MIN_STACK_SIZE
	.align		4
.L_11:
        /*0048*/ 	.byte	0x04, 0x12
        /*004a*/ 	.short	(.L_13 - .L_12)
	.align		4
.L_12:
        /*004c*/ 	.word	index@(_Z9jacobiMidPdS_iiiiiiiiii)
        /*0050*/ 	.word	0x00000000


	//----- nvinfo : EIATTR_MIN_STACK_SIZE
	.align		4
.L_13:
        /*0054*/ 	.byte	0x04, 0x12
        /*0056*/ 	.short	(.L_15 - .L_14)
	.align		4
.L_14:
        /*0058*/ 	.word	index@(_Z13jacobiEdgeTwoPdS_iiiii)
        /*005c*/ 	.word	0x00000000


	//----- nvinfo : EIATTR_MIN_STACK_SIZE
	.align		4
.L_15:
        /*0060*/ 	.byte	0x04, 0x12
        /*0062*/ 	.short	(.L_17 - .L_16)
	.align		4
.L_16:
        /*0064*/ 	.word	index@(_Z10jacobiEdgePdS_iiiii)
        /*0068*/ 	.word	0x00000000
.L_17:


//--------------------- .nv.compat                --------------------------
	.section	.nv.compat,"",@"SHT_CUDA_COMPAT_INFO"
	.align	4
        /*0000*/ 	.byte	0x02, 0x09, 0x00, 0x00, 0x02, 0x02, 0x01, 0x00, 0x02, 0x05, 0x05, 0x00, 0x03, 0x07, 0x01, 0x01
        /*0010*/ 	.byte	0x02, 0x03, 0x00, 0x00, 0x02, 0x06, 0x01, 0x00, 0x04, 0x0b, 0x08, 0x00, 0x01, 0x00, 0x00, 0x00
        /*0020*/ 	.byte	0x00, 0x00, 0x00, 0x00


//--------------------- .nv.info._Z9jacobiMidPdS_iiiiiiiiii --------------------------
	.section	.nv.info._Z9jacobiMidPdS_iiiiiiiiii,"",@"SHT_CUDA_INFO"
	.sectionflags	@""
	.align	4


	//----- nvinfo : EIATTR_CUDA_API_VERSION
	.align		4
        /*0000*/ 	.byte	0x04, 0x37
        /*0002*/ 	.short	(.L_19 - .L_18)
.L_18:
        /*0004*/ 	.word	0x00000082


	//----- nvinfo : EIATTR_KPARAM_INFO
	.align		4
.L_19:
        /*0008*/ 	.byte	0x04, 0x17
        /*000a*/ 	.short	(.L_21 - .L_20)
.L_20:
        /*000c*/ 	.word	0x00000000
        /*0010*/ 	.short	0x000b
        /*0012*/ 	.short	0x0034
        /*0014*/ 	.byte	0x00, 0xf0, 0x11, 0x00


	//----- nvinfo : EIATTR_KPARAM_INFO
	.align		4
.L_21:
        /*0018*/ 	.byte	0x04, 0x17
        /*001a*/ 	.short	(.L_23 - .L_22)
.L_22:
        /*001c*/ 	.word	0x00000000
        /*0020*/ 	.short	0x000a
        /*0022*/ 	.short	0x0030
        /*0024*/ 	.byte	0x00, 0xf0, 0x11, 0x00


	//----- nvinfo : EIATTR_KPARAM_INFO
	.align		4
.L_23:
        /*0028*/ 	.byte	0x04, 0x17
        /*002a*/ 	.short	(.L_25 - .L_24)
.L_24:
        /*002c*/ 	.word	0x00000000
        /*0030*/ 	.short	0x0009
        /*0032*/ 	.short	0x002c
        /*0034*/ 	.byte	0x00, 0xf0, 0x11, 0x00


	//----- nvinfo : EIATTR_KPARAM_INFO
	.align		4
.L_25:
        /*0038*/ 	.byte	0x04, 0x17
        /*003a*/ 	.short	(.L_27 - .L_26)
.L_26:
        /*003c*/ 	.word	0x00000000
        /*0040*/ 	.short	0x0008
        /*0042*/ 	.short	0x0028
        /*0044*/ 	.byte	0x00, 0xf0, 0x11, 0x00


	//----- nvinfo : EIATTR_KPARAM_INFO
	.align		4
.L_27:
        /*0048*/ 	.byte	0x04, 0x17
        /*004a*/ 	.short	(.L_29 - .L_28)
.L_28:
        /*004c*/ 	.word	0x00000000
        /*0050*/ 	.short	0x0007
        /*0052*/ 	.short	0x0024
        /*0054*/ 	.byte	0x00, 0xf0, 0x11, 0x00


	//----- nvinfo : EIATTR_KPARAM_INFO
	.align		4
.L_29:
        /*0058*/ 	.byte	0x04, 0x17
        /*005a*/ 	.short	(.L_31 - .L_30)
.L_30:
        /*005c*/ 	.word	0x00000000
        /*0060*/ 	.short	0x0006
        /*0062*/ 	.short	0x0020
        /*0064*/ 	.byte	0x00, 0xf0, 0x11, 0x00


	//----- nvinfo : EIATTR_KPARAM_INFO
	.align		4
.L_31:
        /*0068*/ 	.byte	0x04, 0x17
        /*006a*/ 	.short	(.L_33 - .L_32)
.L_32:
        /*006c*/ 	.word	0x00000000
        /*0070*/ 	.short	0x0005
        /*0072*/ 	.short	0x001c
        /*0074*/ 	.byte	0x00, 0xf0, 0x11, 0x00


	//----- nvinfo : EIATTR_KPARAM_INFO
	.align		4
.L_33:
        /*0078*/ 	.byte	0x04, 0x17
        /*007a*/ 	.short	(.L_35 - .L_34)
.L_34:
        /*007c*/ 	.word	0x00000000
        /*0080*/ 	.short	0x0004
        /*0082*/ 	.short	0x0018
        /*0084*/ 	.byte	0x00, 0xf0, 0x11, 0x00


	//----- nvinfo : EIATTR_KPARAM_INFO
	.align		4
.L_35:
        /*0088*/ 	.byte	0x04, 0x17
        /*008a*/ 	.short	(.L_37 - .L_36)
.L_36:
        /*008c*/ 	.word	0x00000000
        /*0090*/ 	.short	0x0003
        /*0092*/ 	.short	0x0014
        /*0094*/ 	.byte	0x00, 0xf0, 0x11, 0x00


	//----- nvinfo : EIATTR_KPARAM_INFO
	.align		4
.L_37:
        /*0098*/ 	.byte	0x04, 0x17
        /*009a*/ 	.short	(.L_39 - .L_38)
.L_38:
        /*009c*/ 	.word	0x00000000
        /*00a0*/ 	.short	0x0002
        /*00a2*/ 	.short	0x0010
        /*00a4*/ 	.byte	0x00, 0xf0, 0x11, 0x00


	//----- nvinfo : EIATTR_KPARAM_INFO
	.align		4
.L_39:
        /*00a8*/ 	.byte	0x04, 0x17
        /*00aa*/ 	.short	(.L_41 - .L_40)
.L_40:
        /*00ac*/ 	.word	0x00000000
        /*00b0*/ 	.short	0x0001
        /*00b2*/ 	.short	0x0008
        /*00b4*/ 	.byte	0x00, 0xf5, 0x21, 0x00


	//----- nvinfo : EIATTR_KPARAM_INFO
	.align		4
.L_41:
        /*00b8*/ 	.byte	0x04, 0x17
        /*00ba*/ 	.short	(.L_43 - .L_42)
.L_42:
        /*00bc*/ 	.word	0x00000000
        /*00c0*/ 	.short	0x0000
        /*00c2*/ 	.short	0x0000
        /*00c4*/ 	.byte	0x00, 0xf5, 0x21, 0x00


	//----- nvinfo : EIATTR_SPARSE_MMA_MASK
	.align		4
.L_43:
        /*00c8*/ 	.byte	0x03, 0x50
        /*00ca*/ 	.short	0x0000


	//----- nvinfo : EIATTR_MAXREG_COUNT
	.align		4
        /*00cc*/ 	.byte	0x03, 0x1b
        /*00ce*/ 	.short	0x00ff


	//----- nvinfo : EIATTR_MERCURY_ISA_VERSION
	.align		4
        /*00d0*/ 	.byte	0x03, 0x5f
        /*00d2*/ 	.short	0x0101


	//----- nvinfo : EIATTR_VRC_CTA_INIT_COUNT
	.align		4
        /*00d4*/ 	.byte	0x02, 0x4a
	.zero		1
	.zero		1


	//----- nvinfo : EIATTR_EXIT_INSTR_OFFSETS
	.align		4
        /*00d8*/ 	.byte	0x04, 0x1c
        /*00da*/ 	.short	(.L_45 - .L_44)


	//   ....[0]....
.L_44:
        /*00dc*/ 	.word	0x00000220


	//   ....[1]....
        /*00e0*/ 	.word	0x00001ad0


	//   ....[2]....
        /*00e4*/ 	.word	0x00001ea0


	//   ....[3]....
        /*00e8*/ 	.word	0x00001f40


	//   ....[4]....
        /*00ec*/ 	.word	0x00003780


	//   ....[5]....
        /*00f0*/ 	.word	0x00003b80


	//----- nvinfo : EIATTR_CRS_STACK_SIZE
	.align		4
.L_45:
        /*00f4*/ 	.byte	0x04, 0x1e
        /*00f6*/ 	.short	(.L_47 - .L_46)
.L_46:
        /*00f8*/ 	.word	0x00000000


	//----- nvinfo : EIATTR_CBANK_PARAM_SIZE
	.align		4
.L_47:
        /*00fc*/ 	.byte	0x03, 0x19
        /*00fe*/ 	.short	0x0038


	//----- nvinfo : EIATTR_PARAM_CBANK
	.align		4
        /*0100*/ 	.byte	0x04, 0x0a
        /*0102*/ 	.short	(.L_49 - .L_48)
	.align		4
.L_48:
        /*0104*/ 	.word	index@(.nv.constant0._Z9jacobiMidPdS_iiiiiiiiii)
        /*0108*/ 	.short	0x0380
        /*010a*/ 	.short	0x0038


	//----- nvinfo : EIATTR_SW_WAR
	.align		4
.L_49:
        /*010c*/ 	.byte	0x04, 0x36
        /*010e*/ 	.short	(.L_51 - .L_50)
.L_50:
        /*0110*/ 	.word	0x00000008
.L_51:


//--------------------- .nv.info._Z13jacobiEdgeTwoPdS_iiiii --------------------------
	.section	.nv.info._Z13jacobiEdgeTwoPdS_iiiii,"",@"SHT_CUDA_INFO"
	.sectionflags	@""
	.align	4


	//----- nvinfo : EIATTR_CUDA_API_VERSION
	.align		4
        /*0000*/ 	.byte	0x04, 0x37
        /*0002*/ 	.short	(.L_53 - .L_52)
.L_52:
        /*0004*/ 	.word	0x00000082


	//----- nvinfo : EIATTR_KPARAM_INFO
	.align		4
.L_53:
        /*0008*/ 	.byte	0x04, 0x17
        /*000a*/ 	.short	(.L_55 - .L_54)
.L_54:
        /*000c*/ 	.word	0x00000000
        /*0010*/ 	.short	0x0006
        /*0012*/ 	.short	0x0020
        /*0014*/ 	.byte	0x00, 0xf0, 0x11, 0x00


	//----- nvinfo : EIATTR_KPARAM_INFO
	.align		4
.L_55:
        /*0018*/ 	.byte	0x04, 0x17
        /*001a*/ 	.short	(.L_57 - .L_56)
.L_56:
        /*001c*/ 	.word	0x00000000
        /*0020*/ 	.short	0x0005
        /*0022*/ 	.short	0x001c
        /*0024*/ 	.byte	0x00, 0xf0, 0x11, 0x00


	//----- nvinfo : EIATTR_KPARAM_INFO
	.align		4
.L_57:
        /*0028*/ 	.byte	0x04, 0x17
        /*002a*/ 	.short	(.L_59 - .L_58)
.L_58:
        /*002c*/ 	.word	0x00000000
        /*0030*/ 	.short	0x0004
        /*0032*/ 	.short	0x0018
        /*0034*/ 	.byte	0x00, 0xf0, 0x11, 0x00


	//----- nvinfo : EIATTR_KPARAM_INFO
	.align		4
.L_59:
        /*0038*/ 	.byte	0x04, 0x17
        /*003a*/ 	.short	(.L_61 - .L_60)
.L_60:
        /*003c*/ 	.word	0x00000000
        /*0040*/ 	.short	0x0003
        /*0042*/ 	.short	0x0014
        /*0044*/ 	.byte	0x00, 0xf0, 0x11, 0x00


	//----- nvinfo : EIATTR_KPARAM_INFO
	.align		4
.L_61:
        /*0048*/ 	.byte	0x04, 0x17
        /*004a*/ 	.short	(.L_63 - .L_62)
.L_62:
        /*004c*/ 	.word	0x00000000
        /*0050*/ 	.short	0x0002
        /*0052*/ 	.short	0x0010
        /*0054*/ 	.byte	0x00, 0xf0, 0x11, 0x00


	//----- nvinfo : EIATTR_KPARAM_INFO
	.align		4
.L_63:
        /*0058*/ 	.byte	0x04, 0x17
        /*005a*/ 	.short	(.L_65 - .L_64)
.L_64:
        /*005c*/ 	.word	0x00000000
        /*0060*/ 	.short	0x0001
        /*0062*/ 	.short	0x0008
        /*0064*/ 	.byte	0x00, 0xf5, 0x21, 0x00


	//----- nvinfo : EIATTR_KPARAM_INFO
	.align		4
.L_65:
        /*0068*/ 	.byte	0x04, 0x17
        /*006a*/ 	.short	(.L_67 - .L_66)
.L_66:
        /*006c*/ 	.word	0x00000000
        /*0070*/ 	.short	0x0000
        /*0072*/ 	.short	0x0000
        /*0074*/ 	.byte	0x00, 0xf5, 0x21, 0x00


	//----- nvinfo : EIATTR_SPARSE_MMA_MASK
	.align		4
.L_67:
        /*0078*/ 	.byte	0x03, 0x50
        /*007a*/ 	.short	0x0000


	//----- nvinfo : EIATTR_MAXREG_COUNT
	.align		4
        /*007c*/ 	.byte	0x03, 0x1b
        /*007e*/ 	.short	0x00ff


	//----- nvinfo : EIATTR_MERCURY_ISA_VERSION
	.align		4
        /*0080*/ 	.byte	0x03, 0x5f
        /*0082*/ 	.short	0x0101


	//----- nvinfo : EIATTR_VRC_CTA_INIT_COUNT
	.align		4
        /*0084*/ 	.byte	0x02, 0x4a
	.zero		1
	.zero		1


	//----- nvinfo : EIATTR_EXIT_INSTR_OFFSETS
	.align		4
        /*0088*/ 	.byte	0x04, 0x1c
        /*008a*/ 	.short	(.L_69 - .L_68)


	//   ....[0]....
.L_68:
        /*008c*/ 	.word	0x000001a0


	//   ....[1]....
        /*0090*/ 	.word	0x000006e0


	//   ....[2]....
        /*0094*/ 	.word	0x00001700


	//   ....[3]....
        /*0098*/ 	.word	0x00002370


	//   ....[4]....
        /*009c*/ 	.word	0x00002800


	//----- nvinfo : EIATTR_CRS_STACK_SIZE
	.align		4
.L_69:
        /*00a0*/ 	.byte	0x04, 0x1e
        /*00a2*/ 	.short	(.L_71 - .L_70)
.L_70:
        /*00a4*/ 	.word	0x00000000


	//----- nvinfo : EIATTR_CBANK_PARAM_SIZE
	.align		4
.L_71:
        /*00a8*/ 	.byte	0x03, 0x19
        /*00aa*/ 	.short	0x0024


	//----- nvinfo : EIATTR_PARAM_CBANK
	.align		4
        /*00ac*/ 	.byte	0x04, 0x0a
        /*00ae*/ 	.short	(.L_73 - .L_72)
	.align		4
.L_72:
        /*00b0*/ 	.word	index@(.nv.constant0._Z13jacobiEdgeTwoPdS_iiiii)
        /*00b4*/ 	.short	0x0380
        /*00b6*/ 	.short	0x0024


	//----- nvinfo : EIATTR_SW_WAR
	.align		4
.L_73:
        /*00b8*/ 	.byte	0x04, 0x36
        /*00ba*/ 	.short	(.L_75 - .L_74)
.L_74:
        /*00bc*/ 	.word	0x00000008
.L_75:


//--------------------- .nv.info._Z10jacobiEdgePdS_iiiii --------------------------
	.section	.nv.info._Z10jacobiEdgePdS_iiiii,"",@"SHT_CUDA_INFO"
	.sectionflags	@""
	.align	4


	//----- nvinfo : EIATTR_CUDA_API_VERSION
	.align		4
        /*0000*/ 	.byte	0x04, 0x37
        /*0002*/ 	.short	(.L_77 - .L_76)
.L_76:
        /*0004*/ 	.word	0x00000082


	//----- nvinfo : EIATTR_KPARAM_INFO
	.align		4
.L_77:
        /*0008*/ 	.byte	0x04, 0x17
        /*000a*/ 	.short	(.L_79 - .L_78)
.L_78:
        /*000c*/ 	.word	0x00000000
        /*0010*/ 	.short	0x0006
        /*0012*/ 	.short	0x0020
        /*0014*/ 	.byte	0x00, 0xf0, 0x11, 0x00


	//----- nvinfo : EIATTR_KPARAM_INFO
	.align		4
.L_79:
        /*0018*/ 	.byte	0x04, 0x17
        /*001a*/ 	.short	(.L_81 - .L_80)
.L_80:
        /*001c*/ 	.word	0x00000000
        /*0020*/ 	.short	0x0005
        /*0022*/ 	.short	0x001c
        /*0024*/ 	.byte	0x00, 0xf0, 0x11, 0x00


	//----- nvinfo : EIATTR_KPARAM_INFO
	.align		4
.L_81:
        /*0028*/ 	.byte	0x04, 0x17
        /*002a*/ 	.short	(.L_83 - .L_82)
.L_82:
        /*002c*/ 	.word	0x00000000
        /*0030*/ 	.short	0x0004
        /*0032*/ 	.short	0x0018
        /*0034*/ 	.byte	0x00, 0xf0, 0x11, 0x00


	//----- nvinfo : EIATTR_KPARAM_INFO
	.align		4
.L_83:
        /*0038*/ 	.byte	0x04, 0x17
        /*003a*/ 	.short	(.L_85 - .L_84)
.L_84:
        /*003c*/ 	.word	0x00000000
        /*0040*/ 	.short	0x0003
        /*0042*/ 	.short	0x0014
        /*0044*/ 	.byte	0x00, 0xf0, 0x11, 0x00


	//----- nvinfo : EIATTR_KPARAM_INFO
	.align		4
.L_85:
        /*0048*/ 	.byte	0x04, 0x17
        /*004a*/ 	.short	(.L_87 - .L_86)
.L_86:
        /*004c*/ 	.word	0x00000000
        /*0050*/ 	.short	0x0002
        /*0052*/ 	.short	0x0010
        /*0054*/ 	.byte	0x00, 0xf0, 0x11, 0x00


	//----- nvinfo : EIATTR_KPARAM_INFO
	.align		4
.L_87:
        /*0058*/ 	.byte	0x04, 0x17
        /*005a*/ 	.short	(.L_89 - .L_88)
.L_88:
        /*005c*/ 	.word	0x00000000
        /*0060*/ 	.short	0x0001
        /*0062*/ 	.short	0x0008
        /*0064*/ 	.byte	0x00, 0xf5, 0x21, 0x00


	//----- nvinfo : EIATTR_KPARAM_INFO
	.align		4
.L_89:
        /*0068*/ 	.byte	0x04, 0x17
        /*006a*/ 	.short	(.L_91 - .L_90)
.L_90:
        /*006c*/ 	.word	0x00000000
        /*0070*/ 	.short	0x0000
        /*0072*/ 	.short	0x0000
        /*0074*/ 	.byte	0x00, 0xf5, 0x21, 0x00


	//----- nvinfo : EIATTR_SPARSE_MMA_MASK
	.align		4
.L_91:
        /*0078*/ 	.byte	0x03, 0x50
        /*007a*/ 	.short	0x0000


	//----- nvinfo : EIATTR_MAXREG_COUNT
	.align		4
        /*007c*/ 	.byte	0x03, 0x1b
        /*007e*/ 	.short	0x00ff


	//----- nvinfo : EIATTR_MERCURY_ISA_VERSION
	.align		4
        /*0080*/ 	.byte	0x03, 0x5f
        /*0082*/ 	.short	0x0101


	//----- nvinfo : EIATTR_VRC_CTA_INIT_COUNT
	.align		4
        /*0084*/ 	.byte	0x02, 0x4a
	.zero		1
	.zero		1


	//----- nvinfo : EIATTR_EXIT_INSTR_OFFSETS
	.align		4
        /*0088*/ 	.byte	0x04, 0x1c
        /*008a*/ 	.short	(.L_93 - .L_92)


	//   ....[0]....
.L_92:
        /*008c*/ 	.word	0x00000200


	//   ....[1]....
        /*0090*/ 	.word	0x000017b0


	//   ....[2]....
        /*0094*/ 	.word	0x00001d20


	//   ....[3]....
        /*0098*/ 	.word	0x00002030


	//   ....[4]....
        /*009c*/ 	.word	0x00002050


	//   ....[5]....
        /*00a0*/ 	.word	0x00002080


	//   ....[6]....
        /*00a4*/ 	.word	0x00003600


	//   ....[7]....
        /*00a8*/ 	.word	0x00003b60


	//   ....[8]....
        /*00ac*/ 	.word	0x00003e50


	//   ....[9]....
        /*00b0*/ 	.word	0x00005430


	//   ....[10]....
        /*00b4*/ 	.word	0x00006980


	//   ....[11]....
        /*00b8*/ 	.word	0x00006f30


	//   ....[12]....
        /*00bc*/ 	.word	0x00007240


	//   ....[13]....
        /*00c0*/ 	.word	0x00007260


	//   ....[14]....
        /*00c4*/ 	.word	0x000083f0


	//   ....[15]....
        /*00c8*/ 	.word	0x00009960


	//   ....[16]....
        /*00cc*/ 	.word	0x00009f10


	//   ....[17]....
        /*00d0*/ 	.word	0x0000a220


	//----- nvinfo : EIATTR_CRS_STACK_SIZE
	.align		4
.L_93:
        /*00d4*/ 	.byte	0x04, 0x1e
        /*00d6*/ 	.short	(.L_95 - .L_94)
.L_94:
        /*00d8*/ 	.word	0x00000000


	//----- nvinfo : EIATTR_CBANK_PARAM_SIZE
	.align		4
.L_95:
        /*00dc*/ 	.byte	0x03, 0x19
        /*00de*/ 	.short	0x0024


	//----- nvinfo : EIATTR_PARAM_CBANK
	.align		4
        /*00e0*/ 	.byte	0x04, 0x0a
        /*00e2*/ 	.short	(.L_97 - .L_96)
	.align		4
.L_96:
        /*00e4*/ 	.word	index@(.nv.constant0._Z10jacobiEdgePdS_iiiii)
        /*00e8*/ 	.short	0x0380
        /*00ea*/ 	.short	0x0024


	//----- nvinfo : EIATTR_SW_WAR
	.align		4
.L_97:
        /*00ec*/ 	.byte	0x04, 0x36
        /*00ee*/ 	.short	(.L_99 - .L_98)
.L_98:
        /*00f0*/ 	.word	0x00000008
.L_99:


//--------------------- .nv.callgraph             --------------------------
	.section	.nv.callgraph,"",@"SHT_CUDA_CALLGRAPH"
	.align	4
	.sectionentsize	8
	.align		4
        /*0000*/ 	.word	0x00000000
	.align		4
        /*0004*/ 	.word	0xffffffff
	.align		4
        /*0008*/ 	.word	0x00000000
	.align		4
        /*000c*/ 	.word	0xfffffffe
	.align		4
        /*0010*/ 	.word	0x00000000
	.align		4
        /*0014*/ 	.word	0xfffffffd
	.align		4
        /*0018*/ 	.word	0x00000000
	.align		4
        /*001c*/ 	.word	0xfffffffc


//--------------------- .text._Z9jacobiMidPdS_iiiiiiiiii --------------------------
	.section	.text._Z9jacobiMidPdS_iiiiiiiiii,"ax",@progbits
	.align	128
        .global         _Z9jacobiMidPdS_iiiiiiiiii
        .type           _Z9jacobiMidPdS_iiiiiiiiii,@function
        .size           _Z9jacobiMidPdS_iiiiiiiiii,(.L_x_50 - _Z9jacobiMidPdS_iiiiiiiiii)
        .other          _Z9jacobiMidPdS_iiiiiiiiii,@"STO_CUDA_ENTRY STV_DEFAULT"
_Z9jacobiMidPdS_iiiiiiiiii:
.text._Z9jacobiMidPdS_iiiiiiiiii:
[----:B------:R-:W-:Y:S01]  /*0000*/  LDC R1, c[0x0][0x37c] ;  /* 0x0000df00ff017b82 */ /* 0x000fe20000000800 */
[----:B------:R-:W0:Y:S07]  /*0010*/  S2R R2, SR_CTAID.Z ;  /* 0x0000000000027919 */ /* 0x000e2e0000002700 */
[----:B------:R-:W1:Y:S01]  /*0020*/  LDC R0, c[0x0][0x370] ;  /* 0x0000dc00ff007b82 */ /* 0x000e620000000800 */
[----:B------:R-:W2:Y:S01]  /*0030*/  LDCU.64 UR6, c[0x0][0x398] ;  /* 0x00007300ff0677ac */ /* 0x000ea20008000a00 */
[----:B------:R-:W3:Y:S01]  /*0040*/  S2R R3, SR_TID.Y ;  /* 0x0000000000037919 */ /* 0x000ee20000002200 */
[----:B------:R-:W3:Y:S05]  /*0050*/  S2R R4, SR_TID.Z ;  /* 0x0000000000047919 */ /* 0x000eea0000002300 */
[----:B------:R-:W0:Y:S01]  /*0060*/  LDC R5, c[0x0][0x374] ;  /* 0x0000dd00ff057b82 */ /* 0x000e220000000800 */
[----:B------:R-:W4:Y:S01]  /*0070*/  LDCU UR13, c[0x0][0x360] ;  /* 0x00006c00ff0d77ac */ /* 0x000f220008000800 */
[----:B------:R-:W5:Y:S01]  /*0080*/  S2R R27, SR_TID.X ;  /* 0x00000000001b7919 */ /* 0x000f620000002100 */
[----:B------:R-:W4:Y:S05]  /*0090*/  LDCU UR14, c[0x0][0x364] ;  /* 0x00006c80ff0e77ac */ /* 0x000f2a0008000800 */
[----:B------:R-:W0:Y:S01]  /*00a0*/  S2UR UR12, SR_CTAID.Y ;  /* 0x00000000000c79c3 */ /* 0x000e220000002600 */
[----:B------:R-:W3:Y:S01]  /*00b0*/  LDCU UR15, c[0x0][0x368] ;  /* 0x00006d00ff0f77ac */ /* 0x000ee20008000800 */
[----:B--2---:R-:W-:Y:S01]  /*00c0*/  UISETP.GE.AND UP0, UPT, UR7, UR6, UPT ;  /* 0x000000060700728c */ /* 0x004fe2000bf06270 */
[----:B------:R-:W2:Y:S05]  /*00d0*/  LDCU.64 UR6, c[0x0][0x358] ;  /* 0x00006b00ff0677ac */ /* 0x000eaa0008000a00 */
[----:B------:R-:W2:Y:S01]  /*00e0*/  LDC R7, c[0x0][0x378] ;  /* 0x0000de00ff077b82 */ /* 0x000ea20000000800 */
[----:B----4-:R-:W-:-:S07]  /*00f0*/  UIMAD UR4, UR13, UR14, URZ ;  /* 0x0000000e0d0472a4 */ /* 0x010fce000f8e02ff */
[----:B------:R-:W4:Y:S01]  /*0100*/  S2UR UR5, SR_CTAID.X ;  /* 0x00000000000579c3 */ /* 0x000f220000002500 */
[----:B---3--:R-:W-:Y:S01]  /*0110*/  UIMAD UR4, UR4, UR15, URZ ;  /* 0x0000000f040472a4 */ /* 0x008fe2000f8e02ff */
[----:B------:R-:W-:Y:S02]  /*0120*/  IMAD R6, R4, UR14, R3 ;  /* 0x0000000e04067c24 */ /* 0x000fe4000f8e0203 */
[----:B0-----:R-:W-:Y:S02]  /*0130*/  IMAD R9, R2, R5, UR12 ;  /* 0x0000000c02097e24 */ /* 0x001fe4000f8e0205 */
[----:B-----5:R-:W-:Y:S02]  /*0140*/  IMAD R6, R6, UR13, R27 ;  /* 0x0000000d06067c24 */ /* 0x020fe4000f8e021b */
[----:B--2---:R-:W-:-:S04]  /*0150*/  IMAD R11, R5, R7, RZ ;  /* 0x00000007050b7224 */ /* 0x004fc800078e02ff */
[-C--:B-1----:R-:W-:Y:S02]  /*0160*/  IMAD R11, R11, R0.reuse, RZ ;  /* 0x000000000b0b7224 */ /* 0x082fe400078e02ff */
[----:B----4-:R-:W-:-:S04]  /*0170*/  IMAD R15, R9, R0, UR5 ;  /* 0x00000005090f7e24 */ /* 0x010fc8000f8e0200 */
[----:B------:R-:W-:Y:S02]  /*0180*/  IMAD R19, R15, UR4, R6 ;  /* 0x000000040f137c24 */ /* 0x000fe4000f8e0206 */
[----:B------:R-:W-:Y:S01]  /*0190*/  IMAD R6, R11, UR4, RZ ;  /* 0x000000040b067c24 */ /* 0x000fe2000f8e02ff */
[----:B------:R-:W-:Y:S06]  /*01a0*/  BRA.U UP0, `(.L_x_0) ;  /* 0x0000001d00487547 */ /* 0x000fec000b800000 */
[----:B------:R-:W0:Y:S01]  /*01b0*/  LDCU UR4, c[0x0][0x3a8] ;  /* 0x00007500ff0477ac */ /* 0x000e220008000800 */
[----:B------:R-:W1:Y:S01]  /*01c0*/  LDCU UR16, c[0x0][0x3a4] ;  /* 0x00007480ff1077ac */ /* 0x000e620008000800 */
[----:B0-----:R-:W-:Y:S01]  /*01d0*/  ISETP.GE.AND P0, PT, R19, UR4, PT ;  /* 0x0000000413007c0c */ /* 0x001fe2000bf06270 */
[----:B-1----:R-:W-:-:S06]  /*01e0*/  UIADD3 UR17, UPT, UPT, UR16, 0x1, URZ ;  /* 0x0000000110117890 */ /* 0x002fcc000fffe0ff */
[----:B------:R-:W-:-:S06]  /*01f0*/  IMAD.U32 R22, RZ, RZ, UR17 ;  /* 0x00000011ff167e24 */ /* 0x000fcc000f8e00ff */
[----:B------:R-:W-:-:S05]  /*0200*/  @P0 IMAD R22, RZ, RZ, UR16 ;  /* 0x00000010ff160e24 */ /* 0x000fca000f8e02ff */
[----:B------:R-:W-:-:S13]  /*0210*/  ISETP.GE.AND P1, PT, R22, 0x1, PT ;  /* 0x000000011600780c */ /* 0x000fda0003f26270 */
[----:B------:R-:W-:Y:S05]  /*0220*/  @!P1 EXIT ;  /* 0x000000000000994d */ /* 0x000fea0003800000 */
[----:B------:R-:W0:Y:S01]  /*0230*/  LDCU UR4, c[0x0][0x390] ;  /* 0x00007200ff0477ac */ /* 0x000e220008000800 */
[C---:B------:R-:W-:Y:S01]  /*0240*/  ISETP.GE.U32.AND P1, PT, R22.reuse, 0x4, PT ;  /* 0x000000041600780c */ /* 0x040fe20003f26070 */
[----:B------:R-:W-:Y:S01]  /*0250*/  BSSY.RECONVERGENT B0, `(.L_x_1) ;  /* 0x0000186000007945 */ /* 0x000fe20003800200 */
[----:B------:R-:W-:Y:S01]  /*0260*/  LOP3.LUT R8, R22, 0x3, RZ, 0xc0, !PT ;  /* 0x0000000316087812 */ /* 0x000fe200078ec0ff */
[----:B------:R-:W1:Y:S01]  /*0270*/  LDCU UR19, c[0x0][0x390] ;  /* 0x00007200ff1377ac */ /* 0x000e620008000800 */
[----:B------:R-:W-:Y:S01]  /*0280*/  IMAD.MOV.U32 R13, RZ, RZ, RZ ;  /* 0x000000ffff0d7224 */ /* 0x000fe200078e00ff */
[----:B------:R-:W2:Y:S01]  /*0290*/  LDCU UR18, c[0x0][0x3a4] ;  /* 0x00007480ff1277ac */ /* 0x000ea20008000800 */
[----:B------:R-:W3:Y:S01]  /*02a0*/  LDCU.128 UR8, c[0x0][0x380] ;  /* 0x00007000ff0877ac */ /* 0x000ee20008000c00 */
[----:B0-----:R-:W-:-:S06]  /*02b0*/  IMAD.U32 R9, RZ, RZ, UR4 ;  /* 0x00000004ff097e24 */ /* 0x001fcc000f8e00ff */
[----:B------:R-:W-:Y:S05]  /*02c0*/  @!P1 BRA `(.L_x_2) ;  /* 0x0000001400f89947 */ /* 0x000fea0003800000 */
[----:B------:R-:W-:Y:S01]  /*02d0*/  IADD3 R10, PT, PT, R9, -0x2, RZ ;  /* 0xfffffffe090a7810 */ /* 0x000fe20007ffe0ff */
[----:B------:R-:W0:Y:S01]  /*02e0*/  LDCU UR4, c[0x0][0x3b4] ;  /* 0x00007680ff0477ac */ /* 0x000e220008000800 */
[----:B------:R-:W-:Y:S02]  /*02f0*/  IMAD R12, R15, UR15, R4 ;  /* 0x0000000f0f0c7c24 */ /* 0x000fe4000f8e0204 */
[----:B------:R-:W-:Y:S01]  /*0300*/  IABS R11, R10 ;  /* 0x0000000a000b7213 */ /* 0x000fe20000000000 */
[----:B------:R-:W4:Y:S01]  /*0310*/  LDCU.128 UR20, c[0x0][0x380] ;  /* 0x00007000ff1477ac */ /* 0x000f220008000c00 */
[----:B------:R-:W-:Y:S02]  /*0320*/  IMAD R12, R12, UR14, R3 ;  /* 0x0000000e0c0c7c24 */ /* 0x000fe4000f8e0203 */
[----:B------:R-:W5:Y:S01]  /*0330*/  I2F.RP R14, R11 ;  /* 0x0000000b000e7306 */ /* 0x000f620000209400 */
[----:B0-----:R-:W-:-:S07]  /*0340*/  VIADD R27, R27, UR4 ;  /* 0x000000041b1b7c36 */ /* 0x001fce0008000000 */
[----:B-----5:R-:W0:Y:S01]  /*0350*/  MUFU.RCP R14, R14 ;  /* 0x0000000e000e7308 */ /* 0x020e220000001000 */
[----:B------:R-:W-:Y:S01]  /*0360*/  IMAD R21, R12, UR13, R27 ;  /* 0x0000000d0c157c24 */ /* 0x000fe2000f8e021b */
[----:B------:R-:W-:Y:S01]  /*0370*/  IABS R12, R10 ;  /* 0x0000000a000c7213 */ /* 0x000fe20000000000 */
[----:B0-----:R-:W-:-:S03]  /*0380*/  VIADD R20, R14, 0xffffffe ;  /* 0x0ffffffe0e147836 */ /* 0x001fc60000000000 */
[----:B------:R-:W-:Y:S02]  /*0390*/  IABS R14, R21 ;  /* 0x00000015000e7213 */ /* 0x000fe40000000000 */
[----:B------:R-:W0:Y:S02]  /*03a0*/  F2I.FTZ.U32.TRUNC.NTZ R13, R20 ;  /* 0x00000014000d7305 */ /* 0x000e24000021f000 */
[----:B0-----:R-:W-:-:S04]  /*03b0*/  IMAD.MOV R16, RZ, RZ, -R13 ;  /* 0x000000ffff107224 */ /* 0x001fc800078e0a0d */
[----:B------:R-:W-:Y:S02]  /*03c0*/  IMAD R15, R16, R11, RZ ;  /* 0x0000000b100f7224 */ /* 0x000fe400078e02ff */
[----:B------:R-:W-:Y:S02]  /*03d0*/  IMAD.MOV R16, RZ, RZ, -R12 ;  /* 0x000000ffff107224 */ /* 0x000fe400078e0a0c */
[----:B------:R-:W-:-:S05]  /*03e0*/  HFMA2 R12, -RZ, RZ, 0, 0 ;  /* 0x00000000ff0c7431 */ /* 0x000fca00000001ff */
[----:B------:R-:W-:-:S04]  /*03f0*/  IMAD.HI.U32 R12, R13, R15, R12 ;  /* 0x0000000f0d0c7227 */ /* 0x000fc800078e000c */
[----:B------:R-:W-:Y:S02]  /*0400*/  IMAD.MOV.U32 R13, RZ, RZ, R14 ;  /* 0x000000ffff0d7224 */ /* 0x000fe400078e000e */
[----:B------:R-:W-:Y:S02]  /*0410*/  IMAD.MOV.U32 R14, RZ, RZ, R16 ;  /* 0x000000ffff0e7224 */ /* 0x000fe400078e0010 */
[----:B------:R-:W-:-:S04]  /*0420*/  IMAD.HI.U32 R12, R12, R13, RZ ;  /* 0x0000000d0c0c7227 */ /* 0x000fc800078e00ff */
[----:B------:R-:W-:Y:S01]  /*0430*/  IMAD R14, R12, R14, R13 ;  /* 0x0000000e0c0e7224 */ /* 0x000fe200078e020d */
[----:B------:R-:W-:-:S04]  /*0440*/  LOP3.LUT R13, R21, R10, RZ, 0x3c, !PT ;  /* 0x0000000a150d7212 */ /* 0x000fc800078e3cff */
[----:B------:R-:W-:Y:S02]  /*0450*/  ISETP.GT.U32.AND P2, PT, R11, R14, PT ;  /* 0x0000000e0b00720c */ /* 0x000fe40003f44070 */
[----:B------:R-:W-:Y:S02]  /*0460*/  ISETP.GE.AND P3, PT, R13, RZ, PT ;  /* 0x000000ff0d00720c */ /* 0x000fe40003f66270 */
[----:B------:R-:W-:-:S09]  /*0470*/  LOP3.LUT R13, RZ, R10, RZ, 0x33, !PT ;  /* 0x0000000aff0d7212 */ /* 0x000fd200078e33ff */
[----:B------:R-:W-:Y:S02]  /*0480*/  @!P2 IMAD.IADD R14, R14, 0x1, -R11 ;  /* 0x000000010e0ea824 */ /* 0x000fe400078e0a0b */
[----:B------:R-:W-:-:S03]  /*0490*/  @!P2 VIADD R12, R12, 0x1 ;  /* 0x000000010c0ca836 */ /* 0x000fc60000000000 */
[----:B------:R-:W-:-:S13]  /*04a0*/  ISETP.GE.U32.AND P1, PT, R14, R11, PT ;  /* 0x0000000b0e00720c */ /* 0x000fda0003f26070 */
[----:B------:R-:W-:Y:S02]  /*04b0*/  @P1 IADD3 R12, PT, PT, R12, 0x1, RZ ;  /* 0x000000010c0c1810 */ /* 0x000fe40007ffe0ff */
[----:B------:R-:W-:-:S03]  /*04c0*/  ISETP.NE.AND P1, PT, R10, RZ, PT ;  /* 0x000000ff0a00720c */ /* 0x000fc60003f25270 */
[----:B------:R-:W-:-:S05]  /*04d0*/  @!P3 IMAD.MOV R12, RZ, RZ, -R12 ;  /* 0x000000ffff0cb224 */ /* 0x000fca00078e0a0c */
[----:B------:R-:W-:Y:S02]  /*04e0*/  SEL R14, R13, R12, !P1 ;  /* 0x0000000c0d0e7207 */ /* 0x000fe40004800000 */
[----:B------:R-:W0:Y:S03]  /*04f0*/  LDC.64 R12, c[0x0][0x380] ;  /* 0x0000e000ff0c7b82 */ /* 0x000e260000000a00 */
[----:B------:R-:W-:Y:S02]  /*0500*/  IMAD.MOV R15, RZ, RZ, -R14 ;  /* 0x000000ffff0f7224 */ /* 0x000fe400078e0a0e */
[----:B------:R-:W-:Y:S02]  /*0510*/  IMAD R14, R14, R9, R9 ;  /* 0x000000090e0e7224 */ /* 0x000fe400078e0209 */
[----:B------:R-:W-:-:S04]  /*0520*/  IMAD R15, R10, R15, R21 ;  /* 0x0000000f0a0f7224 */ /* 0x000fc800078e0215 */
[C---:B------:R-:W-:Y:S01]  /*0530*/  IMAD.IADD R25, R15.reuse, 0x1, R14 ;  /* 0x000000010f197824 */ /* 0x040fe200078e020e */
[----:B------:R-:W-:Y:S02]  /*0540*/  IADD3 R16, P2, PT, R15, R14, RZ ;  /* 0x0000000e0f107210 */ /* 0x000fe40007f5e0ff */
[----:B------:R-:W-:-:S03]  /*0550*/  SHF.R.S32.HI R17, RZ, 0x1f, R15 ;  /* 0x0000001fff117819 */ /* 0x000fc6000001140f */
[----:B------:R-:W-:Y:S01]  /*0560*/  IMAD.SHL.U32 R19, R16, 0x8, RZ ;  /* 0x0000000810137824 */ /* 0x000fe200078e00ff */
[----:B------:R-:W-:-:S04]  /*0570*/  LEA.HI.X.SX32 R17, R14, R17, 0x1, P2 ;  /* 0x000000110e117211 */ /* 0x000fc800010f0eff */
[----:B------:R-:W-:Y:S02]  /*0580*/  SHF.L.U64.HI R14, R16, 0x3, R17 ;  /* 0x00000003100e7819 */ /* 0x000fe40000010211 */
[----:B----4-:R-:W-:Y:S01]  /*0590*/  IADD3 R28, P2, PT, R19, UR20, RZ ;  /* 0x00000014131c7c10 */ /* 0x010fe2000ff5e0ff */
[----:B0-----:R-:W-:-:S03]  /*05a0*/  IMAD.WIDE R24, R25, 0x8, R12 ;  /* 0x0000000819187825 */ /* 0x001fc600078e020c */
[----:B------:R-:W-:-:S03]  /*05b0*/  IADD3.X R29, PT, PT, R14, UR21, RZ, P2, !PT ;  /* 0x000000150e1d7c10 */ /* 0x000fc600097fe4ff */
[----:B------:R-:W4:Y:S04]  /*05c0*/  LDG.E.64 R24, desc[UR6][R24.64] ;  /* 0x0000000618187981 */ /* 0x000f28000c1e1b00 */
[----:B------:R0:W4:Y:S01]  /*05d0*/  LDG.E.64 R16, desc[UR6][R28.64+0x10] ;  /* 0x000010061c107981 */ /* 0x000122000c1e1b00 */
[----:B------:R-:W-:Y:S01]  /*05e0*/  IADD3 R18, PT, PT, R2, R7, RZ ;  /* 0x0000000702127210 */ /* 0x000fe20007ffe0ff */
[----:B------:R-:W5:Y:S04]  /*05f0*/  F2I.FTZ.U32.TRUNC.NTZ R15, R20 ;  /* 0x00000014000f7305 */ /* 0x000f68000021f000 */
[----:B------:R-:W-:Y:S01]  /*0600*/  IMAD R23, R18, R5, UR12 ;  /* 0x0000000c12177e24 */ /* 0x000fe2000f8e0205 */
[----:B------:R-:W-:-:S03]  /*0610*/  IABS R18, R10 ;  /* 0x0000000a00127213 */ /* 0x000fc60000000000 */
[----:B------:R-:W-:Y:S01]  /*0620*/  IMAD R23, R23, R0, UR5 ;  /* 0x0000000517177e24 */ /* 0x000fe2000f8e0200 */
[----:B0-----:R-:W-:-:S03]  /*0630*/  IABS R28, R10 ;  /* 0x0000000a001c7213 */ /* 0x001fc60000000000 */
[----:B------:R-:W-:Y:S02]  /*0640*/  IMAD R26, R23, UR15, R4 ;  /* 0x0000000f171a7c24 */ /* 0x000fe4000f8e0204 */
[----:B------:R-:W-:Y:S02]  /*0650*/  IMAD.MOV R28, RZ, RZ, -R28 ;  /* 0x000000ffff1c7224 */ /* 0x000fe400078e0a1c */
[----:B------:R-:W-:-:S04]  /*0660*/  IMAD R26, R26, UR14, R3 ;  /* 0x0000000e1a1a7c24 */ /* 0x000fc8000f8e0203 */
[----:B------:R-:W-:-:S05]  /*0670*/  IMAD R23, R26, UR13, R27 ;  /* 0x0000000d1a177c24 */ /* 0x000fca000f8e021b */
[----:B------:R-:W-:Y:S01]  /*0680*/  IABS R26, R23 ;  /* 0x00000017001a7213 */ /* 0x000fe20000000000 */
[----:B----4-:R-:W-:Y:S01]  /*0690*/  DADD R24, R16, R24 ;  /* 0x0000000010187229 */ /* 0x010fe20000000018 */
[----:B------:R-:W-:Y:S01]  /*06a0*/  IADD3 R16, P2, PT, R19, UR22, RZ ;  /* 0x0000001613107c10 */ /* 0x000fe2000ff5e0ff */
[----:B-----5:R-:W-:-:S03]  /*06b0*/  IMAD.MOV R19, RZ, RZ, -R15 ;  /* 0x000000ffff137224 */ /* 0x020fc600078e0a0f */
[----:B------:R-:W-:Y:S01]  /*06c0*/  IADD3.X R17, PT, PT, R14, UR23, RZ, P2, !PT ;  /* 0x000000170e117c10 */ /* 0x000fe200097fe4ff */
[----:B------:R-:W-:Y:S02]  /*06d0*/  IMAD R29, R19, R18, RZ ;  /* 0x00000012131d7224 */ /* 0x000fe400078e02ff */
[----:B------:R-:W-:Y:S01]  /*06e0*/  DMUL R24, R24, 0.25 ;  /* 0x3fd0000018187828 */ /* 0x000fe20000000000 */
[----:B------:R-:W-:-:S04]  /*06f0*/  IMAD.MOV.U32 R14, RZ, RZ, RZ ;  /* 0x000000ffff0e7224 */ /* 0x000fc800078e00ff */
[----:B------:R-:W-:Y:S02]  /*0700*/  IMAD.HI.U32 R19, R15, R29, R14 ;  /* 0x0000001d0f137227 */ /* 0x000fe400078e000e */
[----:B------:R0:W-:Y:S02]  /*0710*/  STG.E.64 desc[UR6][R16.64+0x8], R24 ;  /* 0x0000081810007986 */ /* 0x0001e4000c101b06 */
[----:B------:R-:W-:Y:S01]  /*0720*/  IMAD.MOV.U32 R14, RZ, RZ, R26 ;  /* 0x000000ffff0e7224 */ /* 0x000fe200078e001a */
[----:B------:R-:W-:-:S03]  /*0730*/  MOV R26, R28 ;  /* 0x0000001c001a7202 */ /* 0x000fc60000000f00 */
[----:B------:R-:W-:-:S04]  /*0740*/  IMAD.HI.U32 R19, R19, R14, RZ ;  /* 0x0000000e13137227 */ /* 0x000fc800078e00ff */
[----:B------:R-:W-:Y:S02]  /*0750*/  IMAD R14, R19, R26, R14 ;  /* 0x0000001a130e7224 */ /* 0x000fe400078e020e */
[----:B0-----:R-:W-:-:S03]  /*0760*/  IMAD R16, R7, 0x2, R2 ;  /* 0x0000000207107824 */ /* 0x001fc600078e0202 */
[----:B------:R-:W-:Y:S01]  /*0770*/  ISETP.GT.U32.AND P3, PT, R11, R14, PT ;  /* 0x0000000e0b00720c */ /* 0x000fe20003f64070 */
[----:B------:R-:W-:Y:S02]  /*0780*/  IMAD R24, R7, 0x3, R2 ;  /* 0x0000000307187824 */ /* 0x000fe400078e0202 */
[-C--:B------:R-:W-:Y:S02]  /*0790*/  IMAD R17, R16, R5.reuse, UR12 ;  /* 0x0000000c10117e24 */ /* 0x080fe4000f8e0205 */
[----:B------:R-:W-:Y:S02]  /*07a0*/  IMAD R25, R24, R5, UR12 ;  /* 0x0000000c18197e24 */ /* 0x000fe4000f8e0205 */
[-C--:B------:R-:W-:Y:S02]  /*07b0*/  IMAD R17, R17, R0.reuse, UR5 ;  /* 0x0000000511117e24 */ /* 0x080fe4000f8e0200 */
[----:B------:R-:W-:Y:S02]  /*07c0*/  IMAD R25, R25, R0, UR5 ;  /* 0x0000000519197e24 */ /* 0x000fe4000f8e0200 */
[----:B------:R-:W-:-:S02]  /*07d0*/  IMAD R16, R17, UR15, R4 ;  /* 0x0000000f11107c24 */ /* 0x000fc4000f8e0204 */
[----:B------:R-:W-:Y:S01]  /*07e0*/  @!P3 IMAD.IADD R14, R14, 0x1, -R18 ;  /* 0x000000010e0eb824 */ /* 0x000fe200078e0a12 */
[----:B------:R-:W-:Y:S01]  /*07f0*/  @!P3 IADD3 R19, PT, PT, R19, 0x1, RZ ;  /* 0x000000011313b810 */ /* 0x000fe20007ffe0ff */
[----:B------:R-:W-:Y:S02]  /*0800*/  IMAD R16, R16, UR14, R3 ;  /* 0x0000000e10107c24 */ /* 0x000fe4000f8e0203 */
[----:B------:R-:W-:Y:S01]  /*0810*/  IMAD R24, R25, UR15, R4 ;  /* 0x0000000f19187c24 */ /* 0x000fe2000f8e0204 */
[----:B------:R-:W-:Y:S01]  /*0820*/  ISETP.GE.U32.AND P2, PT, R14, R11, PT ;  /* 0x0000000b0e00720c */ /* 0x000fe20003f46070 */
[----:B------:R-:W-:Y:S01]  /*0830*/  IMAD R25, R16, UR13, R27 ;  /* 0x0000000d10197c24 */ /* 0x000fe2000f8e021b */
[----:B------:R-:W-:Y:S01]  /*0840*/  IABS R16, R10 ;  /* 0x0000000a00107213 */ /* 0x000fe20000000000 */
[----:B------:R-:W-:Y:S02]  /*0850*/  IMAD.MOV.U32 R14, RZ, RZ, RZ ;  /* 0x000000ffff0e7224 */ /* 0x000fe400078e00ff */
[----:B------:R-:W-:Y:S01]  /*0860*/  IMAD R24, R24, UR14, R3 ;  /* 0x0000000e18187c24 */ /* 0x000fe2000f8e0203 */
[----:B------:R-:W-:Y:S01]  /*0870*/  IABS R17, R25 ;  /* 0x0000001900117213 */ /* 0x000fe20000000000 */
[----:B------:R-:W-:-:S04]  /*0880*/  IMAD.HI.U32 R14, R15, R29, R14 ;  /* 0x0000001d0f0e7227 */ /* 0x000fc800078e000e */
[----:B------:R-:W-:Y:S02]  /*0890*/  IMAD.MOV R16, RZ, RZ, -R16 ;  /* 0x000000ffff107224 */ /* 0x000fe400078e0a10 */
[----:B------:R-:W-:-:S04]  /*08a0*/  IMAD.HI.U32 R14, R14, R17, RZ ;  /* 0x000000110e0e7227 */ /* 0x000fc800078e00ff */
[----:B------:R-:W-:Y:S01]  /*08b0*/  IMAD R16, R14, R16, R17 ;  /* 0x000000100e107224 */ /* 0x000fe200078e0211 */
[----:B------:R-:W-:Y:S01]  /*08c0*/  LOP3.LUT R17, R23, R10, RZ, 0x3c, !PT ;  /* 0x0000000a17117212 */ /* 0x000fe200078e3cff */
[----:B------:R-:W-:Y:S02]  /*08d0*/  @P2 VIADD R19, R19, 0x1 ;  /* 0x0000000113132836 */ /* 0x000fe40000000000 */
[----:B------:R-:W-:Y:S01]  /*08e0*/  IMAD R27, R24, UR13, R27 ;  /* 0x0000000d181b7c24 */ /* 0x000fe2000f8e021b */
[----:B------:R-:W-:Y:S02]  /*08f0*/  ISETP.GE.AND P5, PT, R17, RZ, PT ;  /* 0x000000ff1100720c */ /* 0x000fe40003fa6270 */
[----:B------:R-:W-:Y:S02]  /*0900*/  ISETP.GT.U32.AND P4, PT, R11, R16, PT ;  /* 0x000000100b00720c */ /* 0x000fe40003f84070 */
[----:B------:R-:W-:-:S09]  /*0910*/  LOP3.LUT R24, RZ, R10, RZ, 0x33, !PT ;  /* 0x0000000aff187212 */ /* 0x000fd200078e33ff */
[----:B------:R-:W-:Y:S02]  /*0920*/  @!P5 IMAD.MOV R19, RZ, RZ, -R19 ;  /* 0x000000ffff13d224 */ /* 0x000fe400078e0a13 */
[----:B------:R-:W-:-:S03]  /*0930*/  @!P4 IMAD.IADD R16, R16, 0x1, -R18 ;  /* 0x000000011010c824 */ /* 0x000fc600078e0a12 */
[----:B------:R-:W-:Y:S02]  /*0940*/  SEL R24, R24, R19, !P1 ;  /* 0x0000001318187207 */ /* 0x000fe40004800000 */
[----:B------:R-:W-:-:S03]  /*0950*/  ISETP.GE.U32.AND P5, PT, R16, R11, PT ;  /* 0x0000000b1000720c */ /* 0x000fc60003fa6070 */
[----:B------:R-:W-:Y:S02]  /*0960*/  IMAD.MOV R19, RZ, RZ, -R24 ;  /* 0x000000ffff137224 */ /* 0x000fe400078e0a18 */
[----:B------:R-:W-:Y:S02]  /*0970*/  IMAD R18, R24, R9, R9 ;  /* 0x0000000918127224 */ /* 0x000fe400078e0209 */
[----:B------:R-:W-:-:S05]  /*0980*/  IMAD R19, R10, R19, R23 ;  /* 0x000000130a137224 */ /* 0x000fca00078e0217 */
[CC--:B------:R-:W-:Y:S02]  /*0990*/  IADD3 R24, P2, PT, R19.reuse, R18.reuse, RZ ;  /* 0x0000001213187210 */ /* 0x0c0fe40007f5e0ff */
[----:B------:R-:W-:Y:S02]  /*09a0*/  SHF.R.S32.HI R17, RZ, 0x1f, R19 ;  /* 0x0000001fff117819 */ /* 0x000fe40000011413 */
[----:B------:R-:W-:Y:S01]  /*09b0*/  IADD3 R19, PT, PT, R19, R18, RZ ;  /* 0x0000001213137210 */ /* 0x000fe20007ffe0ff */
[----:B------:R-:W-:Y:S01]  /*09c0*/  IMAD.SHL.U32 R26, R24, 0x8, RZ ;  /* 0x00000008181a7824 */ /* 0x000fe200078e00ff */
[----:B------:R-:W-:-:S03]  /*09d0*/  LEA.HI.X.SX32 R17, R18, R17, 0x1, P2 ;  /* 0x0000001112117211 */ /* 0x000fc600010f0eff */
[----:B------:R-:W-:Y:S01]  /*09e0*/  IMAD.WIDE R18, R19, 0x8, R12 ;  /* 0x0000000813127825 */ /* 0x000fe200078e020c */
[----:B------:R-:W-:Y:S02]  /*09f0*/  SHF.L.U64.HI R24, R24, 0x3, R17 ;  /* 0x0000000318187819 */ /* 0x000fe40000010211 */
[----:B------:R-:W-:-:S03]  /*0a00*/  IADD3 R16, P2, PT, R26, UR20, RZ ;  /* 0x000000141a107c10 */ /* 0x000fc6000ff5e0ff */
[----:B------:R-:W4:Y:S01]  /*0a10*/  LDG.E.64 R18, desc[UR6][R18.64] ;  /* 0x0000000612127981 */ /* 0x000f22000c1e1b00 */
[----:B------:R-:W-:-:S06]  /*0a20*/  IADD3.X R17, PT, PT, R24, UR21, RZ, P2, !PT ;  /* 0x0000001518117c10 */ /* 0x000fcc00097fe4ff */
[----:B------:R-:W4:Y:S01]  /*0a30*/  LDG.E.64 R16, desc[UR6][R16.64+0x10] ;  /* 0x0000100610107981 */ /* 0x000f22000c1e1b00 */
[----:B------:R-:W-:-:S04]  /*0a40*/  @!P4 VIADD R14, R14, 0x1 ;  /* 0x000000010e0ec836 */ /* 0x000fc80000000000 */
[----:B------:R-:W-:Y:S01]  /*0a50*/  @P5 VIADD R14, R14, 0x1 ;  /* 0x000000010e0e5836 */ /* 0x000fe20000000000 */
[----:B----4-:R-:W-:Y:S01]  /*0a60*/  DADD R16, R16, R18 ;  /* 0x0000000010107229 */ /* 0x010fe20000000012 */
[----:B------:R-:W-:-:S04]  /*0a70*/  IADD3 R18, P2, PT, R26, UR22, RZ ;  /* 0x000000161a127c10 */ /* 0x000fc8000ff5e0ff */
[----:B------:R-:W-:-:S03]  /*0a80*/  IADD3.X R19, PT, PT, R24, UR23, RZ, P2, !PT ;  /* 0x0000001718137c10 */ /* 0x000fc600097fe4ff */
[----:B------:R-:W-:Y:S01]  /*0a90*/  DMUL R16, R16, 0.25 ;  /* 0x3fd0000010107828 */ /* 0x000fe20000000000 */
[----:B------:R-:W-:-:S06]  /*0aa0*/  IABS R26, R10 ;  /* 0x0000000a001a7213 */ /* 0x000fcc0000000000 */
[----:B------:R0:W-:Y:S01]  /*0ab0*/  STG.E.64 desc[UR6][R18.64+0x8], R16 ;  /* 0x0000081012007986 */ /* 0x0001e2000c101b06 */
[----:B------:R-:W-:Y:S01]  /*0ac0*/  IABS R24, R27 ;  /* 0x0000001b00187213 */ /* 0x000fe20000000000 */
[----:B------:R-:W-:Y:S02]  /*0ad0*/  IMAD.MOV R26, RZ, RZ, -R26 ;  /* 0x000000ffff1a7224 */ /* 0x000fe400078e0a1a */
[----:B0-----:R-:W-:Y:S02]  /*0ae0*/  IMAD.MOV.U32 R16, RZ, RZ, RZ ;  /* 0x000000ffff107224 */ /* 0x001fe400078e00ff */
[----:B------:R-:W-:Y:S02]  /*0af0*/  IMAD.MOV.U32 R17, RZ, RZ, R15 ;  /* 0x000000ffff117224 */ /* 0x000fe400078e000f */
[----:B------:R-:W-:-:S06]  /*0b00*/  IMAD.HI.U32 R15, R15, R29, R16 ;  /* 0x0000001d0f0f7227 */ /* 0x000fcc00078e0010 */
[----:B------:R-:W-:-:S04]  /*0b10*/  IMAD.HI.U32 R15, R15, R24, RZ ;  /* 0x000000180f0f7227 */ /* 0x000fc800078e00ff */
[----:B------:R-:W-:-:S05]  /*0b20*/  IMAD R24, R15, R26, R24 ;  /* 0x0000001a0f187224 */ /* 0x000fca00078e0218 */
[----:B------:R-:W-:Y:S02]  /*0b30*/  ISETP.GT.U32.AND P3, PT, R11, R24, PT ;  /* 0x000000180b00720c */ /* 0x000fe40003f64070 */
[-C--:B------:R-:W-:Y:S02]  /*0b40*/  LOP3.LUT R16, R25, R10.reuse, RZ, 0x3c, !PT ;  /* 0x0000000a19107212 */ /* 0x080fe400078e3cff */
[-C--:B------:R-:W-:Y:S02]  /*0b50*/  IABS R18, R10.reuse ;  /* 0x0000000a00127213 */ /* 0x080fe40000000000 */
[----:B------:R-:W-:Y:S02]  /*0b60*/  ISETP.GE.AND P2, PT, R16, RZ, PT ;  /* 0x000000ff1000720c */ /* 0x000fe40003f46270 */
[----:B------:R-:W-:-:S05]  /*0b70*/  LOP3.LUT R16, R27, R10, RZ, 0x3c, !PT ;  /* 0x0000000a1b107212 */ /* 0x000fca00078e3cff */
[----:B------:R-:W-:-:S04]  /*0b80*/  @!P3 IADD3 R24, PT, PT, R24, -R18, RZ ;  /* 0x800000121818b210 */ /* 0x000fc80007ffe0ff */
[----:B------:R-:W-:Y:S02]  /*0b90*/  ISETP.GE.U32.AND P4, PT, R24, R11, PT ;  /* 0x0000000b1800720c */ /* 0x000fe40003f86070 */
[----:B------:R-:W-:Y:S01]  /*0ba0*/  ISETP.GE.AND P5, PT, R16, RZ, PT ;  /* 0x000000ff1000720c */ /* 0x000fe20003fa6270 */
[----:B------:R-:W-:Y:S01]  /*0bb0*/  @!P2 IMAD.MOV R14, RZ, RZ, -R14 ;  /* 0x000000ffff0ea224 */ /* 0x000fe200078e0a0e */
[----:B------:R-:W-:Y:S01]  /*0bc0*/  LOP3.LUT R24, RZ, R10, RZ, 0x33, !PT ;  /* 0x0000000aff187212 */ /* 0x000fe200078e33ff */
[----:B------:R-:W-:-:S03]  /*0bd0*/  @!P3 VIADD R15, R15, 0x1 ;  /* 0x000000010f0fb836 */ /* 0x000fc60000000000 */
[----:B------:R-:W-:-:S05]  /*0be0*/  SEL R14, R24, R14, !P1 ;  /* 0x0000000e180e7207 */ /* 0x000fca0004800000 */
[----:B------:R-:W-:Y:S01]  /*0bf0*/  @P4 IADD3 R15, PT, PT, R15, 0x1, RZ ;  /* 0x000000010f0f4810 */ /* 0x000fe20007ffe0ff */
[----:B------:R-:W-:Y:S02]  /*0c00*/  IMAD.MOV R17, RZ, RZ, -R14 ;  /* 0x000000ffff117224 */ /* 0x000fe400078e0a0e */
[----:B------:R-:W-:Y:S02]  /*0c10*/  IMAD R14, R14, R9, R9 ;  /* 0x000000090e0e7224 */ /* 0x000fe400078e0209 */
[----:B------:R-:W-:Y:S02]  /*0c20*/  @!P5 IMAD.MOV R15, RZ, RZ, -R15 ;  /* 0x000000ffff0fd224 */ /* 0x000fe400078e0a0f */
[----:B------:R-:W-:-:S03]  /*0c30*/  IMAD R17, R10, R17, R25 ;  /* 0x000000110a117224 */ /* 0x000fc600078e0219 */
[----:B------:R-:W-:Y:S02]  /*0c40*/  SEL R24, R24, R15, !P1 ;  /* 0x0000000f18187207 */ /* 0x000fe40004800000 */
[----:B------:R-:W-:Y:S02]  /*0c50*/  IADD3 R26, P1, PT, R17, R14, RZ ;  /* 0x0000000e111a7210 */ /* 0x000fe40007f3e0ff */
[----:B------:R-:W-:-:S03]  /*0c60*/  SHF.R.S32.HI R15, RZ, 0x1f, R17 ;  /* 0x0000001fff0f7819 */ /* 0x000fc60000011411 */
[----:B------:R-:W-:Y:S01]  /*0c70*/  IMAD.SHL.U32 R19, R26, 0x8, RZ ;  /* 0x000000081a137824 */ /* 0x000fe200078e00ff */
[----:B------:R-:W-:Y:S01]  /*0c80*/  LEA.HI.X.SX32 R15, R14, R15, 0x1, P1 ;  /* 0x0000000f0e0f7211 */ /* 0x000fe200008f0eff */
[----:B------:R-:W-:-:S03]  /*0c90*/  IMAD.IADD R17, R17, 0x1, R14 ;  /* 0x0000000111117824 */ /* 0x000fc600078e020e */
[----:B------:R-:W-:Y:S02]  /*0ca0*/  SHF.L.U64.HI R26, R26, 0x3, R15 ;  /* 0x000000031a1a7819 */ /* 0x000fe4000001020f */
[----:B------:R-:W-:Y:S01]  /*0cb0*/  IADD3 R14, P1, PT, R19, UR20, RZ ;  /* 0x00000014130e7c10 */ /* 0x000fe2000ff3e0ff */
[----:B------:R-:W-:-:S03]  /*0cc0*/  IMAD.WIDE R16, R17, 0x8, R12 ;  /* 0x0000000811107825 */ /* 0x000fc600078e020c */
[----:B------:R-:W-:-:S03]  /*0cd0*/  IADD3.X R15, PT, PT, R26, UR21, RZ, P1, !PT ;  /* 0x000000151a0f7c10 */ /* 0x000fc60008ffe4ff */
[----:B------:R-:W4:Y:S04]  /*0ce0*/  LDG.E.64 R16, desc[UR6][R16.64] ;  /* 0x0000000610107981 */ /* 0x000f28000c1e1b00 */
[----:B------:R-:W4:Y:S02]  /*0cf0*/  LDG.E.64 R14, desc[UR6][R14.64+0x10] ;  /* 0x000010060e0e7981 */ /* 0x000f24000c1e1b00 */
[----:B----4-:R-:W-:Y:S01]  /*0d00*/  DADD R28, R14, R16 ;  /* 0x000000000e1c7229 */ /* 0x010fe20000000010 */
[----:B------:R-:W-:-:S04]  /*0d10*/  IADD3 R14, P1, PT, R19, UR22, RZ ;  /* 0x00000016130e7c10 */ /* 0x000fc8000ff3e0ff */
[----:B------:R-:W-:Y:S02]  /*0d20*/  IADD3.X R15, PT, PT, R26, UR23, RZ, P1, !PT ;  /* 0x000000171a0f7c10 */ /* 0x000fe40008ffe4ff */
[C---:B------:R-:W-:Y:S01]  /*0d30*/  IADD3 R26, PT, PT, -R24.reuse, RZ, RZ ;  /* 0x000000ff181a7210 */ /* 0x040fe20007ffe1ff */
[----:B------:R-:W-:Y:S01]  /*0d40*/  IMAD R24, R24, R9, R9 ;  /* 0x0000000918187224 */ /* 0x000fe200078e0209 */
[----:B------:R-:W-:-:S03]  /*0d50*/  DMUL R28, R28, 0.25 ;  /* 0x3fd000001c1c7828 */ /* 0x000fc60000000000 */
[----:B------:R-:W-:-:S05]  /*0d60*/  IMAD R26, R10, R26, R27 ;  /* 0x0000001a0a1a7224 */ /* 0x000fca00078e021b */
[----:B------:R-:W-:Y:S02]  /*0d70*/  SHF.R.S32.HI R19, RZ, 0x1f, R26 ;  /* 0x0000001fff137819 */ /* 0x000fe4000001141a */
[C---:B------:R-:W-:Y:S01]  /*0d80*/  IADD3 R16, P1, PT, R26.reuse, R24, RZ ;  /* 0x000000181a107210 */ /* 0x040fe20007f3e0ff */
[----:B------:R0:W-:Y:S01]  /*0d90*/  STG.E.64 desc[UR6][R14.64+0x8], R28 ;  /* 0x0000081c0e007986 */ /* 0x0001e2000c101b06 */
[----:B------:R-:W-:-:S04]  /*0da0*/  IMAD.IADD R17, R26, 0x1, R24 ;  /* 0x000000011a117824 */ /* 0x000fc800078e0218 */
[----:B------:R-:W-:-:S06]  /*0db0*/  IMAD.WIDE R12, R17, 0x8, R12 ;  /* 0x00000008110c7825 */ /* 0x000fcc00078e020c */
[----:B------:R-:W4:Y:S01]  /*0dc0*/  LDG.E.64 R12, desc[UR6][R12.64] ;  /* 0x000000060c0c7981 */ /* 0x000f22000c1e1b00 */
[----:B0-----:R-:W-:Y:S01]  /*0dd0*/  LEA.HI.X.SX32 R15, R24, R19, 0x1, P1 ;  /* 0x00000013180f7211 */ /* 0x001fe200008f0eff */
[----:B------:R-:W-:-:S03]  /*0de0*/  IMAD.SHL.U32 R19, R16, 0x8, RZ ;  /* 0x0000000810137824 */ /* 0x000fc600078e00ff */
[----:B------:R-:W-:Y:S02]  /*0df0*/  SHF.L.U64.HI R24, R16, 0x3, R15 ;  /* 0x0000000310187819 */ /* 0x000fe4000001020f */
[----:B------:R-:W-:-:S04]  /*0e00*/  IADD3 R16, P1, PT, R19, UR20, RZ ;  /* 0x0000001413107c10 */ /* 0x000fc8000ff3e0ff */
[----:B------:R-:W-:-:S06]  /*0e10*/  IADD3.X R17, PT, PT, R24, UR21, RZ, P1, !PT ;  /* 0x0000001518117c10 */ /* 0x000fcc0008ffe4ff */
[----:B------:R-:W4:Y:S01]  /*0e20*/  LDG.E.64 R16, desc[UR6][R16.64+0x10] ;  /* 0x0000100610107981 */ /* 0x000f22000c1e1b00 */
[----:B------:R-:W-:Y:S01]  /*0e30*/  UIMAD UR4, UR14, UR15, URZ ;  /* 0x0000000f0e0472a4 */ /* 0x000fe2000f8e02ff */
[----:B------:R-:W-:Y:S02]  /*0e40*/  LOP3.LUT R22, R22, 0x7ffffffc, RZ, 0xc0, !PT ;  /* 0x7ffffffc16167812 */ /* 0x000fe400078ec0ff */
[----:B------:R-:W-:Y:S01]  /*0e50*/  IADD3 R28, P1, PT, R19, UR22, RZ ;  /* 0x00000016131c7c10 */ /* 0x000fe2000ff3e0ff */
[----:B------:R-:W-:Y:S01]  /*0e60*/  UIMAD UR4, UR4, UR13, URZ ;  /* 0x0000000d040472a4 */ /* 0x000fe2000f8e02ff */
[----:B------:R-:W-:Y:S02]  /*0e70*/  IADD3 R22, PT, PT, -R22, 0x4, RZ ;  /* 0x0000000416167810 */ /* 0x000fe40007ffe1ff */
[----:B------:R-:W-:Y:S02]  /*0e80*/  IADD3.X R29, PT, PT, R24, UR23, RZ, P1, !PT ;  /* 0x00000017181d7c10 */ /* 0x000fe40008ffe4ff */
[----:B------:R-:W-:Y:S01]  /*0e90*/  ISETP.NE.AND P1, PT, R22, RZ, PT ;  /* 0x000000ff1600720c */ /* 0x000fe20003f25270 */
[----:B------:R-:W-:-:S04]  /*0ea0*/  IMAD R24, R7, UR4, RZ ;  /* 0x0000000407187c24 */ /* 0x000fc8000f8e02ff */
[----:B------:R-:W-:Y:S01]  /*0eb0*/  IMAD R19, R24, R5, RZ ;  /* 0x0000000518137224 */ /* 0x000fe200078e02ff */
[----:B----4-:R-:W-:Y:S01]  /*0ec0*/  DADD R14, R16, R12 ;  /* 0x00000000100e7229 */ /* 0x010fe2000000000c */
[----:B------:R-:W-:Y:S02]  /*0ed0*/  IMAD.U32 R13, RZ, RZ, UR17 ;  /* 0x00000011ff0d7e24 */ /* 0x000fe4000f8e00ff */
[----:B------:R-:W-:-:S05]  /*0ee0*/  IMAD R16, R19, R0, RZ ;  /* 0x0000000013107224 */ /* 0x000fca00078e02ff */
[----:B------:R-:W-:Y:S01]  /*0ef0*/  DMUL R14, R14, 0.25 ;  /* 0x3fd000000e0e7828 */ /* 0x000fe20000000000 */
[----:B------:R-:W-:Y:S01]  /*0f00*/  @P0 IMAD R13, RZ, RZ, UR16 ;  /* 0x00000010ff0d0e24 */ /* 0x000fe2000f8e02ff */
[C---:B------:R-:W-:Y:S01]  /*0f10*/  LEA R12, R16.reuse, R21, 0x2 ;  /* 0x00000015100c7211 */ /* 0x040fe200078e10ff */
[C---:B------:R-:W-:Y:S02]  /*0f20*/  IMAD R23, R16.reuse, 0x4, R23 ;  /* 0x0000000410177824 */ /* 0x040fe400078e0217 */
[C---:B------:R-:W-:Y:S01]  /*0f30*/  IMAD R25, R16.reuse, 0x4, R25 ;  /* 0x0000000410197824 */ /* 0x040fe200078e0219 */
[----:B------:R-:W-:Y:S01]  /*0f40*/  LOP3.LUT R13, R13, 0x7ffffffc, RZ, 0xc0, !PT ;  /* 0x7ffffffc0d0d7812 */ /* 0x000fe200078ec0ff */
[----:B------:R0:W-:Y:S02]  /*0f50*/  STG.E.64 desc[UR6][R28.64+0x8], R14 ;  /* 0x0000080e1c007986 */ /* 0x0001e4000c101b06 */
[----:B0-----:R-:W-:Y:S01]  /*0f60*/  IMAD R14, R16, 0x4, R27 ;  /* 0x00000004100e7824 */ /* 0x001fe200078e021b */
[----:B------:R-:W-:Y:S06]  /*0f70*/  @!P1 BRA `(.L_x_2) ;  /* 0x0000000800cc9947 */ /* 0x000fec0003800000 */
[----:B------:R0:W4:Y:S01]  /*0f80*/  F2I.FTZ.U32.TRUNC.NTZ R21, R20 ;  /* 0x0000001400157305 */ /* 0x000122000021f000 */
[----:B------:R-:W-:Y:S01]  /*0f90*/  UIMAD UR4, UR14, UR15, URZ ;  /* 0x0000000f0e0472a4 */ /* 0x000fe2000f8e02ff */
[----:B------:R-:W-:Y:S01]  /*0fa0*/  BSSY.RECONVERGENT B1, `(.L_x_3) ;  /* 0x00000af000017945 */ /* 0x000fe20003800200 */
[----:B------:R-:W-:Y:S02]  /*0fb0*/  IMAD.MOV.U32 R27, RZ, RZ, R23 ;  /* 0x000000ffff1b7224 */ /* 0x000fe400078e0017 */
[----:B------:R-:W-:Y:S01]  /*0fc0*/  UIMAD UR4, UR4, UR13, URZ ;  /* 0x0000000d040472a4 */ /* 0x000fe2000f8e02ff */
[----:B------:R-:W-:Y:S01]  /*0fd0*/  IMAD.MOV.U32 R23, RZ, RZ, R14 ;  /* 0x000000ffff177224 */ /* 0x000fe200078e000e */
[----:B0-----:R-:W-:-:S04]  /*0fe0*/  MOV R20, RZ ;  /* 0x000000ff00147202 */ /* 0x001fc80000000f00 */
[----:B------:R-:W-:Y:S02]  /*0ff0*/  IMAD R16, R7, UR4, RZ ;  /* 0x0000000407107c24 */ /* 0x000fe4000f8e02ff */
[--C-:B----4-:R-:W-:Y:S02]  /*1000*/  IMAD.MOV R19, RZ, RZ, -R21.reuse ;  /* 0x000000ffff137224 */ /* 0x110fe400078e0a15 */
[----:B------:R-:W-:Y:S02]  /*1010*/  IMAD R9, R16, R5, RZ ;  /* 0x0000000510097224 */ /* 0x000fe400078e02ff */
[----:B------:R-:W-:Y:S02]  /*1020*/  IMAD R19, R19, R18, RZ ;  /* 0x0000001213137224 */ /* 0x000fe400078e02ff */
[----:B------:R-:W-:Y:S02]  /*1030*/  IMAD R18, R9, R0, RZ ;  /* 0x0000000009127224 */ /* 0x000fe400078e02ff */
[----:B------:R-:W-:-:S04]  /*1040*/  IMAD.HI.U32 R19, R21, R19, R20 ;  /* 0x0000001315137227 */ /* 0x000fc800078e0014 */
[----:B------:R-:W-:Y:S02]  /*1050*/  IMAD.MOV.U32 R21, RZ, RZ, R25 ;  /* 0x000000ffff157224 */ /* 0x000fe400078e0019 */
[----:B------:R-:W-:-:S07]  /*1060*/  IMAD.MOV.U32 R25, RZ, RZ, R12 ;  /* 0x000000ffff197224 */ /* 0x000fce00078e000c */
.L_x_4:
[----:B------:R-:W-:Y:S02]  /*1070*/  IABS R12, R25 ;  /* 0x00000019000c7213 */ /* 0x000fe40000000000 */
[-C--:B------:R-:W-:Y:S02]  /*1080*/  IABS R9, R10.reuse ;  /* 0x0000000a00097213 */ /* 0x080fe40000000000 */
[----:B------:R-:W-:Y:S01]  /*1090*/  LOP3.LUT R20, RZ, R10, RZ, 0x33, !PT ;  /* 0x0000000aff147212 */ /* 0x000fe200078e33ff */
[----:B------:R-:W-:Y:S01]  /*10a0*/  IMAD.HI.U32 R19, R19, R12, RZ ;  /* 0x0000000c13137227 */ /* 0x000fe200078e00ff */
[----:B------:R-:W-:-:S05]  /*10b0*/  IADD3 R9, PT, PT, RZ, -R9, RZ ;  /* 0x80000009ff097210 */ /* 0x000fca0007ffe0ff */
[----:B------:R-:W-:Y:S01]  /*10c0*/  IMAD R12, R19, R9, R12 ;  /* 0x00000009130c7224 */ /* 0x000fe200078e020c */
[----:B------:R-:W-:-:S04]  /*10d0*/  IABS R9, R10 ;  /* 0x0000000a00097213 */ /* 0x000fc80000000000 */
[----:B------:R-:W-:-:S13]  /*10e0*/  ISETP.GT.U32.AND P2, PT, R11, R12, PT ;  /* 0x0000000c0b00720c */ /* 0x000fda0003f44070 */
[----:B------:R-:W-:Y:S01]  /*10f0*/  @!P2 IMAD.IADD R12, R12, 0x1, -R9 ;  /* 0x000000010c0ca824 */ /* 0x000fe200078e0a09 */
[----:B------:R-:W-:Y:S01]  /*1100*/  LOP3.LUT R9, R25, R10, RZ, 0x3c, !PT ;  /* 0x0000000a19097212 */ /* 0x000fe200078e3cff */
[----:B------:R-:W-:-:S03]  /*1110*/  @!P2 VIADD R19, R19, 0x1 ;  /* 0x000000011313a836 */ /* 0x000fc60000000000 */
[----:B------:R-:W-:Y:S02]  /*1120*/  ISETP.GE.U32.AND P1, PT, R12, R11, PT ;  /* 0x0000000b0c00720c */ /* 0x000fe40003f26070 */
[----:B------:R-:W-:Y:S01]  /*1130*/  ISETP.GE.AND P3, PT, R9, RZ, PT ;  /* 0x000000ff0900720c */ /* 0x000fe20003f66270 */
[----:B0-----:R-:W0:Y:S01]  /*1140*/  LDC.64 R12, c[0x0][0x380] ;  /* 0x0000e000ff0c7b82 */ /* 0x001e220000000a00 */
[----:B-1----:R-:W-:-:S09]  /*1150*/  IMAD.U32 R9, RZ, RZ, UR19 ;  /* 0x00000013ff097e24 */ /* 0x002fd2000f8e00ff */
[----:B------:R-:W-:Y:S01]  /*1160*/  @P1 VIADD R19, R19, 0x1 ;  /* 0x0000000113131836 */ /* 0x000fe20000000000 */
[----:B------:R-:W-:-:S03]  /*1170*/  ISETP.NE.AND P1, PT, R10, RZ, PT ;  /* 0x000000ff0a00720c */ /* 0x000fc60003f25270 */
[----:B------:R-:W-:-:S05]  /*1180*/  @!P3 IMAD.MOV R19, RZ, RZ, -R19 ;  /* 0x000000ffff13b224 */ /* 0x000fca00078e0a13 */
[----:B------:R-:W-:-:S04]  /*1190*/  SEL R14, R20, R19, !P1 ;  /* 0x00000013140e7207 */ /* 0x000fc80004800000 */
[C---:B------:R-:W-:Y:S01]  /*11a0*/  IADD3 R11, PT, PT, -R14.reuse, RZ, RZ ;  /* 0x000000ff0e0b7210 */ /* 0x040fe20007ffe1ff */
[----:B------:R-:W-:-:S04]  /*11b0*/  IMAD R14, R14, R9, R9 ;  /* 0x000000090e0e7224 */ /* 0x000fc800078e0209 */
[----:B------:R-:W-:-:S04]  /*11c0*/  IMAD R11, R10, R11, R25 ;  /* 0x0000000b0a0b7224 */ /* 0x000fc800078e0219 */
[C---:B------:R-:W-:Y:S01]  /*11d0*/  IMAD.IADD R29, R11.reuse, 0x1, R14 ;  /* 0x000000010b1d7824 */ /* 0x040fe200078e020e */
[----:B------:R-:W-:Y:S02]  /*11e0*/  IADD3 R16, P2, PT, R11, R14, RZ ;  /* 0x0000000e0b107210 */ /* 0x000fe40007f5e0ff */
[----:B------:R-:W-:Y:S01]  /*11f0*/  SHF.R.S32.HI R15, RZ, 0x1f, R11 ;  /* 0x0000001fff0f7819 */ /* 0x000fe2000001140b */
[----:B0-----:R-:W-:-:S03]  /*1200*/  IMAD.WIDE R28, R29, 0x8, R12 ;  /* 0x000000081d1c7825 */ /* 0x001fc600078e020c */
[----:B------:R-:W-:Y:S01]  /*1210*/  LEA.HI.X.SX32 R15, R14, R15, 0x1, P2 ;  /* 0x0000000f0e0f7211 */ /* 0x000fe200010f0eff */
[C---:B------:R-:W-:Y:S02]  /*1220*/  IMAD.SHL.U32 R19, R16.reuse, 0x8, RZ ;  /* 0x0000000810137824 */ /* 0x040fe400078e00ff */
[----:B------:R-:W4:Y:S01]  /*1230*/  LDG.E.64 R28, desc[UR6][R28.64] ;  /* 0x000000061c1c7981 */ /* 0x000f22000c1e1b00 */
[----:B------:R-:W-:Y:S02]  /*1240*/  SHF.L.U64.HI R14, R16, 0x3, R15 ;  /* 0x00000003100e7819 */ /* 0x000fe4000001020f */
[----:B---3--:R-:W-:-:S04]  /*1250*/  IADD3 R16, P2, PT, R19, UR8, RZ ;  /* 0x0000000813107c10 */ /* 0x008fc8000ff5e0ff */
[----:B------:R-:W-:-:S06]  /*1260*/  IADD3.X R17, PT, PT, R14, UR9, RZ, P2, !PT ;  /* 0x000000090e117c10 */ /* 0x000fcc00097fe4ff */
[----:B------:R-:W4:Y:S01]  /*1270*/  LDG.E.64 R16, desc[UR6][R16.64+0x10] ;  /* 0x0000100610107981 */ /* 0x000f22000c1e1b00 */
[----:B------:R-:W-:-:S04]  /*1280*/  IABS R11, R10 ;  /* 0x0000000a000b7213 */ /* 0x000fc80000000000 */
[----:B------:R-:W0:Y:S08]  /*1290*/  I2F.RP R24, R11 ;  /* 0x0000000b00187306 */ /* 0x000e300000209400 */
[----:B0-----:R-:W0:Y:S02]  /*12a0*/  MUFU.RCP R24, R24 ;  /* 0x0000001800187308 */ /* 0x001e240000001000 */
[----:B0-----:R-:W-:-:S06]  /*12b0*/  VIADD R15, R24, 0xffffffe ;  /* 0x0ffffffe180f7836 */ /* 0x001fcc0000000000 */
[----:B------:R-:W0:Y:S01]  /*12c0*/  F2I.FTZ.U32.TRUNC.NTZ R15, R15 ;  /* 0x0000000f000f7305 */ /* 0x000e22000021f000 */
[----:B------:R-:W-:Y:S01]  /*12d0*/  IABS R24, R27 ;  /* 0x0000001b00187213 */ /* 0x000fe20000000000 */
[----:B----4-:R-:W-:Y:S01]  /*12e0*/  DADD R28, R16, R28 ;  /* 0x00000000101c7229 */ /* 0x010fe2000000001c */
[----:B------:R-:W-:Y:S02]  /*12f0*/  IADD3 R16, P2, PT, R19, UR10, RZ ;  /* 0x0000000a13107c10 */ /* 0x000fe4000ff5e0ff */
[----:B0-----:R-:W-:Y:S02]  /*1300*/  IADD3 R19, PT, PT, RZ, -R15, RZ ;  /* 0x8000000fff137210 */ /* 0x001fe40007ffe0ff */
[----:B------:R-:W-:-:S03]  /*1310*/  IADD3.X R17, PT, PT, R14, UR11, RZ, P2, !PT ;  /* 0x0000000b0e117c10 */ /* 0x000fc600097fe4ff */
[----:B------:R-:W-:-:S04]  /*1320*/  IMAD.MOV.U32 R14, RZ, RZ, R19 ;  /* 0x000000ffff0e7224 */ /* 0x000fc800078e0013 */
[----:B------:R-:W-:Y:S02]  /*1330*/  IMAD R19, R14, R11, RZ ;  /* 0x0000000b0e137224 */ /* 0x000fe400078e02ff */
[----:B------:R-:W-:-:S04]  /*1340*/  IMAD.MOV.U32 R14, RZ, RZ, RZ ;  /* 0x000000ffff0e7224 */ /* 0x000fc800078e00ff */
[----:B------:R-:W-:Y:S01]  /*1350*/  IMAD.HI.U32 R19, R15, R19, R14 ;  /* 0x000000130f137227 */ /* 0x000fe200078e000e */
[----:B------:R-:W-:-:S05]  /*1360*/  IABS R14, R10 ;  /* 0x0000000a000e7213 */ /* 0x000fca0000000000 */
[----:B------:R-:W-:Y:S02]  /*1370*/  IMAD.MOV R15, RZ, RZ, -R14 ;  /* 0x000000ffff0f7224 */ /* 0x000fe400078e0a0e */
[----:B------:R-:W-:-:S04]  /*1380*/  IMAD.HI.U32 R14, R19, R24, RZ ;  /* 0x00000018130e7227 */ /* 0x000fc800078e00ff */
[----:B------:R-:W-:-:S05]  /*1390*/  IMAD R24, R14, R15, R24 ;  /* 0x0000000f0e187224 */ /* 0x000fca00078e0218 */
[----:B------:R-:W-:Y:S02]  /*13a0*/  ISETP.GT.U32.AND P3, PT, R11, R24, PT ;  /* 0x000000180b00720c */ /* 0x000fe40003f64070 */
[----:B------:R-:W-:-:S11]  /*13b0*/  LOP3.LUT R15, R27, R10, RZ, 0x3c, !PT ;  /* 0x0000000a1b0f7212 */ /* 0x000fd600078e3cff */
[----:B------:R-:W-:Y:S01]  /*13c0*/  @!P3 IMAD.IADD R24, R24, 0x1, -R11 ;  /* 0x000000011818b824 */ /* 0x000fe200078e0a0b */
[----:B------:R-:W-:-:S04]  /*13d0*/  ISETP.GE.AND P4, PT, R15, RZ, PT ;  /* 0x000000ff0f00720c */ /* 0x000fc80003f86270 */
[----:B------:R-:W-:Y:S02]  /*13e0*/  ISETP.GE.U32.AND P2, PT, R24, R11, PT ;  /* 0x0000000b1800720c */ /* 0x000fe40003f46070 */
[----:B------:R-:W-:-:S11]  /*13f0*/  @!P3 IADD3 R14, PT, PT, R14, 0x1, RZ ;  /* 0x000000010e0eb810 */ /* 0x000fd60007ffe0ff */
[----:B------:R-:W-:-:S04]  /*1400*/  @P2 VIADD R14, R14, 0x1 ;  /* 0x000000010e0e2836 */ /* 0x000fc80000000000 */
[----:B------:R-:W-:-:S05]  /*1410*/  @!P4 IMAD.MOV R14, RZ, RZ, -R14 ;  /* 0x000000ffff0ec224 */ /* 0x000fca00078e0a0e */
[----:B------:R-:W-:Y:S01]  /*1420*/  SEL R20, R20, R14, !P1 ;  /* 0x0000000e14147207 */ /* 0x000fe20004800000 */
[----:B------:R-:W-:-:S04]  /*1430*/  DMUL R28, R28, 0.25 ;  /* 0x3fd000001c1c7828 */ /* 0x000fc80000000000 */
[----:B------:R-:W-:Y:S02]  /*1440*/  IMAD.MOV R14, RZ, RZ, -R20 ;  /* 0x000000ffff0e7224 */ /* 0x000fe400078e0a14 */
[----:B------:R-:W-:Y:S02]  /*1450*/  IMAD R15, R20, R9, R9 ;  /* 0x00000009140f7224 */ /* 0x000fe400078e0209 */
[----:B------:R-:W-:Y:S01]  /*1460*/  IMAD R14, R10, R14, R27 ;  /* 0x0000000e0a0e7224 */ /* 0x000fe200078e021b */
[----:B------:R0:W-:Y:S04]  /*1470*/  STG.E.64 desc[UR6][R16.64+0x8], R28 ;  /* 0x0000081c10007986 */ /* 0x0001e8000c101b06 */
[----:B------:R-:W-:-:S05]  /*1480*/  IADD3 R20, P2, PT, R14, R15, RZ ;  /* 0x0000000f0e147210 */ /* 0x000fca0007f5e0ff */
[----:B------:R-:W-:Y:S01]  /*1490*/  IMAD.SHL.U32 R24, R20, 0x8, RZ ;  /* 0x0000000814187824 */ /* 0x000fe200078e00ff */
[----:B0-----:R-:W-:-:S04]  /*14a0*/  SHF.R.S32.HI R16, RZ, 0x1f, R14 ;  /* 0x0000001fff107819 */ /* 0x001fc8000001140e */
[----:B------:R-:W-:Y:S02]  /*14b0*/  LEA.HI.X.SX32 R29, R15, R16, 0x1, P2 ;  /* 0x000000100f1d7211 */ /* 0x000fe400010f0eff */
[----:B------:R-:W-:Y:S02]  /*14c0*/  IADD3 R17, PT, PT, R14, R15, RZ ;  /* 0x0000000f0e117210 */ /* 0x000fe40007ffe0ff */
[----:B------:R-:W-:Y:S02]  /*14d0*/  SHF.L.U64.HI R20, R20, 0x3, R29 ;  /* 0x0000000314147819 */ /* 0x000fe4000001021d */
[----:B------:R-:W-:Y:S01]  /*14e0*/  IADD3 R14, P2, PT, R24, UR8, RZ ;  /* 0x00000008180e7c10 */ /* 0x000fe2000ff5e0ff */
[----:B------:R-:W-:-:S03]  /*14f0*/  IMAD.WIDE R16, R17, 0x8, R12 ;  /* 0x0000000811107825 */ /* 0x000fc600078e020c */
[----:B------:R-:W-:-:S03]  /*1500*/  IADD3.X R15, PT, PT, R20, UR9, RZ, P2, !PT ;  /* 0x00000009140f7c10 */ /* 0x000fc600097fe4ff */
[----:B------:R-:W3:Y:S04]  /*1510*/  LDG.E.64 R16, desc[UR6][R16.64] ;  /* 0x0000000610107981 */ /* 0x000ee8000c1e1b00 */
[----:B------:R-:W3:Y:S02]  /*1520*/  LDG.E.64 R14, desc[UR6][R14.64+0x10] ;  /* 0x000010060e0e7981 */ /* 0x000ee4000c1e1b00 */
[----:B---3--:R-:W-:Y:S01]  /*1530*/  DADD R28, R14, R16 ;  /* 0x000000000e1c7229 */ /* 0x008fe20000000010 */
[----:B------:R-:W-:Y:S02]  /*1540*/  IADD3 R14, P2, PT, R24, UR10, RZ ;  /* 0x0000000a180e7c10 */ /* 0x000fe4000ff5e0ff */
[----:B------:R-:W-:Y:S02]  /*1550*/  IABS R24, R10 ;  /* 0x0000000a00187213 */ /* 0x000fe40000000000 */
[----:B------:R-:W-:-:S02]  /*1560*/  IADD3.X R15, PT, PT, R20, UR11, RZ, P2, !PT ;  /* 0x0000000b140f7c10 */ /* 0x000fc400097fe4ff */
[----:B------:R-:W-:Y:S01]  /*1570*/  IABS R20, R21 ;  /* 0x0000001500147213 */ /* 0x000fe20000000000 */
[----:B------:R-:W-:-:S04]  /*1580*/  IMAD.MOV R17, RZ, RZ, -R24 ;  /* 0x000000ffff117224 */ /* 0x000fc800078e0a18 */
[----:B------:R-:W-:-:S04]  /*1590*/  IMAD.HI.U32 R16, R19, R20, RZ ;  /* 0x0000001413107227 */ /* 0x000fc800078e00ff */
[----:B------:R-:W-:Y:S01]  /*15a0*/  IMAD R20, R16, R17, R20 ;  /* 0x0000001110147224 */ /* 0x000fe200078e0214 */
[----:B------:R-:W-:-:S04]  /*15b0*/  DMUL R28, R28, 0.25 ;  /* 0x3fd000001c1c7828 */ /* 0x000fc80000000000 */
[----:B------:R-:W-:Y:S02]  /*15c0*/  ISETP.GT.U32.AND P3, PT, R11, R20, PT ;  /* 0x000000140b00720c */ /* 0x000fe40003f64070 */
[-C--:B------:R-:W-:Y:S01]  /*15d0*/  IABS R17, R10.reuse ;  /* 0x0000000a00117213 */ /* 0x080fe20000000000 */
[----:B------:R0:W-:Y:S10]  /*15e0*/  STG.E.64 desc[UR6][R14.64+0x8], R28 ;  /* 0x0000081c0e007986 */ /* 0x0001f4000c101b06 */
[----:B------:R-:W-:Y:S01]  /*15f0*/  @!P3 IMAD.IADD R20, R20, 0x1, -R17 ;  /* 0x000000011414b824 */ /* 0x000fe200078e0a11 */
[----:B0-----:R-:W-:-:S02]  /*1600*/  IABS R14, R10 ;  /* 0x0000000a000e7213 */ /* 0x001fc40000000000 */
[----:B------:R-:W-:Y:S02]  /*1610*/  IABS R15, R23 ;  /* 0x00000017000f7213 */ /* 0x000fe40000000000 */
[----:B------:R-:W-:Y:S01]  /*1620*/  ISETP.GE.U32.AND P2, PT, R20, R11, PT ;  /* 0x0000000b1400720c */ /* 0x000fe20003f46070 */
[----:B------:R-:W-:Y:S01]  /*1630*/  IMAD.MOV R14, RZ, RZ, -R14 ;  /* 0x000000ffff0e7224 */ /* 0x000fe200078e0a0e */
[----:B------:R-:W-:-:S03]  /*1640*/  LOP3.LUT R17, R21, R10, RZ, 0x3c, !PT ;  /* 0x0000000a15117212 */ /* 0x000fc600078e3cff */
[----:B------:R-:W-:Y:S01]  /*1650*/  IMAD.MOV.U32 R20, RZ, RZ, R14 ;  /* 0x000000ffff147224 */ /* 0x000fe200078e000e */
[----:B------:R-:W-:Y:S01]  /*1660*/  ISETP.GE.AND P4, PT, R17, RZ, PT ;  /* 0x000000ff1100720c */ /* 0x000fe20003f86270 */
[----:B------:R-:W-:Y:S01]  /*1670*/  IMAD.HI.U32 R14, R19, R15, RZ ;  /* 0x0000000f130e7227 */ /* 0x000fe200078e00ff */
[----:B------:R-:W-:-:S03]  /*1680*/  @!P3 IADD3 R16, PT, PT, R16, 0x1, RZ ;  /* 0x000000011010b810 */ /* 0x000fc60007ffe0ff */
[----:B------:R-:W-:Y:S02]  /*1690*/  IMAD R20, R14, R20, R15 ;  /* 0x000000140e147224 */ /* 0x000fe400078e020f */
[----:B------:R-:W-:-:S03]  /*16a0*/  @P2 VIADD R16, R16, 0x1 ;  /* 0x0000000110102836 */ /* 0x000fc60000000000 */
[----:B------:R-:W-:Y:S02]  /*16b0*/  ISETP.GT.U32.AND P3, PT, R11, R20, PT ;  /* 0x000000140b00720c */ /* 0x000fe40003f64070 */
[-C--:B------:R-:W-:Y:S01]  /*16c0*/  LOP3.LUT R15, RZ, R10.reuse, RZ, 0x33, !PT ;  /* 0x0000000aff0f7212 */ /* 0x080fe200078e33ff */
[----:B------:R-:W-:Y:S01]  /*16d0*/  @!P4 IMAD.MOV R16, RZ, RZ, -R16 ;  /* 0x000000ffff10c224 */ /* 0x000fe200078e0a10 */
[----:B------:R-:W-:-:S04]  /*16e0*/  IABS R17, R10 ;  /* 0x0000000a00117213 */ /* 0x000fc80000000000 */
[----:B------:R-:W-:-:S05]  /*16f0*/  SEL R16, R15, R16, !P1 ;  /* 0x000000100f107207 */ /* 0x000fca0004800000 */
[----:B------:R-:W-:Y:S02]  /*1700*/  @!P3 IMAD.IADD R20, R20, 0x1, -R17 ;  /* 0x000000011414b824 */ /* 0x000fe400078e0a11 */
[----:B------:R-:W-:Y:S01]  /*1710*/  IMAD.MOV R15, RZ, RZ, -R16 ;  /* 0x000000ffff0f7224 */ /* 0x000fe200078e0a10 */
[----:B------:R-:W-:Y:S01]  /*1720*/  LOP3.LUT R17, R23, R10, RZ, 0x3c, !PT ;  /* 0x0000000a17117212 */ /* 0x000fe200078e3cff */
[----:B------:R-:W-:Y:S01]  /*1730*/  IMAD R16, R16, R9, R9 ;  /* 0x0000000910107224 */ /* 0x000fe200078e0209 */
[----:B------:R-:W-:Y:S01]  /*1740*/  ISETP.GE.U32.AND P2, PT, R20, R11, PT ;  /* 0x0000000b1400720c */ /* 0x000fe20003f46070 */
[----:B------:R-:W-:Y:S01]  /*1750*/  IMAD R15, R10, R15, R21 ;  /* 0x0000000f0a0f7224 */ /* 0x000fe200078e0215 */
[----:B------:R-:W-:Y:S02]  /*1760*/  ISETP.GE.AND P4, PT, R17, RZ, PT ;  /* 0x000000ff1100720c */ /* 0x000fe40003f86270 */
[----:B------:R-:W-:Y:S02]  /*1770*/  @!P3 IADD3 R14, PT, PT, R14, 0x1, RZ ;  /* 0x000000010e0eb810 */ /* 0x000fe40007ffe0ff */
[----:B------:R-:W-:-:S02]  /*1780*/  SHF.R.S32.HI R17, RZ, 0x1f, R15 ;  /* 0x0000001fff117819 */ /* 0x000fc4000001140f */
[----:B------:R-:W-:-:S04]  /*1790*/  IADD3 R24, P3, PT, R15, R16, RZ ;  /* 0x000000100f187210 */ /* 0x000fc80007f7e0ff */
[----:B------:R-:W-:Y:S01]  /*17a0*/  LEA.HI.X.SX32 R17, R16, R17, 0x1, P3 ;  /* 0x0000001110117211 */ /* 0x000fe200018f0eff */
[----:B------:R-:W-:-:S03]  /*17b0*/  @P2 VIADD R14, R14, 0x1 ;  /* 0x000000010e0e2836 */ /* 0x000fc60000000000 */
[C---:B------:R-:W-:Y:S01]  /*17c0*/  SHF.L.U64.HI R26, R24.reuse, 0x3, R17 ;  /* 0x00000003181a7819 */ /* 0x040fe20000010211 */
[----:B------:R-:W-:Y:S01]  /*17d0*/  IMAD.SHL.U32 R24, R24, 0x8, RZ ;  /* 0x0000000818187824 */ /* 0x000fe200078e00ff */
[----:B------:R-:W-:Y:S01]  /*17e0*/  LOP3.LUT R17, RZ, R10, RZ, 0x33, !PT ;  /* 0x0000000aff117212 */ /* 0x000fe200078e33ff */
[----:B------:R-:W-:Y:S02]  /*17f0*/  @!P4 IMAD.MOV R14, RZ, RZ, -R14 ;  /* 0x000000ffff0ec224 */ /* 0x000fe400078e0a0e */
[----:B------:R-:W-:Y:S01]  /*1800*/  IMAD.IADD R15, R15, 0x1, R16 ;  /* 0x000000010f0f7824 */ /* 0x000fe200078e0210 */
[----:B------:R-:W-:Y:S02]  /*1810*/  IADD3 R16, P2, PT, R24, UR8, RZ ;  /* 0x0000000818107c10 */ /* 0x000fe4000ff5e0ff */
[----:B------:R-:W-:Y:S01]  /*1820*/  SEL R20, R17, R14, !P1 ;  /* 0x0000000e11147207 */ /* 0x000fe20004800000 */
[----:B------:R-:W-:Y:S01]  /*1830*/  IMAD.WIDE R14, R15, 0x8, R12 ;  /* 0x000000080f0e7825 */ /* 0x000fe200078e020c */
[----:B------:R-:W-:-:S05]  /*1840*/  IADD3.X R17, PT, PT, R26, UR9, RZ, P2, !PT ;  /* 0x000000091a117c10 */ /* 0x000fca00097fe4ff */
[----:B------:R-:W3:Y:S04]  /*1850*/  LDG.E.64 R14, desc[UR6][R14.64] ;  /* 0x000000060e0e7981 */ /* 0x000ee8000c1e1b00 */
[----:B------:R-:W3:Y:S02]  /*1860*/  LDG.E.64 R16, desc[UR6][R16.64+0x10] ;  /* 0x0000100610107981 */ /* 0x000ee4000c1e1b00 */
[----:B---3--:R-:W-:Y:S01]  /*1870*/  DADD R28, R16, R14 ;  /* 0x00000000101c7229 */ /* 0x008fe2000000000e */
        /* <DEDUP_REMOVED lines=11> */
[----:B------:R-:W3:Y:S01]  /*1930*/  LDG.E.64 R12, desc[UR6][R12.64] ;  /* 0x000000060c0c7981 */ /* 0x000ee2000c1e1b00 */
[----:B0-----:R-:W-:Y:S01]  /*1940*/  LEA.HI.X.SX32 R15, R20, R24, 0x1, P1 ;  /* 0x00000018140f7211 */ /* 0x001fe200008f0eff */
[----:B------:R-:W-:-:S03]  /*1950*/  IMAD.SHL.U32 R24, R16, 0x8, RZ ;  /* 0x0000000810187824 */ /* 0x000fc600078e00ff */
[----:B------:R-:W-:Y:S02]  /*1960*/  SHF.L.U64.HI R20, R16, 0x3, R15 ;  /* 0x0000000310147819 */ /* 0x000fe4000001020f */
[----:B------:R-:W-:-:S04]  /*1970*/  IADD3 R16, P1, PT, R24, UR8, RZ ;  /* 0x0000000818107c10 */ /* 0x000fc8000ff3e0ff */
[----:B------:R-:W-:-:S06]  /*1980*/  IADD3.X R17, PT, PT, R20, UR9, RZ, P1, !PT ;  /* 0x0000000914117c10 */ /* 0x000fcc0008ffe4ff */
[----:B------:R-:W3:Y:S01]  /*1990*/  LDG.E.64 R16, desc[UR6][R16.64+0x10] ;  /* 0x0000100610107981 */ /* 0x000ee2000c1e1b00 */
[----:B------:R-:W-:-:S04]  /*19a0*/  IADD3 R28, P1, PT, R24, UR10, RZ ;  /* 0x0000000a181c7c10 */ /* 0x000fc8000ff3e0ff */
[----:B------:R-:W-:Y:S01]  /*19b0*/  IADD3.X R29, PT, PT, R20, UR11, RZ, P1, !PT ;  /* 0x0000000b141d7c10 */ /* 0x000fe20008ffe4ff */
[----:B------:R-:W-:-:S05]  /*19c0*/  VIADD R22, R22, 0x4 ;  /* 0x0000000416167836 */ /* 0x000fca0000000000 */
[----:B------:R-:W-:Y:S01]  /*19d0*/  ISETP.NE.AND P1, PT, R22, RZ, PT ;  /* 0x000000ff1600720c */ /* 0x000fe20003f25270 */
[----:B--2---:R-:W-:Y:S01]  /*19e0*/  UIADD3 UR4, UPT, UPT, UR18, 0x1, URZ ;  /* 0x0000000112047890 */ /* 0x004fe2000fffe0ff */
[C---:B------:R-:W-:Y:S02]  /*19f0*/  IMAD R25, R18.reuse, 0x4, R25 ;  /* 0x0000000412197824 */ /* 0x040fe400078e0219 */
[----:B------:R-:W-:-:S03]  /*1a00*/  IMAD R27, R18, 0x4, R27 ;  /* 0x00000004121b7824 */ /* 0x000fc600078e021b */
[----:B------:R-:W-:Y:S01]  /*1a10*/  IMAD.U32 R20, RZ, RZ, UR4 ;  /* 0x00000004ff147e24 */ /* 0x000fe2000f8e00ff */
[----:B------:R-:W-:Y:S01]  /*1a20*/  @P0 IADD3 R20, PT, PT, RZ, UR18, RZ ;  /* 0x00000012ff140c10 */ /* 0x000fe2000fffe0ff */
[C---:B------:R-:W-:Y:S02]  /*1a30*/  IMAD R21, R18.reuse, 0x4, R21 ;  /* 0x0000000412157824 */ /* 0x040fe400078e0215 */
[----:B------:R-:W-:Y:S01]  /*1a40*/  IMAD R23, R18, 0x4, R23 ;  /* 0x0000000412177824 */ /* 0x000fe200078e0217 */
[----:B---3--:R-:W-:-:S08]  /*1a50*/  DADD R14, R16, R12 ;  /* 0x00000000100e7229 */ /* 0x008fd0000000000c */
[----:B------:R-:W-:-:S07]  /*1a60*/  DMUL R14, R14, 0.25 ;  /* 0x3fd000000e0e7828 */ /* 0x000fce0000000000 */
[----:B------:R0:W-:Y:S01]  /*1a70*/  STG.E.64 desc[UR6][R28.64+0x8], R14 ;  /* 0x0000080e1c007986 */ /* 0x0001e2000c101b06 */
[----:B------:R-:W-:Y:S05]  /*1a80*/  @P1 BRA `(.L_x_4) ;  /* 0xfffffff400781947 */ /* 0x000fea000383ffff */
[----:B------:R-:W-:Y:S05]  /*1a90*/  BSYNC.RECONVERGENT B1 ;  /* 0x0000000000017941 */ /* 0x000fea0003800200 */
.L_x_3:
[----:B------:R-:W-:-:S07]  /*1aa0*/  LOP3.LUT R13, R20, 0x7ffffffc, RZ, 0xc0, !PT ;  /* 0x7ffffffc140d7812 */ /* 0x000fce00078ec0ff */
.L_x_2:
[----:B-123--:R-:W-:Y:S05]  /*1ab0*/  BSYNC.RECONVERGENT B0 ;  /* 0x0000000000007941 */ /* 0x00efea0003800200 */
.L_x_1:
[----:B------:R-:W-:-:S13]  /*1ac0*/  ISETP.NE.AND P0, PT, R8, RZ, PT ;  /* 0x000000ff0800720c */ /* 0x000fda0003f05270 */
[----:B------:R-:W-:Y:S05]  /*1ad0*/  @!P0 EXIT ;  /* 0x000000000000894d */ /* 0x000fea0003800000 */
[----:B------:R-:W-:Y:S01]  /*1ae0*/  IADD3 R9, PT, PT, R9, -0x2, RZ ;  /* 0xfffffffe09097810 */ /* 0x000fe20007ffe0ff */
[----:B------:R-:W1:Y:S01]  /*1af0*/  S2R R16, SR_TID.X ;  /* 0x0000000000107919 */ /* 0x000e620000002100 */
[----:B------:R-:W-:Y:S01]  /*1b00*/  IMAD R2, R7, R13, R2 ;  /* 0x0000000d07027224 */ /* 0x000fe200078e0202 */
[----:B------:R-:W1:Y:S01]  /*1b10*/  LDCU UR4, c[0x0][0x3b4] ;  /* 0x00007680ff0477ac */ /* 0x000e620008000800 */
[----:B0-----:R-:W-:Y:S01]  /*1b20*/  IABS R14, R9 ;  /* 0x00000009000e7213 */ /* 0x001fe20000000000 */
[----:B------:R-:W0:Y:S01]  /*1b30*/  LDC.64 R12, c[0x0][0x380] ;  /* 0x0000e000ff0c7b82 */ /* 0x000e220000000a00 */
[----:B------:R-:W-:Y:S01]  /*1b40*/  IMAD R5, R2, R5, UR12 ;  /* 0x0000000c02057e24 */ /* 0x000fe2000f8e0205 */
[----:B------:R-:W-:Y:S01]  /*1b50*/  IADD3 R8, PT, PT, -R8, RZ, RZ ;  /* 0x000000ff08087210 */ /* 0x000fe20007ffe1ff */
[----:B------:R-:W2:Y:S01]  /*1b60*/  I2F.RP R15, R14 ;  /* 0x0000000e000f7306 */ /* 0x000ea20000209400 */
[----:B------:R-:W3:Y:S01]  /*1b70*/  LDCU.128 UR8, c[0x0][0x380] ;  /* 0x00007000ff0877ac */ /* 0x000ee20008000c00 */
[----:B------:R-:W-:-:S03]  /*1b80*/  IMAD R5, R5, R0, UR5 ;  /* 0x0000000505057e24 */ /* 0x000fc6000f8e0200 */
[----:B------:R-:W4:Y:S01]  /*1b90*/  LDC R2, c[0x0][0x390] ;  /* 0x0000e400ff027b82 */ /* 0x000f220000000800 */
[----:B------:R-:W-:-:S04]  /*1ba0*/  IMAD R4, R5, UR15, R4 ;  /* 0x0000000f05047c24 */ /* 0x000fc8000f8e0204 */
[----:B------:R-:W-:Y:S01]  /*1bb0*/  IMAD R4, R4, UR14, R3 ;  /* 0x0000000e04047c24 */ /* 0x000fe2000f8e0203 */
[----:B--2---:R-:W2:Y:S01]  /*1bc0*/  MUFU.RCP R15, R15 ;  /* 0x0000000f000f7308 */ /* 0x004ea20000001000 */
[----:B-1----:R-:W-:-:S04]  /*1bd0*/  VIADD R5, R16, UR4 ;  /* 0x0000000410057c36 */ /* 0x002fc80008000000 */
[----:B------:R-:W-:Y:S02]  /*1be0*/  IMAD R0, R4, UR13, R5 ;  /* 0x0000000d04007c24 */ /* 0x000fe4000f8e0205 */
[----:B--2---:R-:W-:-:S04]  /*1bf0*/  VIADD R10, R15, 0xffffffe ;  /* 0x0ffffffe0f0a7836 */ /* 0x004fc80000000000 */
[----:B------:R1:W2:Y:S02]  /*1c00*/  F2I.FTZ.U32.TRUNC.NTZ R11, R10 ;  /* 0x0000000a000b7305 */ /* 0x0002a4000021f000 */
[----:B-1----:R-:W-:Y:S02]  /*1c10*/  IMAD.MOV.U32 R10, RZ, RZ, RZ ;  /* 0x000000ffff0a7224 */ /* 0x002fe400078e00ff */
[----:B--2---:R-:W-:-:S04]  /*1c20*/  IMAD.MOV R7, RZ, RZ, -R11 ;  /* 0x000000ffff077224 */ /* 0x004fc800078e0a0b */
[----:B------:R-:W-:-:S04]  /*1c30*/  IMAD R3, R7, R14, RZ ;  /* 0x0000000e07037224 */ /* 0x000fc800078e02ff */
[----:B0--34-:R-:W-:-:S07]  /*1c40*/  IMAD.HI.U32 R10, R11, R3, R10 ;  /* 0x000000030b0a7227 */ /* 0x019fce00078e000a */
.L_x_5:
[----:B------:R-:W-:Y:S02]  /*1c50*/  IABS R3, R9 ;  /* 0x0000000900037213 */ /* 0x000fe40000000000 */
[----:B0-----:R-:W-:-:S03]  /*1c60*/  IABS R5, R0 ;  /* 0x0000000000057213 */ /* 0x001fc60000000000 */
[----:B------:R-:W-:Y:S02]  /*1c70*/  IMAD.MOV R4, RZ, RZ, -R3 ;  /* 0x000000ffff047224 */ /* 0x000fe400078e0a03 */
[----:B------:R-:W-:-:S04]  /*1c80*/  IMAD.HI.U32 R3, R10, R5, RZ ;  /* 0x000000050a037227 */ /* 0x000fc800078e00ff */
[----:B------:R-:W-:Y:S01]  /*1c90*/  IMAD R5, R3, R4, R5 ;  /* 0x0000000403057224 */ /* 0x000fe200078e0205 */
[----:B------:R-:W-:-:S04]  /*1ca0*/  IABS R4, R9 ;  /* 0x0000000900047213 */ /* 0x000fc80000000000 */
[----:B------:R-:W-:-:S13]  /*1cb0*/  ISETP.GT.U32.AND P1, PT, R14, R5, PT ;  /* 0x000000050e00720c */ /* 0x000fda0003f24070 */
[----:B------:R-:W-:Y:S01]  /*1cc0*/  @!P1 IMAD.IADD R5, R5, 0x1, -R4 ;  /* 0x0000000105059824 */ /* 0x000fe200078e0a04 */
[----:B------:R-:W-:Y:S01]  /*1cd0*/  LOP3.LUT R4, R0, R9, RZ, 0x3c, !PT ;  /* 0x0000000900047212 */ /* 0x000fe200078e3cff */
[----:B------:R-:W-:Y:S01]  /*1ce0*/  @!P1 VIADD R3, R3, 0x1 ;  /* 0x0000000103039836 */ /* 0x000fe20000000000 */
[----:B------:R-:W-:Y:S02]  /*1cf0*/  ISETP.NE.AND P1, PT, R9, RZ, PT ;  /* 0x000000ff0900720c */ /* 0x000fe40003f25270 */
[----:B------:R-:W-:Y:S02]  /*1d00*/  ISETP.GE.U32.AND P0, PT, R5, R14, PT ;  /* 0x0000000e0500720c */ /* 0x000fe40003f06070 */
[----:B------:R-:W-:-:S11]  /*1d10*/  ISETP.GE.AND P2, PT, R4, RZ, PT ;  /* 0x000000ff0400720c */ /* 0x000fd60003f46270 */
[----:B------:R-:W-:-:S05]  /*1d20*/  @P0 VIADD R3, R3, 0x1 ;  /* 0x0000000103030836 */ /* 0x000fca0000000000 */
[----:B------:R-:W-:Y:S02]  /*1d30*/  @!P2 IADD3 R3, PT, PT, -R3, RZ, RZ ;  /* 0x000000ff0303a210 */ /* 0x000fe40007ffe1ff */
[----:B------:R-:W-:-:S05]  /*1d40*/  @!P1 LOP3.LUT R3, RZ, R9, RZ, 0x33, !PT ;  /* 0x00000009ff039212 */ /* 0x000fca00078e33ff */
        /* <DEDUP_REMOVED lines=8> */
[----:B------:R-:W-:Y:S01]  /*1dd0*/  SHF.L.U64.HI R3, R5, 0x3, R16 ;  /* 0x0000000305037819 */ /* 0x000fe20000010210 */
[----:B------:R-:W-:Y:S01]  /*1de0*/  IMAD.WIDE R16, R17, 0x8, R12 ;  /* 0x0000000811107825 */ /* 0x000fe200078e020c */
[----:B------:R-:W-:-:S04]  /*1df0*/  IADD3 R18, P0, PT, R20, UR8, RZ ;  /* 0x0000000814127c10 */ /* 0x000fc8000ff1e0ff */
[----:B------:R-:W-:Y:S01]  /*1e00*/  IADD3.X R19, PT, PT, R3, UR9, RZ, P0, !PT ;  /* 0x0000000903137c10 */ /* 0x000fe200087fe4ff */
[----:B------:R-:W2:Y:S04]  /*1e10*/  LDG.E.64 R16, desc[UR6][R16.64] ;  /* 0x0000000610107981 */ /* 0x000ea8000c1e1b00 */
[----:B------:R-:W2:Y:S01]  /*1e20*/  LDG.E.64 R4, desc[UR6][R18.64+0x10] ;  /* 0x0000100612047981 */ /* 0x000ea2000c1e1b00 */
[----:B------:R-:W-:Y:S01]  /*1e30*/  IADD3 R20, P0, PT, R20, UR10, RZ ;  /* 0x0000000a14147c10 */ /* 0x000fe2000ff1e0ff */
[----:B------:R-:W-:-:S03]  /*1e40*/  VIADD R8, R8, 0x1 ;  /* 0x0000000108087836 */ /* 0x000fc60000000000 */
[----:B------:R-:W-:Y:S02]  /*1e50*/  IADD3.X R21, PT, PT, R3, UR11, RZ, P0, !PT ;  /* 0x0000000b03157c10 */ /* 0x000fe400087fe4ff */
[----:B------:R-:W-:Y:S01]  /*1e60*/  ISETP.NE.AND P0, PT, R8, RZ, PT ;  /* 0x000000ff0800720c */ /* 0x000fe20003f05270 */
[----:B--2---:R-:W-:-:S08]  /*1e70*/  DADD R4, R4, R16 ;  /* 0x0000000004047229 */ /* 0x004fd00000000010 */
[----:B------:R-:W-:-:S07]  /*1e80*/  DMUL R4, R4, 0.25 ;  /* 0x3fd0000004047828 */ /* 0x000fce0000000000 */
[----:B------:R0:W-:Y:S01]  /*1e90*/  STG.E.64 desc[UR6][R20.64+0x8], R4 ;  /* 0x0000080414007986 */ /* 0x0001e2000c101b06 */
[----:B------:R-:W-:Y:S05]  /*1ea0*/  @!P0 EXIT ;  /* 0x000000000000894d */ /* 0x000fea0003800000 */
[----:B------:R-:W-:Y:S01]  /*1eb0*/  IADD3 R0, PT, PT, R6, R0, RZ ;  /* 0x0000000006007210 */ /* 0x000fe20007ffe0ff */
[----:B------:R-:W-:Y:S06]  /*1ec0*/  BRA `(.L_x_5) ;  /* 0xfffffffc00607947 */ /* 0x000fec000383ffff */
.L_x_0:
        /* <DEDUP_REMOVED lines=19> */
[----:B------:R-:W0:Y:S03]  /*2000*/  LDCU UR4, c[0x0][0x3b4] ;  /* 0x00007680ff0477ac */ /* 0x000e260008000800 */
[-C--:B------:R-:W-:Y:S01]  /*2010*/  IABS R11, R10.reuse ;  /* 0x0000000a000b7213 */ /* 0x080fe20000000000 */
[----:B------:R-:W4:Y:S01]  /*2020*/  LDCU.128 UR20, c[0x0][0x380] ;  /* 0x00007000ff1477ac */ /* 0x000f220008000c00 */
[----:B------:R-:W-:Y:S02]  /*2030*/  IABS R17, R10 ;  /* 0x0000000a00117213 */ /* 0x000fe40000000000 */
[----:B------:R-:W5:Y:S03]  /*2040*/  I2F.RP R14, R11 ;  /* 0x0000000b000e7306 */ /* 0x000f660000209400 */
[----:B------:R-:W-:-:S02]  /*2050*/  IMAD.MOV R17, RZ, RZ, -R17 ;  /* 0x000000ffff117224 */ /* 0x000fc400078e0a11 */
[----:B0-----:R-:W-:-:S03]  /*2060*/  VIADD R19, R19, UR4 ;  /* 0x0000000413137c36 */ /* 0x001fc60008000000 */
[----:B-----5:R-:W0:Y:S02]  /*2070*/  MUFU.RCP R14, R14 ;  /* 0x0000000e000e7308 */ /* 0x020e240000001000 */
[----:B0-----:R-:W-:-:S06]  /*2080*/  VIADD R12, R14, 0xffffffe ;  /* 0x0ffffffe0e0c7836 */ /* 0x001fcc0000000000 */
[----:B------:R0:W5:Y:S02]  /*2090*/  F2I.FTZ.U32.TRUNC.NTZ R13, R12 ;  /* 0x0000000c000d7305 */ /* 0x000164000021f000 */
[----:B0-----:R-:W-:Y:S01]  /*20a0*/  MOV R12, RZ ;  /* 0x000000ff000c7202 */ /* 0x001fe20000000f00 */
[----:B-----5:R-:W-:-:S04]  /*20b0*/  IMAD.MOV R16, RZ, RZ, -R13 ;  /* 0x000000ffff107224 */ /* 0x020fc800078e0a0d */
[----:B------:R-:W-:Y:S01]  /*20c0*/  IMAD R15, R16, R11, RZ ;  /* 0x0000000b100f7224 */ /* 0x000fe200078e02ff */
[----:B------:R-:W-:-:S03]  /*20d0*/  IABS R16, R19 ;  /* 0x0000001300107213 */ /* 0x000fc60000000000 */
        /* <DEDUP_REMOVED lines=28> */
[----:B------:R-:W-:Y:S02]  /*22a0*/  IADD3.X R25, PT, PT, R14, UR21, RZ, P2, !PT ;  /* 0x000000150e197c10 */ /* 0x000fe400097fe4ff */
[----:B------:R0:W4:Y:S04]  /*22b0*/  LDG.E.64 R20, desc[UR6][R26.64] ;  /* 0x000000061a147981 */ /* 0x000128000c1e1b00 */
[----:B------:R-:W4:Y:S01]  /*22c0*/  LDG.E.64 R16, desc[UR6][R24.64+0x10] ;  /* 0x0000100618107981 */ /* 0x000f22000c1e1b00 */
[----:B------:R-:W5:Y:S01]  /*22d0*/  I2F.RP R28, R11 ;  /* 0x0000000b001c7306 */ /* 0x000f620000209400 */
[----:B------:R-:W1:Y:S07]  /*22e0*/  S2R R23, SR_TID.X ;  /* 0x0000000000177919 */ /* 0x000e6e0000002100 */
[----:B-----5:R-:W5:Y:S02]  /*22f0*/  MUFU.RCP R28, R28 ;  /* 0x0000001c001c7308 */ /* 0x020f640000001000 */
[----:B-----5:R-:W-:-:S06]  /*2300*/  IADD3 R15, PT, PT, R28, 0xffffffe, RZ ;  /* 0x0ffffffe1c0f7810 */ /* 0x020fcc0007ffe0ff */
[----:B------:R-:W5:Y:S02]  /*2310*/  F2I.FTZ.U32.TRUNC.NTZ R15, R15 ;  /* 0x0000000f000f7305 */ /* 0x000f64000021f000 */
[--C-:B-----5:R-:W-:Y:S02]  /*2320*/  IMAD.MOV R29, RZ, RZ, -R15.reuse ;  /* 0x000000ffff1d7224 */ /* 0x120fe400078e0a0f */
[----:B0-----:R-:W-:Y:S02]  /*2330*/  IMAD.MOV R26, RZ, RZ, -R15 ;  /* 0x000000ffff1a7224 */ /* 0x001fe400078e0a0f */
[----:B------:R-:W-:Y:S01]  /*2340*/  IMAD R27, R29, R11, RZ ;  /* 0x0000000b1d1b7224 */ /* 0x000fe200078e02ff */
[----:B----4-:R-:W-:Y:S01]  /*2350*/  DADD R20, R16, R20 ;  /* 0x0000000010147229 */ /* 0x010fe20000000014 */
[----:B------:R-:W-:Y:S01]  /*2360*/  IADD3 R16, P2, PT, R18, UR22, RZ ;  /* 0x0000001612107c10 */ /* 0x000fe2000ff5e0ff */
[----:B------:R-:W-:-:S03]  /*2370*/  IMAD.IADD R18, R2, 0x1, R7 ;  /* 0x0000000102127824 */ /* 0x000fc600078e0207 */
[----:B------:R-:W-:Y:S01]  /*2380*/  IADD3.X R17, PT, PT, R14, UR23, RZ, P2, !PT ;  /* 0x000000170e117c10 */ /* 0x000fe200097fe4ff */
[----:B------:R-:W-:Y:S02]  /*2390*/  IMAD R29, R18, R5, UR12 ;  /* 0x0000000c121d7e24 */ /* 0x000fe4000f8e0205 */
[----:B------:R-:W-:Y:S01]  /*23a0*/  DMUL R20, R20, 0.25 ;  /* 0x3fd0000014147828 */ /* 0x000fe20000000000 */
[----:B------:R-:W-:Y:S02]  /*23b0*/  IMAD.MOV.U32 R14, RZ, RZ, RZ ;  /* 0x000000ffff0e7224 */ /* 0x000fe400078e00ff */
[----:B------:R-:W-:Y:S02]  /*23c0*/  IMAD R29, R29, R0, UR5 ;  /* 0x000000051d1d7e24 */ /* 0x000fe4000f8e0200 */
[CCC-:B------:R-:W-:Y:S02]  /*23d0*/  IMAD.HI.U32 R25, R15.reuse, R27.reuse, R14.reuse ;  /* 0x0000001b0f197227 */ /* 0x1c0fe400078e000e */
[----:B------:R0:W-:Y:S02]  /*23e0*/  STG.E.64 desc[UR6][R16.64+0x8], R20 ;  /* 0x0000081410007986 */ /* 0x0001e4000c101b06 */
[----:B------:R-:W-:-:S04]  /*23f0*/  IMAD.HI.U32 R24, R15, R27, R14 ;  /* 0x0000001b0f187227 */ /* 0x000fc800078e000e */
[----:B------:R-:W-:Y:S01]  /*2400*/  IMAD R27, R26, R11, RZ ;  /* 0x0000000b1a1b7224 */ /* 0x000fe200078e02ff */
[----:B------:R-:W-:-:S03]  /*2410*/  LEA R26, R7, R2, 0x1 ;  /* 0x00000002071a7211 */ /* 0x000fc600078e08ff */
[----:B------:R-:W-:-:S04]  /*2420*/  IMAD.HI.U32 R18, R15, R27, R14 ;  /* 0x0000001b0f127227 */ /* 0x000fc800078e000e */
[----:B0-----:R-:W-:Y:S02]  /*2430*/  IMAD R16, R29, UR15, R4 ;  /* 0x0000000f1d107c24 */ /* 0x001fe4000f8e0204 */
[----:B-1----:R-:W-:Y:S02]  /*2440*/  VIADD R14, R23, UR4 ;  /* 0x00000004170e7c36 */ /* 0x002fe40008000000 */
[----:B------:R-:W-:Y:S02]  /*2450*/  IMAD R15, R26, R5, UR12 ;  /* 0x0000000c1a0f7e24 */ /* 0x000fe4000f8e0205 */
[----:B------:R-:W-:Y:S02]  /*2460*/  IMAD R21, R16, UR14, R3 ;  /* 0x0000000e10157c24 */ /* 0x000fe4000f8e0203 */
[----:B------:R-:W-:Y:S02]  /*2470*/  IMAD R20, R7, 0x3, R2 ;  /* 0x0000000307147824 */ /* 0x000fe400078e0202 */
[----:B------:R-:W-:-:S02]  /*2480*/  IMAD R15, R15, R0, UR5 ;  /* 0x000000050f0f7e24 */ /* 0x000fc4000f8e0200 */
[----:B------:R-:W-:Y:S02]  /*2490*/  IMAD R21, R21, UR13, R14 ;  /* 0x0000000d15157c24 */ /* 0x000fe4000f8e020e */
[----:B------:R-:W-:Y:S01]  /*24a0*/  IMAD R17, R20, R5, UR12 ;  /* 0x0000000c14117e24 */ /* 0x000fe2000f8e0205 */
[----:B------:R-:W-:Y:S01]  /*24b0*/  IABS R20, R10 ;  /* 0x0000000a00147213 */ /* 0x000fe20000000000 */
[----:B------:R-:W-:Y:S01]  /*24c0*/  IMAD R16, R15, UR15, R4 ;  /* 0x0000000f0f107c24 */ /* 0x000fe2000f8e0204 */
[----:B------:R-:W-:Y:S01]  /*24d0*/  IABS R15, R21 ;  /* 0x00000015000f7213 */ /* 0x000fe20000000000 */
[----:B------:R-:W-:Y:S02]  /*24e0*/  IMAD R17, R17, R0, UR5 ;  /* 0x0000000511117e24 */ /* 0x000fe4000f8e0200 */
[----:B------:R-:W-:Y:S02]  /*24f0*/  IMAD.MOV R26, RZ, RZ, -R20 ;  /* 0x000000ffff1a7224 */ /* 0x000fe400078e0a14 */
[----:B------:R-:W-:-:S02]  /*2500*/  IMAD R20, R17, UR15, R4 ;  /* 0x0000000f11147c24 */ /* 0x000fc4000f8e0204 */
[----:B------:R-:W-:Y:S02]  /*2510*/  IMAD R23, R16, UR14, R3 ;  /* 0x0000000e10177c24 */ /* 0x000fe4000f8e0203 */
[----:B------:R-:W-:Y:S02]  /*2520*/  IMAD.MOV.U32 R16, RZ, RZ, R15 ;  /* 0x000000ffff107224 */ /* 0x000fe400078e000f */
[----:B------:R-:W-:Y:S02]  /*2530*/  IMAD R17, R20, UR14, R3 ;  /* 0x0000000e14117c24 */ /* 0x000fe4000f8e0203 */
[----:B------:R-:W-:-:S04]  /*2540*/  IMAD.HI.U32 R15, R25, R16, RZ ;  /* 0x00000010190f7227 */ /* 0x000fc800078e00ff */
[--C-:B------:R-:W-:Y:S02]  /*2550*/  IMAD R23, R23, UR13, R14.reuse ;  /* 0x0000000d17177c24 */ /* 0x100fe4000f8e020e */
[----:B------:R-:W-:Y:S01]  /*2560*/  IMAD R25, R17, UR13, R14 ;  /* 0x0000000d11197c24 */ /* 0x000fe2000f8e020e */
[----:B------:R-:W-:Y:S01]  /*2570*/  IABS R17, R10 ;  /* 0x0000000a00117213 */ /* 0x000fe20000000000 */
[----:B------:R-:W-:Y:S01]  /*2580*/  IMAD R14, R15, R26, R16 ;  /* 0x0000001a0f0e7224 */ /* 0x000fe200078e0210 */
[----:B------:R-:W-:Y:S02]  /*2590*/  IABS R16, R10 ;  /* 0x0000000a00107213 */ /* 0x000fe40000000000 */
[----:B------:R-:W-:Y:S01]  /*25a0*/  IABS R27, R23 ;  /* 0x00000017001b7213 */ /* 0x000fe20000000000 */
[----:B------:R-:W-:Y:S01]  /*25b0*/  IMAD.MOV R20, RZ, RZ, -R17 ;  /* 0x000000ffff147224 */ /* 0x000fe200078e0a11 */
[----:B------:R-:W-:Y:S02]  /*25c0*/  IADD3 R16, PT, PT, RZ, -R16, RZ ;  /* 0x80000010ff107210 */ /* 0x000fe40007ffe0ff */
[----:B------:R-:W-:Y:S01]  /*25d0*/  ISETP.GT.U32.AND P4, PT, R11, R14, PT ;  /* 0x0000000e0b00720c */ /* 0x000fe20003f84070 */
[----:B------:R-:W-:Y:S01]  /*25e0*/  IMAD.HI.U32 R24, R24, R27, RZ ;  /* 0x0000001b18187227 */ /* 0x000fe200078e00ff */
[----:B------:R-:W-:-:S03]  /*25f0*/  IABS R17, R25 ;  /* 0x0000001900117213 */ /* 0x000fc60000000000 */
[----:B------:R-:W-:Y:S02]  /*2600*/  IMAD.MOV.U32 R26, RZ, RZ, R16 ;  /* 0x000000ffff1a7224 */ /* 0x000fe400078e0010 */
[----:B------:R-:W-:-:S04]  /*2610*/  IMAD.HI.U32 R16, R18, R17, RZ ;  /* 0x0000001112107227 */ /* 0x000fc800078e00ff */
[----:B------:R-:W-:Y:S02]  /*2620*/  IMAD R20, R24, R20, R27 ;  /* 0x0000001418147224 */ /* 0x000fe400078e021b */
[----:B------:R-:W-:Y:S01]  /*2630*/  IMAD R26, R16, R26, R17 ;  /* 0x0000001a101a7224 */ /* 0x000fe200078e0211 */
[----:B------:R-:W-:Y:S01]  /*2640*/  LOP3.LUT R17, R25, R10, RZ, 0x3c, !PT ;  /* 0x0000000a19117212 */ /* 0x000fe200078e3cff */
[----:B------:R-:W-:Y:S01]  /*2650*/  @!P4 IMAD.IADD R14, R14, 0x1, -R11 ;  /* 0x000000010e0ec824 */ /* 0x000fe200078e0a0b */
[----:B------:R-:W-:Y:S01]  /*2660*/  ISETP.GT.U32.AND P3, PT, R11, R20, PT ;  /* 0x000000140b00720c */ /* 0x000fe20003f64070 */
[----:B------:R-:W-:Y:S01]  /*2670*/  @!P4 VIADD R15, R15, 0x1 ;  /* 0x000000010f0fc836 */ /* 0x000fe20000000000 */
[----:B------:R-:W-:Y:S02]  /*2680*/  ISETP.GT.U32.AND P2, PT, R11, R26, PT ;  /* 0x0000001a0b00720c */ /* 0x000fe40003f44070 */
[----:B------:R-:W-:Y:S02]  /*2690*/  ISETP.GE.U32.AND P6, PT, R14, R11, PT ;  /* 0x0000000b0e00720c */ /* 0x000fe40003fc6070 */
[----:B------:R-:W-:-:S04]  /*26a0*/  LOP3.LUT R14, R21, R10, RZ, 0x3c, !PT ;  /* 0x0000000a150e7212 */ /* 0x000fc800078e3cff */
[----:B------:R-:W-:Y:S02]  /*26b0*/  ISETP.GE.AND P4, PT, R14, RZ, PT ;  /* 0x000000ff0e00720c */ /* 0x000fe40003f86270 */
[----:B------:R-:W-:Y:S01]  /*26c0*/  LOP3.LUT R14, R23, R10, RZ, 0x3c, !PT ;  /* 0x0000000a170e7212 */ /* 0x000fe200078e3cff */
[----:B------:R-:W-:Y:S02]  /*26d0*/  @!P3 IMAD.IADD R20, R20, 0x1, -R11 ;  /* 0x000000011414b824 */ /* 0x000fe400078e0a0b */
[-C--:B------:R-:W-:Y:S01]  /*26e0*/  @!P2 IADD3 R26, PT, PT, R26, -R11.reuse, RZ ;  /* 0x8000000b1a1aa210 */ /* 0x080fe20007ffe0ff */
[----:B------:R-:W-:Y:S01]  /*26f0*/  @!P3 VIADD R24, R24, 0x1 ;  /* 0x000000011818b836 */ /* 0x000fe20000000000 */
[----:B------:R-:W-:Y:S01]  /*2700*/  ISETP.GE.AND P3, PT, R14, RZ, PT ;  /* 0x000000ff0e00720c */ /* 0x000fe20003f66270 */
[----:B------:R-:W-:Y:S01]  /*2710*/  @P6 VIADD R15, R15, 0x1 ;  /* 0x000000010f0f6836 */ /* 0x000fe20000000000 */
[-C--:B------:R-:W-:Y:S01]  /*2720*/  ISETP.GE.U32.AND P5, PT, R20, R11.reuse, PT ;  /* 0x0000000b1400720c */ /* 0x080fe20003fa6070 */
[----:B------:R-:W-:Y:S01]  /*2730*/  @!P2 VIADD R16, R16, 0x1 ;  /* 0x000000011010a836 */ /* 0x000fe20000000000 */
[----:B------:R-:W-:-:S02]  /*2740*/  ISETP.GE.U32.AND P6, PT, R26, R11, PT ;  /* 0x0000000b1a00720c */ /* 0x000fc40003fc6070 */
[----:B------:R-:W-:Y:S01]  /*2750*/  ISETP.GE.AND P2, PT, R17, RZ, PT ;  /* 0x000000ff1100720c */ /* 0x000fe20003f46270 */
[----:B------:R-:W-:Y:S01]  /*2760*/  @!P4 IMAD.MOV R15, RZ, RZ, -R15 ;  /* 0x000000ffff0fc224 */ /* 0x000fe200078e0a0f */
[----:B------:R-:W-:-:S04]  /*2770*/  LOP3.LUT R14, RZ, R10, RZ, 0x33, !PT ;  /* 0x0000000aff0e7212 */ /* 0x000fc800078e33ff */
[----:B------:R-:W-:Y:S02]  /*2780*/  SEL R14, R14, R15, !P1 ;  /* 0x0000000f0e0e7207 */ /* 0x000fe40004800000 */
[----:B------:R-:W-:Y:S02]  /*2790*/  LOP3.LUT R15, RZ, R10, RZ, 0x33, !PT ;  /* 0x0000000aff0f7212 */ /* 0x000fe400078e33ff */
[----:B------:R-:W-:Y:S01]  /*27a0*/  @P5 IADD3 R24, PT, PT, R24, 0x1, RZ ;  /* 0x0000000118185810 */ /* 0x000fe20007ffe0ff */
[----:B------:R-:W-:Y:S02]  /*27b0*/  @P6 VIADD R16, R16, 0x1 ;  /* 0x0000000110106836 */ /* 0x000fe40000000000 */
[----:B------:R-:W-:Y:S02]  /*27c0*/  IMAD.MOV R17, RZ, RZ, -R14 ;  /* 0x000000ffff117224 */ /* 0x000fe400078e0a0e */
[----:B------:R-:W-:Y:S02]  /*27d0*/  @!P3 IMAD.MOV R24, RZ, RZ, -R24 ;  /* 0x000000ffff18b224 */ /* 0x000fe400078e0a18 */
[----:B------:R-:W-:-:S02]  /*27e0*/  @!P2 IMAD.MOV R16, RZ, RZ, -R16 ;  /* 0x000000ffff10a224 */ /* 0x000fc400078e0a10 */
[----:B------:R-:W-:Y:S01]  /*27f0*/  IMAD R17, R10, R17, R21 ;  /* 0x000000110a117224 */ /* 0x000fe200078e0215 */
[C---:B------:R-:W-:Y:S01]  /*2800*/  SEL R20, R15.reuse, R24, !P1 ;  /* 0x000000180f147207 */ /* 0x040fe20004800000 */
[----:B------:R-:W-:Y:S01]  /*2810*/  IMAD R14, R14, R9, R9 ;  /* 0x000000090e0e7224 */ /* 0x000fe200078e0209 */
[----:B------:R-:W-:Y:S02]  /*2820*/  SEL R24, R15, R16, !P1 ;  /* 0x000000100f187207 */ /* 0x000fe40004800000 */
[----:B------:R-:W-:Y:S02]  /*2830*/  SHF.R.S32.HI R15, RZ, 0x1f, R17 ;  /* 0x0000001fff0f7819 */ /* 0x000fe40000011411 */
[CC--:B------:R-:W-:Y:S02]  /*2840*/  IADD3 R27, P1, PT, R17.reuse, R14.reuse, RZ ;  /* 0x0000000e111b7210 */ /* 0x0c0fe40007f3e0ff */
[----:B------:R-:W-:Y:S02]  /*2850*/  IADD3 R17, PT, PT, R17, R14, RZ ;  /* 0x0000000e11117210 */ /* 0x000fe40007ffe0ff */
[----:B------:R-:W-:Y:S01]  /*2860*/  LEA.HI.X.SX32 R14, R14, R15, 0x1, P1 ;  /* 0x0000000f0e0e7211 */ /* 0x000fe200008f0eff */
[----:B------:R-:W-:-:S02]  /*2870*/  IMAD.SHL.U32 R26, R27, 0x8, RZ ;  /* 0x000000081b1a7824 */ /* 0x000fc400078e00ff */
[----:B------:R-:W-:Y:S01]  /*2880*/  IMAD.WIDE R16, R17, 0x8, R12 ;  /* 0x0000000811107825 */ /* 0x000fe200078e020c */
[----:B------:R-:W-:Y:S02]  /*2890*/  SHF.L.U64.HI R27, R27, 0x3, R14 ;  /* 0x000000031b1b7819 */ /* 0x000fe4000001020e */
[----:B------:R-:W-:-:S03]  /*28a0*/  IADD3 R14, P1, PT, R26, UR20, RZ ;  /* 0x000000141a0e7c10 */ /* 0x000fc6000ff3e0ff */
[----:B------:R-:W4:Y:S01]  /*28b0*/  LDG.E.64 R16, desc[UR6][R16.64] ;  /* 0x0000000610107981 */ /* 0x000f22000c1e1b00 */
[----:B------:R-:W-:-:S06]  /*28c0*/  IADD3.X R15, PT, PT, R27, UR21, RZ, P1, !PT ;  /* 0x000000151b0f7c10 */ /* 0x000fcc0008ffe4ff */
[----:B------:R-:W4:Y:S01]  /*28d0*/  LDG.E.64 R14, desc[UR6][R14.64+0x10] ;  /* 0x000010060e0e7981 */ /* 0x000f22000c1e1b00 */
[----:B------:R-:W-:-:S04]  /*28e0*/  IADD3 R26, P1, PT, R26, UR22, RZ ;  /* 0x000000161a1a7c10 */ /* 0x000fc8000ff3e0ff */
[----:B------:R-:W-:Y:S01]  /*28f0*/  IADD3.X R27, PT, PT, R27, UR23, RZ, P1, !PT ;  /* 0x000000171b1b7c10 */ /* 0x000fe20008ffe4ff */
[----:B----4-:R-:W-:-:S08]  /*2900*/  DADD R28, R14, R16 ;  /* 0x000000000e1c7229 */ /* 0x010fd00000000010 */
[----:B------:R-:W-:Y:S01]  /*2910*/  DMUL R16, R28, 0.25 ;  /* 0x3fd000001c107828 */ /* 0x000fe20000000000 */
[----:B------:R-:W-:Y:S02]  /*2920*/  IMAD.MOV R28, RZ, RZ, -R20 ;  /* 0x000000ffff1c7224 */ /* 0x000fe400078e0a14 */
[----:B------:R-:W-:Y:S02]  /*2930*/  IMAD R29, R20, R9, R9 ;  /* 0x00000009141d7224 */ /* 0x000fe400078e0209 */
[----:B------:R-:W-:-:S05]  /*2940*/  IMAD R28, R10, R28, R23 ;  /* 0x0000001c0a1c7224 */ /* 0x000fca00078e0217 */
[----:B------:R-:W-:Y:S02]  /*2950*/  SHF.R.S32.HI R20, RZ, 0x1f, R28 ;  /* 0x0000001fff147819 */ /* 0x000fe4000001141c */
[----:B------:R-:W-:-:S04]  /*2960*/  IADD3 R14, P1, PT, R28, R29, RZ ;  /* 0x0000001d1c0e7210 */ /* 0x000fc80007f3e0ff */
[----:B------:R-:W-:Y:S01]  /*2970*/  LEA.HI.X.SX32 R15, R29, R20, 0x1, P1 ;  /* 0x000000141d0f7211 */ /* 0x000fe200008f0eff */
[----:B------:R-:W-:Y:S02]  /*2980*/  IMAD.SHL.U32 R20, R14, 0x8, RZ ;  /* 0x000000080e147824 */ /* 0x000fe400078e00ff */
[----:B------:R-:W-:Y:S01]  /*2990*/  IMAD.IADD R29, R28, 0x1, R29 ;  /* 0x000000011c1d7824 */ /* 0x000fe200078e021d */
[----:B------:R-:W-:Y:S02]  /*29a0*/  SHF.L.U64.HI R28, R14, 0x3, R15 ;  /* 0x000000030e1c7819 */ /* 0x000fe4000001020f */
[----:B------:R-:W-:Y:S01]  /*29b0*/  IADD3 R14, P1, PT, R20, UR20, RZ ;  /* 0x00000014140e7c10 */ /* 0x000fe2000ff3e0ff */
[----:B------:R0:W-:Y:S03]  /*29c0*/  STG.E.64 desc[UR6][R26.64+0x8], R16 ;  /* 0x000008101a007986 */ /* 0x0001e6000c101b06 */
[----:B------:R-:W-:-:S06]  /*29d0*/  IADD3.X R15, PT, PT, R28, UR21, RZ, P1, !PT ;  /* 0x000000151c0f7c10 */ /* 0x000fcc0008ffe4ff */
[----:B------:R-:W4:Y:S01]  /*29e0*/  LDG.E.64 R14, desc[UR6][R14.64+0x10] ;  /* 0x000010060e0e7981 */ /* 0x000f22000c1e1b00 */
[----:B0-----:R-:W-:-:S06]  /*29f0*/  IMAD.WIDE R16, R29, 0x8, R12 ;  /* 0x000000081d107825 */ /* 0x001fcc00078e020c */
[----:B------:R-:W4:Y:S01]  /*2a00*/  LDG.E.64 R16, desc[UR6][R16.64] ;  /* 0x0000000610107981 */ /* 0x000f22000c1e1b00 */
[----:B------:R-:W-:Y:S01]  /*2a10*/  IMAD R29, R24, R9, R9 ;  /* 0x00000009181d7224 */ /* 0x000fe200078e0209 */
[----:B----4-:R-:W-:Y:S01]  /*2a20*/  DADD R26, R14, R16 ;  /* 0x000000000e1a7229 */ /* 0x010fe20000000010 */
[----:B------:R-:W-:Y:S02]  /*2a30*/  IADD3 R14, P1, PT, R20, UR22, RZ ;  /* 0x00000016140e7c10 */ /* 0x000fe4000ff3e0ff */
[----:B------:R-:W-:-:S05]  /*2a40*/  IADD3 R20, PT, PT, -R24, RZ, RZ ;  /* 0x000000ff18147210 */ /* 0x000fca0007ffe1ff */
[----:B------:R-:W-:Y:S01]  /*2a50*/  IMAD R20, R10, R20, R25 ;  /* 0x000000140a147224 */ /* 0x000fe200078e0219 */
[----:B------:R-:W-:-:S04]  /*2a60*/  IADD3.X R15, PT, PT, R28, UR23, RZ, P1, !PT ;  /* 0x000000171c0f7c10 */ /* 0x000fc80008ffe4ff */
[----:B------:R-:W-:Y:S02]  /*2a70*/  SHF.R.S32.HI R24, RZ, 0x1f, R20 ;  /* 0x0000001fff187819 */ /* 0x000fe40000011414 */
[----:B------:R-:W-:-:S04]  /*2a80*/  IADD3 R28, P1, PT, R20, R29, RZ ;  /* 0x0000001d141c7210 */ /* 0x000fc80007f3e0ff */
[----:B------:R-:W-:Y:S01]  /*2a90*/  LEA.HI.X.SX32 R17, R29, R24, 0x1, P1 ;  /* 0x000000181d117211 */ /* 0x000fe200008f0eff */
[----:B------:R-:W-:Y:S02]  /*2aa0*/  IMAD.SHL.U32 R24, R28, 0x8, RZ ;  /* 0x000000081c187824 */ /* 0x000fe400078e00ff */
[----:B------:R-:W-:Y:S01]  /*2ab0*/  IMAD.IADD R29, R20, 0x1, R29 ;  /* 0x00000001141d7824 */ /* 0x000fe200078e021d */
[----:B------:R-:W-:Y:S02]  /*2ac0*/  SHF.L.U64.HI R20, R28, 0x3, R17 ;  /* 0x000000031c147819 */ /* 0x000fe40000010211 */
[----:B------:R-:W-:Y:S01]  /*2ad0*/  IADD3 R16, P1, PT, R24, UR20, RZ ;  /* 0x0000001418107c10 */ /* 0x000fe2000ff3e0ff */
[----:B------:R-:W-:Y:S01]  /*2ae0*/  DMUL R26, R26, 0.25 ;  /* 0x3fd000001a1a7828 */ /* 0x000fe20000000000 */
[----:B------:R-:W-:Y:S02]  /*2af0*/  IMAD.WIDE R12, R29, 0x8, R12 ;  /* 0x000000081d0c7825 */ /* 0x000fe400078e020c */
[----:B------:R-:W-:-:S04]  /*2b00*/  IADD3.X R17, PT, PT, R20, UR21, RZ, P1, !PT ;  /* 0x0000001514117c10 */ /* 0x000fc80008ffe4ff */
[----:B------:R0:W-:Y:S04]  /*2b10*/  STG.E.64 desc[UR6][R14.64+0x8], R26 ;  /* 0x0000081a0e007986 */ /* 0x0001e8000c101b06 */
[----:B------:R-:W4:Y:S04]  /*2b20*/  LDG.E.64 R12, desc[UR6][R12.64] ;  /* 0x000000060c0c7981 */ /* 0x000f28000c1e1b00 */
[----:B------:R-:W4:Y:S01]  /*2b30*/  LDG.E.64 R16, desc[UR6][R16.64+0x10] ;  /* 0x0000100610107981 */ /* 0x000f22000c1e1b00 */
[----:B------:R-:W-:Y:S01]  /*2b40*/  UIMAD UR4, UR14, UR15, URZ ;  /* 0x0000000f0e0472a4 */ /* 0x000fe2000f8e02ff */
[----:B0-----:R-:W-:-:S04]  /*2b50*/  IADD3 R26, P1, PT, R24, UR22, RZ ;  /* 0x00000016181a7c10 */ /* 0x001fc8000ff3e0ff */
[----:B------:R-:W-:Y:S02]  /*2b60*/  IADD3.X R27, PT, PT, R20, UR23, RZ, P1, !PT ;  /* 0x00000017141b7c10 */ /* 0x000fe40008ffe4ff */
[----:B------:R-:W-:Y:S01]  /*2b70*/  LOP3.LUT R20, R22, 0x7ffffffc, RZ, 0xc0, !PT ;  /* 0x7ffffffc16147812 */ /* 0x000fe200078ec0ff */
[----:B------:R-:W-:-:S03]  /*2b80*/  UIMAD UR4, UR4, UR13, URZ ;  /* 0x0000000d040472a4 */ /* 0x000fc6000f8e02ff */
[----:B------:R-:W-:-:S03]  /*2b90*/  IADD3 R20, PT, PT, -R20, 0x4, RZ ;  /* 0x0000000414147810 */ /* 0x000fc60007ffe1ff */
[----:B------:R-:W-:Y:S01]  /*2ba0*/  IMAD R24, R7, UR4, RZ ;  /* 0x0000000407187c24 */ /* 0x000fe2000f8e02ff */
[----:B------:R-:W-:-:S03]  /*2bb0*/  ISETP.NE.AND P1, PT, R20, RZ, PT ;  /* 0x000000ff1400720c */ /* 0x000fc60003f25270 */
[----:B------:R-:W-:Y:S01]  /*2bc0*/  IMAD R29, R24, R5, RZ ;  /* 0x00000005181d7224 */ /* 0x000fe200078e02ff */
[----:B----4-:R-:W-:-:S08]  /*2bd0*/  DADD R14, R16, R12 ;  /* 0x00000000100e7229 */ /* 0x010fd0000000000c */
[----:B------:R-:W-:-:S07]  /*2be0*/  DMUL R14, R14, 0.25 ;  /* 0x3fd000000e0e7828 */ /* 0x000fce0000000000 */
[----:B------:R0:W-:Y:S01]  /*2bf0*/  STG.E.64 desc[UR6][R26.64+0x8], R14 ;  /* 0x0000080e1a007986 */ /* 0x0001e2000c101b06 */
[----:B------:R-:W-:Y:S02]  /*2c00*/  IMAD.U32 R13, RZ, RZ, UR17 ;  /* 0x00000011ff0d7e24 */ /* 0x000fe4000f8e00ff */
[----:B------:R-:W-:Y:S02]  /*2c10*/  IMAD R12, R29, R0, RZ ;  /* 0x000000001d0c7224 */ /* 0x000fe400078e02ff */
[----:B------:R-:W-:Y:S02]  /*2c20*/  @P0 IMAD R13, RZ, RZ, UR16 ;  /* 0x00000010ff0d0e24 */ /* 0x000fe4000f8e02ff */
[C---:B------:R-:W-:Y:S01]  /*2c30*/  IMAD R21, R12.reuse, 0x4, R21 ;  /* 0x000000040c157824 */ /* 0x040fe200078e0215 */
[C---:B------:R-:W-:Y:S01]  /*2c40*/  LEA R19, R12.reuse, R19, 0x2 ;  /* 0x000000130c137211 */ /* 0x040fe200078e10ff */
[C---:B------:R-:W-:Y:S01]  /*2c50*/  IMAD R23, R12.reuse, 0x4, R23 ;  /* 0x000000040c177824 */ /* 0x040fe200078e0217 */
[----:B------:R-:W-:Y:S01]  /*2c60*/  LOP3.LUT R13, R13, 0x7ffffffc, RZ, 0xc0, !PT ;  /* 0x7ffffffc0d0d7812 */ /* 0x000fe200078ec0ff */
[----:B------:R-:W-:Y:S01]  /*2c70*/  IMAD R12, R12, 0x4, R25 ;  /* 0x000000040c0c7824 */ /* 0x000fe200078e0219 */
[----:B------:R-:W-:Y:S06]  /*2c80*/  @!P1 BRA `(.L_x_7) ;  /* 0x0000000800b49947 */ /* 0x000fec0003800000 */
[----:B------:R-:W-:Y:S01]  /*2c90*/  UIMAD UR4, UR14, UR15, URZ ;  /* 0x0000000f0e0472a4 */ /* 0x000fe2000f8e02ff */
[----:B0-----:R-:W-:Y:S01]  /*2ca0*/  IMAD.MOV.U32 R27, RZ, RZ, R21 ;  /* 0x000000ffff1b7224 */ /* 0x001fe200078e0015 */
[----:B------:R-:W-:Y:S01]  /*2cb0*/  BSSY.RECONVERGENT B1, `(.L_x_8) ;  /* 0x00000a9000017945 */ /* 0x000fe20003800200 */
[----:B------:R-:W-:Y:S01]  /*2cc0*/  MOV R21, R23 ;  /* 0x0000001700157202 */ /* 0x000fe20000000f00 */
[----:B------:R-:W-:Y:S01]  /*2cd0*/  UIMAD UR4, UR4, UR13, URZ ;  /* 0x0000000d040472a4 */ /* 0x000fe2000f8e02ff */
[----:B------:R-:W-:Y:S02]  /*2ce0*/  IMAD.MOV.U32 R25, RZ, RZ, R19 ;  /* 0x000000ffff197224 */ /* 0x000fe400078e0013 */
[----:B------:R-:W-:-:S03]  /*2cf0*/  IMAD.MOV.U32 R23, RZ, RZ, R12 ;  /* 0x000000ffff177224 */ /* 0x000fc600078e000c */
[----:B------:R-:W-:-:S04]  /*2d00*/  IMAD R14, R7, UR4, RZ ;  /* 0x00000004070e7c24 */ /* 0x000fc8000f8e02ff */
[----:B------:R-:W-:-:S04]  /*2d10*/  IMAD R9, R14, R5, RZ ;  /* 0x000000050e097224 */ /* 0x000fc800078e02ff */
[----:B------:R-:W-:-:S07]  /*2d20*/  IMAD R19, R9, R0, RZ ;  /* 0x0000000009137224 */ /* 0x000fce00078e02ff */
.L_x_9:
[----:B------:R-:W-:Y:S02]  /*2d30*/  IABS R9, R25 ;  /* 0x0000001900097213 */ /* 0x000fe40000000000 */
[-C--:B------:R-:W-:Y:S02]  /*2d40*/  IABS R12, R10.reuse ;  /* 0x0000000a000c7213 */ /* 0x080fe40000000000 */
[----:B------:R-:W-:Y:S01]  /*2d50*/  LOP3.LUT R22, RZ, R10, RZ, 0x33, !PT ;  /* 0x0000000aff167212 */ /* 0x000fe200078e33ff */
[----:B------:R-:W-:-:S04]  /*2d60*/  IMAD.HI.U32 R18, R18, R9, RZ ;  /* 0x0000000912127227 */ /* 0x000fc800078e00ff */
[----:B------:R-:W-:-:S04]  /*2d70*/  IMAD.MOV R12, RZ, RZ, -R12 ;  /* 0x000000ffff0c7224 */ /* 0x000fc800078e0a0c */
[----:B------:R-:W-:Y:S01]  /*2d80*/  IMAD R12, R18, R12, R9 ;  /* 0x0000000c120c7224 */ /* 0x000fe200078e0209 */
[----:B------:R-:W-:-:S04]  /*2d90*/  IABS R9, R10 ;  /* 0x0000000a00097213 */ /* 0x000fc80000000000 */
[----:B------:R-:W-:-:S13]  /*2da0*/  ISETP.GT.U32.AND P2, PT, R11, R12, PT ;  /* 0x0000000c0b00720c */ /* 0x000fda0003f44070 */
[----:B------:R-:W-:Y:S01]  /*2db0*/  @!P2 IMAD.IADD R12, R12, 0x1, -R9 ;  /* 0x000000010c0ca824 */ /* 0x000fe200078e0a09 */
[----:B------:R-:W-:Y:S02]  /*2dc0*/  LOP3.LUT R9, R25, R10, RZ, 0x3c, !PT ;  /* 0x0000000a19097212 */ /* 0x000fe400078e3cff */
[----:B------:R-:W-:Y:S02]  /*2dd0*/  @!P2 IADD3 R18, PT, PT, R18, 0x1, RZ ;  /* 0x000000011212a810 */ /* 0x000fe40007ffe0ff */
[----:B------:R-:W-:Y:S02]  /*2de0*/  ISETP.GE.U32.AND P1, PT, R12, R11, PT ;  /* 0x0000000b0c00720c */ /* 0x000fe40003f26070 */
[----:B------:R-:W-:Y:S01]  /*2df0*/  ISETP.GE.AND P3, PT, R9, RZ, PT ;  /* 0x000000ff0900720c */ /* 0x000fe20003f66270 */
[----:B0-----:R-:W0:Y:S01]  /*2e00*/  LDC.64 R12, c[0x0][0x380] ;  /* 0x0000e000ff0c7b82 */ /* 0x001e220000000a00 */
[----:B------:R-:W-:-:S09]  /*2e10*/  IMAD.U32 R9, RZ, RZ, UR19 ;  /* 0x00000013ff097e24 */ /* 0x000fd2000f8e00ff */
[----:B------:R-:W-:Y:S01]  /*2e20*/  @P1 VIADD R18, R18, 0x1 ;  /* 0x0000000112121836 */ /* 0x000fe20000000000 */
[----:B------:R-:W-:-:S03]  /*2e30*/  ISETP.NE.AND P1, PT, R10, RZ, PT ;  /* 0x000000ff0a00720c */ /* 0x000fc60003f25270 */
[----:B------:R-:W-:-:S05]  /*2e40*/  @!P3 IMAD.MOV R18, RZ, RZ, -R18 ;  /* 0x000000ffff12b224 */ /* 0x000fca00078e0a12 */
[----:B------:R-:W-:-:S05]  /*2e50*/  SEL R14, R22, R18, !P1 ;  /* 0x00000012160e7207 */ /* 0x000fca0004800000 */
[----:B------:R-:W-:Y:S02]  /*2e60*/  IMAD.MOV R11, RZ, RZ, -R14 ;  /* 0x000000ffff0b7224 */ /* 0x000fe400078e0a0e */
[----:B------:R-:W-:Y:S02]  /*2e70*/  IMAD R14, R14, R9, R9 ;  /* 0x000000090e0e7224 */ /* 0x000fe400078e0209 */
[----:B------:R-:W-:-:S04]  /*2e80*/  IMAD R11, R10, R11, R25 ;  /* 0x0000000b0a0b7224 */ /* 0x000fc800078e0219 */
[C---:B------:R-:W-:Y:S01]  /*2e90*/  IMAD.IADD R29, R11.reuse, 0x1, R14 ;  /* 0x000000010b1d7824 */ /* 0x040fe200078e020e */
[----:B------:R-:W-:Y:S02]  /*2ea0*/  SHF.R.S32.HI R15, RZ, 0x1f, R11 ;  /* 0x0000001fff0f7819 */ /* 0x000fe4000001140b */
[----:B------:R-:W-:Y:S01]  /*2eb0*/  IADD3 R16, P2, PT, R11, R14, RZ ;  /* 0x0000000e0b107210 */ /* 0x000fe20007f5e0ff */
[----:B0-----:R-:W-:-:S03]  /*2ec0*/  IMAD.WIDE R28, R29, 0x8, R12 ;  /* 0x000000081d1c7825 */ /* 0x001fc600078e020c */
[----:B------:R-:W-:Y:S02]  /*2ed0*/  LEA.HI.X.SX32 R15, R14, R15, 0x1, P2 ;  /* 0x0000000f0e0f7211 */ /* 0x000fe400010f0eff */
[C---:B------:R-:W-:Y:S01]  /*2ee0*/  SHF.L.U32 R18, R16.reuse, 0x3, RZ ;  /* 0x0000000310127819 */ /* 0x040fe200000006ff */
        /* <DEDUP_REMOVED lines=10> */
[----:B----4-:R-:W-:Y:S01]  /*2f90*/  DADD R28, R16, R28 ;  /* 0x00000000101c7229 */ /* 0x010fe2000000001c */
[----:B------:R-:W-:Y:S01]  /*2fa0*/  IADD3 R16, P2, PT, R18, UR10, RZ ;  /* 0x0000000a12107c10 */ /* 0x000fe2000ff5e0ff */
[----:B0-----:R-:W-:-:S03]  /*2fb0*/  IMAD.MOV R18, RZ, RZ, -R15 ;  /* 0x000000ffff127224 */ /* 0x001fc600078e0a0f */
[----:B------:R-:W-:Y:S01]  /*2fc0*/  IADD3.X R17, PT, PT, R14, UR11, RZ, P2, !PT ;  /* 0x0000000b0e117c10 */ /* 0x000fe200097fe4ff */
[----:B------:R-:W-:Y:S02]  /*2fd0*/  IMAD R18, R18, R11, RZ ;  /* 0x0000000b12127224 */ /* 0x000fe400078e02ff */
[----:B------:R-:W-:-:S04]  /*2fe0*/  IMAD.MOV.U32 R14, RZ, RZ, RZ ;  /* 0x000000ffff0e7224 */ /* 0x000fc800078e00ff */
[----:B------:R-:W-:Y:S01]  /*2ff0*/  IMAD.HI.U32 R18, R15, R18, R14 ;  /* 0x000000120f127227 */ /* 0x000fe200078e000e */
[----:B------:R-:W-:Y:S02]  /*3000*/  IABS R14, R10 ;  /* 0x0000000a000e7213 */ /* 0x000fe40000000000 */
[----:B------:R-:W-:Y:S02]  /*3010*/  IABS R15, R27 ;  /* 0x0000001b000f7213 */ /* 0x000fe40000000000 */
[----:B------:R-:W-:-:S03]  /*3020*/  IADD3 R24, PT, PT, RZ, -R14, RZ ;  /* 0x8000000eff187210 */ /* 0x000fc60007ffe0ff */
[----:B------:R-:W-:-:S04]  /*3030*/  IMAD.HI.U32 R14, R18, R15, RZ ;  /* 0x0000000f120e7227 */ /* 0x000fc800078e00ff */
[----:B------:R-:W-:-:S05]  /*3040*/  IMAD R24, R14, R24, R15 ;  /* 0x000000180e187224 */ /* 0x000fca00078e020f */
[----:B------:R-:W-:Y:S02]  /*3050*/  ISETP.GT.U32.AND P3, PT, R11, R24, PT ;  /* 0x000000180b00720c */ /* 0x000fe40003f64070 */
[----:B------:R-:W-:-:S11]  /*3060*/  LOP3.LUT R15, R27, R10, RZ, 0x3c, !PT ;  /* 0x0000000a1b0f7212 */ /* 0x000fd600078e3cff */
[----:B------:R-:W-:Y:S01]  /*3070*/  @!P3 IMAD.IADD R24, R24, 0x1, -R11 ;  /* 0x000000011818b824 */ /* 0x000fe200078e0a0b */
[----:B------:R-:W-:-:S04]  /*3080*/  ISETP.GE.AND P4, PT, R15, RZ, PT ;  /* 0x000000ff0f00720c */ /* 0x000fc80003f86270 */
[----:B------:R-:W-:Y:S01]  /*3090*/  ISETP.GE.U32.AND P2, PT, R24, R11, PT ;  /* 0x0000000b1800720c */ /* 0x000fe20003f46070 */
[----:B------:R-:W-:-:S12]  /*30a0*/  @!P3 VIADD R14, R14, 0x1 ;  /* 0x000000010e0eb836 */ /* 0x000fd80000000000 */
[----:B------:R-:W-:-:S04]  /*30b0*/  @P2 VIADD R14, R14, 0x1 ;  /* 0x000000010e0e2836 */ /* 0x000fc80000000000 */
[----:B------:R-:W-:-:S05]  /*30c0*/  @!P4 IMAD.MOV R14, RZ, RZ, -R14 ;  /* 0x000000ffff0ec224 */ /* 0x000fca00078e0a0e */
[----:B------:R-:W-:-:S04]  /*30d0*/  SEL R22, R22, R14, !P1 ;  /* 0x0000000e16167207 */ /* 0x000fc80004800000 */
[C---:B------:R-:W-:Y:S01]  /*30e0*/  IADD3 R14, PT, PT, -R22.reuse, RZ, RZ ;  /* 0x000000ff160e7210 */ /* 0x040fe20007ffe1ff */
[----:B------:R-:W-:Y:S01]  /*30f0*/  DMUL R28, R28, 0.25 ;  /* 0x3fd000001c1c7828 */ /* 0x000fe20000000000 */
[----:B------:R-:W-:-:S03]  /*3100*/  IMAD R15, R22, R9, R9 ;  /* 0x00000009160f7224 */ /* 0x000fc600078e0209 */
[----:B------:R-:W-:-:S03]  /*3110*/  IMAD R14, R10, R14, R27 ;  /* 0x0000000e0a0e7224 */ /* 0x000fc600078e021b */
[----:B------:R0:W-:Y:S02]  /*3120*/  STG.E.64 desc[UR6][R16.64+0x8], R28 ;  /* 0x0000081c10007986 */ /* 0x0001e4000c101b06 */
[----:B------:R-:W-:-:S05]  /*3130*/  IADD3 R22, P2, PT, R14, R15, RZ ;  /* 0x0000000f0e167210 */ /* 0x000fca0007f5e0ff */
[----:B------:R-:W-:Y:S01]  /*3140*/  IMAD.SHL.U32 R24, R22, 0x8, RZ ;  /* 0x0000000816187824 */ /* 0x000fe200078e00ff */
[----:B0-----:R-:W-:Y:S01]  /*3150*/  SHF.R.S32.HI R16, RZ, 0x1f, R14 ;  /* 0x0000001fff107819 */ /* 0x001fe2000001140e */
[----:B------:R-:W-:-:S03]  /*3160*/  IMAD.IADD R17, R14, 0x1, R15 ;  /* 0x000000010e117824 */ /* 0x000fc600078e020f */
[----:B------:R-:W-:Y:S02]  /*3170*/  LEA.HI.X.SX32 R29, R15, R16, 0x1, P2 ;  /* 0x000000100f1d7211 */ /* 0x000fe400010f0eff */
[----:B------:R-:W-:Y:S02]  /*3180*/  IADD3 R14, P2, PT, R24, UR8, RZ ;  /* 0x00000008180e7c10 */ /* 0x000fe4000ff5e0ff */
[----:B------:R-:W-:Y:S01]  /*3190*/  SHF.L.U64.HI R22, R22, 0x3, R29 ;  /* 0x0000000316167819 */ /* 0x000fe2000001021d */
        /* <DEDUP_REMOVED lines=19> */
[----:B------:R-:W-:Y:S02]  /*32d0*/  IADD3 R14, PT, PT, RZ, -R14, RZ ;  /* 0x8000000eff0e7210 */ /* 0x000fe40007ffe0ff */
[----:B------:R-:W-:Y:S02]  /*32e0*/  ISETP.GE.U32.AND P2, PT, R22, R11, PT ;  /* 0x0000000b1600720c */ /* 0x000fe40003f46070 */
[----:B------:R-:W-:Y:S01]  /*32f0*/  LOP3.LUT R17, R21, R10, RZ, 0x3c, !PT ;  /* 0x0000000a15117212 */ /* 0x000fe200078e3cff */
[----:B------:R-:W-:Y:S02]  /*3300*/  IMAD.MOV.U32 R22, RZ, RZ, R14 ;  /* 0x000000ffff167224 */ /* 0x000fe400078e000e */
[----:B------:R-:W-:Y:S01]  /*3310*/  IMAD.HI.U32 R14, R18, R15, RZ ;  /* 0x0000000f120e7227 */ /* 0x000fe200078e00ff */
[----:B------:R-:W-:-:S03]  /*3320*/  ISETP.GE.AND P4, PT, R17, RZ, PT ;  /* 0x000000ff1100720c */ /* 0x000fc60003f86270 */
[----:B------:R-:W-:Y:S02]  /*3330*/  IMAD R22, R14, R22, R15 ;  /* 0x000000160e167224 */ /* 0x000fe400078e020f */
[----:B------:R-:W-:-:S03]  /*3340*/  @!P3 VIADD R16, R16, 0x1 ;  /* 0x000000011010b836 */ /* 0x000fc60000000000 */
[----:B------:R-:W-:Y:S01]  /*3350*/  ISETP.GT.U32.AND P3, PT, R11, R22, PT ;  /* 0x000000160b00720c */ /* 0x000fe20003f64070 */
[----:B------:R-:W-:Y:S01]  /*3360*/  @P2 VIADD R16, R16, 0x1 ;  /* 0x0000000110102836 */ /* 0x000fe20000000000 */
[----:B------:R-:W-:-:S03]  /*3370*/  LOP3.LUT R15, RZ, R10, RZ, 0x33, !PT ;  /* 0x0000000aff0f7212 */ /* 0x000fc600078e33ff */
[----:B------:R-:W-:Y:S01]  /*3380*/  @!P4 IMAD.MOV R16, RZ, RZ, -R16 ;  /* 0x000000ffff10c224 */ /* 0x000fe200078e0a10 */
[----:B------:R-:W-:-:S04]  /*3390*/  IABS R17, R10 ;  /* 0x0000000a00117213 */ /* 0x000fc80000000000 */
[----:B------:R-:W-:-:S03]  /*33a0*/  SEL R16, R15, R16, !P1 ;  /* 0x000000100f107207 */ /* 0x000fc60004800000 */
[----:B------:R-:W-:Y:S02]  /*33b0*/  @!P3 IADD3 R22, PT, PT, R22, -R17, RZ ;  /* 0x800000111616b210 */ /* 0x000fe40007ffe0ff */
[----:B------:R-:W-:Y:S01]  /*33c0*/  IMAD.MOV R15, RZ, RZ, -R16 ;  /* 0x000000ffff0f7224 */ /* 0x000fe200078e0a10 */
[----:B------:R-:W-:Y:S01]  /*33d0*/  LOP3.LUT R17, R23, R10, RZ, 0x3c, !PT ;  /* 0x0000000a17117212 */ /* 0x000fe200078e3cff */
[----:B------:R-:W-:Y:S01]  /*33e0*/  IMAD R16, R16, R9, R9 ;  /* 0x0000000910107224 */ /* 0x000fe200078e0209 */
[----:B------:R-:W-:Y:S01]  /*33f0*/  ISETP.GE.U32.AND P2, PT, R22, R11, PT ;  /* 0x0000000b1600720c */ /* 0x000fe20003f46070 */
[----:B------:R-:W-:Y:S01]  /*3400*/  IMAD R15, R10, R15, R21 ;  /* 0x0000000f0a0f7224 */ /* 0x000fe200078e0215 */
[----:B------:R-:W-:Y:S01]  /*3410*/  ISETP.GE.AND P4, PT, R17, RZ, PT ;  /* 0x000000ff1100720c */ /* 0x000fe20003f86270 */
[----:B------:R-:W-:-:S03]  /*3420*/  @!P3 VIADD R14, R14, 0x1 ;  /* 0x000000010e0eb836 */ /* 0x000fc60000000000 */
[----:B------:R-:W-:Y:S02]  /*3430*/  SHF.R.S32.HI R17, RZ, 0x1f, R15 ;  /* 0x0000001fff117819 */ /* 0x000fe4000001140f */
[----:B------:R-:W-:-:S04]  /*3440*/  IADD3 R24, P3, PT, R15, R16, RZ ;  /* 0x000000100f187210 */ /* 0x000fc80007f7e0ff */
[----:B------:R-:W-:Y:S01]  /*3450*/  LEA.HI.X.SX32 R17, R16, R17, 0x1, P3 ;  /* 0x0000001110117211 */ /* 0x000fe200018f0eff */
[----:B------:R-:W-:-:S03]  /*3460*/  @P2 VIADD R14, R14, 0x1 ;  /* 0x000000010e0e2836 */ /* 0x000fc60000000000 */
[C---:B------:R-:W-:Y:S02]  /*3470*/  SHF.L.U64.HI R26, R24.reuse, 0x3, R17 ;  /* 0x00000003181a7819 */ /* 0x040fe40000010211 */
[----:B------:R-:W-:Y:S01]  /*3480*/  SHF.L.U32 R24, R24, 0x3, RZ ;  /* 0x0000000318187819 */ /* 0x000fe200000006ff */
[----:B------:R-:W-:Y:S01]  /*3490*/  @!P4 IMAD.MOV R14, RZ, RZ, -R14 ;  /* 0x000000ffff0ec224 */ /* 0x000fe200078e0a0e */
[----:B------:R-:W-:Y:S01]  /*34a0*/  LOP3.LUT R17, RZ, R10, RZ, 0x33, !PT ;  /* 0x0000000aff117212 */ /* 0x000fe200078e33ff */
        /* <DEDUP_REMOVED lines=9> */
[----:B------:R-:W-:Y:S01]  /*3540*/  IADD3.X R15, PT, PT, R26, UR11, RZ, P1, !PT ;  /* 0x0000000b1a0f7c10 */ /* 0x000fe20008ffe4ff */
[----:B------:R-:W-:Y:S02]  /*3550*/  IMAD.MOV R26, RZ, RZ, -R22 ;  /* 0x000000ffff1a7224 */ /* 0x000fe400078e0a16 */
[----:B------:R-:W-:Y:S01]  /*3560*/  DMUL R28, R28, 0.25 ;  /* 0x3fd000001c1c7828 */ /* 0x000fe20000000000 */
[----:B------:R-:W-:Y:S02]  /*3570*/  IMAD R22, R22, R9, R9 ;  /* 0x0000000916167224 */ /* 0x000fe400078e0209 */
        /* <DEDUP_REMOVED lines=14> */
[----:B------:R-:W-:Y:S02]  /*3660*/  IADD3.X R29, PT, PT, R22, UR11, RZ, P1, !PT ;  /* 0x0000000b161d7c10 */ /* 0x000fe40008ffe4ff */
[----:B------:R-:W-:-:S04]  /*3670*/  IADD3 R20, PT, PT, R20, 0x4, RZ ;  /* 0x0000000414147810 */ /* 0x000fc80007ffe0ff */
[----:B------:R-:W-:Y:S01]  /*3680*/  ISETP.NE.AND P1, PT, R20, RZ, PT ;  /* 0x000000ff1400720c */ /* 0x000fe20003f25270 */
[----:B--2---:R-:W-:Y:S01]  /*3690*/  UIADD3 UR4, UPT, UPT, UR18, 0x1, URZ ;  /* 0x0000000112047890 */ /* 0x004fe2000fffe0ff */
[C---:B------:R-:W-:Y:S01]  /*36a0*/  IMAD R25, R19.reuse, 0x4, R25 ;  /* 0x0000000413197824 */ /* 0x040fe200078e0219 */
[C---:B------:R-:W-:Y:S01]  /*36b0*/  LEA R27, R19.reuse, R27, 0x2 ;  /* 0x0000001b131b7211 */ /* 0x040fe200078e10ff */
[----:B------:R-:W-:-:S03]  /*36c0*/  IMAD R21, R19, 0x4, R21 ;  /* 0x0000000413157824 */ /* 0x000fc600078e0215 */
[----:B------:R-:W-:Y:S02]  /*36d0*/  IMAD.U32 R22, RZ, RZ, UR4 ;  /* 0x00000004ff167e24 */ /* 0x000fe4000f8e00ff */
[----:B------:R-:W-:Y:S02]  /*36e0*/  @P0 IMAD R22, RZ, RZ, UR18 ;  /* 0x00000012ff160e24 */ /* 0x000fe4000f8e02ff */
[----:B------:R-:W-:Y:S01]  /*36f0*/  IMAD R23, R19, 0x4, R23 ;  /* 0x0000000413177824 */ /* 0x000fe200078e0217 */
[----:B---3--:R-:W-:-:S08]  /*3700*/  DADD R14, R16, R12 ;  /* 0x00000000100e7229 */ /* 0x008fd0000000000c */
[----:B------:R-:W-:-:S07]  /*3710*/  DMUL R14, R14, 0.25 ;  /* 0x3fd000000e0e7828 */ /* 0x000fce0000000000 */
[----:B------:R0:W-:Y:S01]  /*3720*/  STG.E.64 desc[UR6][R28.64+0x8], R14 ;  /* 0x0000080e1c007986 */ /* 0x0001e2000c101b06 */
[----:B------:R-:W-:Y:S05]  /*3730*/  @P1 BRA `(.L_x_9) ;  /* 0xfffffff4007c1947 */ /* 0x000fea000383ffff */
[----:B------:R-:W-:Y:S05]  /*3740*/  BSYNC.RECONVERGENT B1 ;  /* 0x0000000000017941 */ /* 0x000fea0003800200 */
.L_x_8:
[----:B------:R-:W-:-:S07]  /*3750*/  LOP3.LUT R13, R22, 0x7ffffffc, RZ, 0xc0, !PT ;  /* 0x7ffffffc160d7812 */ /* 0x000fce00078ec0ff */
.L_x_7:
[----:B-123--:R-:W-:Y:S05]  /*3760*/  BSYNC.RECONVERGENT B0 ;  /* 0x0000000000007941 */ /* 0x00efea0003800200 */
.L_x_6:
[----:B------:R-:W-:-:S13]  /*3770*/  ISETP.NE.AND P0, PT, R8, RZ, PT ;  /* 0x000000ff0800720c */ /* 0x000fda0003f05270 */
[----:B------:R-:W-:Y:S05]  /*3780*/  @!P0 EXIT ;  /* 0x000000000000894d */ /* 0x000fea0003800000 */
[----:B------:R-:W-:Y:S01]  /*3790*/  VIADD R9, R9, 0xfffffffe ;  /* 0xfffffffe09097836 */ /* 0x000fe20000000000 */
[----:B------:R-:W1:Y:S01]  /*37a0*/  S2R R17, SR_TID.X ;  /* 0x0000000000117919 */ /* 0x000e620000002100 */
[----:B------:R-:W-:Y:S01]  /*37b0*/  IMAD R2, R7, R13, R2 ;  /* 0x0000000d07027224 */ /* 0x000fe200078e0202 */
[----:B------:R-:W1:Y:S01]  /*37c0*/  LDCU UR4, c[0x0][0x3b4] ;  /* 0x00007680ff0477ac */ /* 0x000e620008000800 */
[----:B------:R-:W2:Y:S01]  /*37d0*/  LDC.64 R10, c[0x0][0x380] ;  /* 0x0000e000ff0a7b82 */ /* 0x000ea20000000a00 */
[----:B------:R-:W-:Y:S01]  /*37e0*/  IABS R12, R9 ;  /* 0x00000009000c7213 */ /* 0x000fe20000000000 */
[----:B------:R-:W-:Y:S01]  /*37f0*/  IMAD R5, R2, R5, UR12 ;  /* 0x0000000c02057e24 */ /* 0x000fe2000f8e0205 */
[----:B------:R-:W-:Y:S01]  /*3800*/  ISETP.NE.AND P0, PT, R9, RZ, PT ;  /* 0x000000ff0900720c */ /* 0x000fe20003f05270 */
[----:B------:R-:W3:Y:S01]  /*3810*/  LDCU.128 UR8, c[0x0][0x380] ;  /* 0x00007000ff0877ac */ /* 0x000ee20008000c00 */
[----:B------:R-:W4:Y:S01]  /*3820*/  I2F.RP R16, R12 ;  /* 0x0000000c00107306 */ /* 0x000f220000209400 */
[----:B------:R-:W-:Y:S01]  /*3830*/  IMAD R5, R5, R0, UR5 ;  /* 0x0000000505057e24 */ /* 0x000fe2000f8e0200 */
[----:B------:R-:W-:Y:S01]  /*3840*/  IADD3 R8, PT, PT, -R8, RZ, RZ ;  /* 0x000000ff08087210 */ /* 0x000fe20007ffe1ff */
[----:B------:R-:W2:Y:S02]  /*3850*/  LDC R0, c[0x0][0x390] ;  /* 0x0000e400ff007b82 */ /* 0x000ea40000000800 */
[----:B------:R-:W-:-:S04]  /*3860*/  IMAD R4, R5, UR15, R4 ;  /* 0x0000000f05047c24 */ /* 0x000fc8000f8e0204 */
[----:B------:R-:W-:Y:S01]  /*3870*/  IMAD R4, R4, UR14, R3 ;  /* 0x0000000e04047c24 */ /* 0x000fe2000f8e0203 */
[----:B----4-:R-:W0:Y:S01]  /*3880*/  MUFU.RCP R16, R16 ;  /* 0x0000001000107308 */ /* 0x010e220000001000 */
[----:B-1----:R-:W-:-:S04]  /*3890*/  VIADD R5, R17, UR4 ;  /* 0x0000000411057c36 */ /* 0x002fc80008000000 */
[----:B------:R-:W-:Y:S01]  /*38a0*/  IMAD R2, R4, UR13, R5 ;  /* 0x0000000d04027c24 */ /* 0x000fe2000f8e0205 */
[----:B0-----:R-:W-:-:S04]  /*38b0*/  IADD3 R14, PT, PT, R16, 0xffffffe, RZ ;  /* 0x0ffffffe100e7810 */ /* 0x001fc80007ffe0ff */
[----:B------:R0:W1:Y:S02]  /*38c0*/  F2I.FTZ.U32.TRUNC.NTZ R15, R14 ;  /* 0x0000000e000f7305 */ /* 0x000064000021f000 */
[----:B0-----:R-:W-:Y:S02]  /*38d0*/  IMAD.MOV.U32 R14, RZ, RZ, RZ ;  /* 0x000000ffff0e7224 */ /* 0x001fe400078e00ff */
[----:B-1----:R-:W-:-:S04]  /*38e0*/  IMAD.MOV R7, RZ, RZ, -R15 ;  /* 0x000000ffff077224 */ /* 0x002fc800078e0a0f */
[----:B------:R-:W-:-:S04]  /*38f0*/  IMAD R3, R7, R12, RZ ;  /* 0x0000000c07037224 */ /* 0x000fc800078e02ff */
[----:B------:R-:W-:Y:S01]  /*3900*/  IMAD.HI.U32 R14, R15, R3, R14 ;  /* 0x000000030f0e7227 */ /* 0x000fe200078e000e */
[----:B--23--:R-:W-:-:S07]  /*3910*/  LOP3.LUT R3, RZ, R9, RZ, 0x33, !PT ;  /* 0x00000009ff037212 */ /* 0x00cfce00078e33ff */
.L_x_10:
[-C--:B------:R-:W-:Y:S02]  /*3920*/  IABS R4, R9.reuse ;  /* 0x0000000900047213 */ /* 0x080fe40000000000 */
[----:B------:R-:W-:Y:S02]  /*3930*/  IABS R5, R2 ;  /* 0x0000000200057213 */ /* 0x000fe40000000000 */
[----:B------:R-:W-:Y:S01]  /*3940*/  IABS R16, R9 ;  /* 0x0000000900107213 */ /* 0x000fe20000000000 */
[----:B------:R-:W-:Y:S02]  /*3950*/  IMAD.MOV R7, RZ, RZ, -R4 ;  /* 0x000000ffff077224 */ /* 0x000fe400078e0a04 */
[----:B------:R-:W-:-:S04]  /*3960*/  IMAD.HI.U32 R4, R14, R5, RZ ;  /* 0x000000050e047227 */ /* 0x000fc800078e00ff */
[----:B------:R-:W-:-:S05]  /*3970*/  IMAD R5, R4, R7, R5 ;  /* 0x0000000704057224 */ /* 0x000fca00078e0205 */
[----:B------:R-:W-:-:S13]  /*3980*/  ISETP.GT.U32.AND P2, PT, R12, R5, PT ;  /* 0x000000050c00720c */ /* 0x000fda0003f44070 */
[----:B------:R-:W-:Y:S02]  /*3990*/  @!P2 IMAD.IADD R5, R5, 0x1, -R16 ;  /* 0x000000010505a824 */ /* 0x000fe400078e0a10 */
[----:B------:R-:W-:-:S03]  /*39a0*/  @!P2 VIADD R4, R4, 0x1 ;  /* 0x000000010404a836 */ /* 0x000fc60000000000 */
[----:B------:R-:W-:Y:S02]  /*39b0*/  ISETP.GE.U32.AND P1, PT, R5, R12, PT ;  /* 0x0000000c0500720c */ /* 0x000fe40003f26070 */
[----:B------:R-:W-:-:S04]  /*39c0*/  LOP3.LUT R5, R2, R9, RZ, 0x3c, !PT ;  /* 0x0000000902057212 */ /* 0x000fc800078e3cff */
[----:B------:R-:W-:-:S07]  /*39d0*/  ISETP.GE.AND P3, PT, R5, RZ, PT ;  /* 0x000000ff0500720c */ /* 0x000fce0003f66270 */
[----:B------:R-:W-:-:S06]  /*39e0*/  @P1 IADD3 R4, PT, PT, R4, 0x1, RZ ;  /* 0x0000000104041810 */ /* 0x000fcc0007ffe0ff */
[----:B------:R-:W-:-:S05]  /*39f0*/  @!P3 IMAD.MOV R4, RZ, RZ, -R4 ;  /* 0x000000ffff04b224 */ /* 0x000fca00078e0a04 */
[----:B------:R-:W-:-:S05]  /*3a00*/  SEL R5, R3, R4, !P0 ;  /* 0x0000000403057207 */ /* 0x000fca0004000000 */
[----:B------:R-:W-:Y:S02]  /*3a10*/  IMAD.MOV R4, RZ, RZ, -R5 ;  /* 0x000000ffff047224 */ /* 0x000fe400078e0a05 */
[----:B------:R-:W-:Y:S02]  /*3a20*/  IMAD R5, R5, R0, R0 ;  /* 0x0000000005057224 */ /* 0x000fe400078e0200 */
[----:B------:R-:W-:-:S05]  /*3a30*/  IMAD R4, R9, R4, R2 ;  /* 0x0000000409047224 */ /* 0x000fca00078e0202 */
[CC--:B------:R-:W-:Y:S02]  /*3a40*/  IADD3 R7, P1, PT, R4.reuse, R5.reuse, RZ ;  /* 0x0000000504077210 */ /* 0x0c0fe40007f3e0ff */
[----:B------:R-:W-:Y:S02]  /*3a50*/  SHF.R.S32.HI R16, RZ, 0x1f, R4 ;  /* 0x0000001fff107819 */ /* 0x000fe40000011404 */
[----:B------:R-:W-:Y:S01]  /*3a60*/  IADD3 R17, PT, PT, R4, R5, RZ ;  /* 0x0000000504117210 */ /* 0x000fe20007ffe0ff */
[----:B0-----:R-:W-:Y:S01]  /*3a70*/  IMAD.SHL.U32 R20, R7, 0x8, RZ ;  /* 0x0000000807147824 */ /* 0x001fe200078e00ff */
[----:B------:R-:W-:-:S04]  /*3a80*/  LEA.HI.X.SX32 R16, R5, R16, 0x1, P1 ;  /* 0x0000001005107211 */ /* 0x000fc800008f0eff */
[----:B------:R-:W-:Y:S01]  /*3a90*/  SHF.L.U64.HI R7, R7, 0x3, R16 ;  /* 0x0000000307077819 */ /* 0x000fe20000010210 */
[----:B------:R-:W-:Y:S01]  /*3aa0*/  IMAD.WIDE R16, R17, 0x8, R10 ;  /* 0x0000000811107825 */ /* 0x000fe200078e020a */
[----:B------:R-:W-:-:S04]  /*3ab0*/  IADD3 R4, P1, PT, R20, UR8, RZ ;  /* 0x0000000814047c10 */ /* 0x000fc8000ff3e0ff */
[C---:B------:R-:W-:Y:S01]  /*3ac0*/  IADD3.X R5, PT, PT, R7.reuse, UR9, RZ, P1, !PT ;  /* 0x0000000907057c10 */ /* 0x040fe20008ffe4ff */
[----:B------:R-:W2:Y:S05]  /*3ad0*/  LDG.E.64 R16, desc[UR6][R16.64] ;  /* 0x0000000610107981 */ /* 0x000eaa000c1e1b00 */
[----:B------:R-:W2:Y:S01]  /*3ae0*/  LDG.E.64 R4, desc[UR6][R4.64+0x10] ;  /* 0x0000100604047981 */ /* 0x000ea2000c1e1b00 */
[----:B------:R-:W-:Y:S01]  /*3af0*/  IADD3 R20, P1, PT, R20, UR10, RZ ;  /* 0x0000000a14147c10 */ /* 0x000fe2000ff3e0ff */
[----:B------:R-:W-:Y:S02]  /*3b00*/  VIADD R8, R8, 0x1 ;  /* 0x0000000108087836 */ /* 0x000fe40000000000 */
[----:B------:R-:W-:Y:S01]  /*3b10*/  IMAD.IADD R2, R6, 0x1, R2 ;  /* 0x0000000106027824 */ /* 0x000fe200078e0202 */
[----:B------:R-:W-:-:S02]  /*3b20*/  IADD3.X R21, PT, PT, R7, UR11, RZ, P1, !PT ;  /* 0x0000000b07157c10 */ /* 0x000fc40008ffe4ff */
[----:B------:R-:W-:Y:S01]  /*3b30*/  ISETP.NE.AND P1, PT, R8, RZ, PT ;  /* 0x000000ff0800720c */ /* 0x000fe20003f25270 */
[----:B--2---:R-:W-:-:S08]  /*3b40*/  DADD R18, R4, R16 ;  /* 0x0000000004127229 */ /* 0x004fd00000000010 */
[----:B------:R-:W-:-:S07]  /*3b50*/  DMUL R18, R18, 0.25 ;  /* 0x3fd0000012127828 */ /* 0x000fce0000000000 */
[----:B------:R0:W-:Y:S01]  /*3b60*/  STG.E.64 desc[UR6][R20.64+0x8], R18 ;  /* 0x0000081214007986 */ /* 0x0001e2000c101b06 */
[----:B------:R-:W-:Y:S05]  /*3b70*/  @P1 BRA `(.L_x_10) ;  /* 0xfffffffc00681947 */ /* 0x000fea000383ffff */
[----:B------:R-:W-:Y:S05]  /*3b80*/  EXIT ;  /* 0x000000000000794d */ /* 0x000fea0003800000 */
.L_x_11:
[----:B------:R-:W-:-:S00]  /*3b90*/  BRA `(.L_x_11) ;  /* 0xfffffffc00fc7947 */ /* 0x000fc0000383ffff */
[----:B------:R-:W-:-:S00]  /*3ba0*/  NOP ;  /* 0x0000000000007918 */ /* 0x000fc00000000000 */
        /* <DEDUP_REMOVED lines=13> */
.L_x_50:


//--------------------- .text._Z13jacobiEdgeTwoPdS_iiiii --------------------------
	.section	.text._Z13jacobiEdgeTwoPdS_iiiii,"ax",@progbits
	.align	128
        .global         _Z13jacobiEdgeTwoPdS_iiiii
        .type           _Z13jacobiEdgeTwoPdS_iiiii,@function
        .size           _Z13jacobiEdgeTwoPdS_iiiii,(.L_x_51 - _Z13jacobiEdgeTwoPdS_iiiii)
        .other          _Z13jacobiEdgeTwoPdS_iiiii,@"STO_CUDA_ENTRY STV_DEFAULT"
_Z13jacobiEdgeTwoPdS_iiiii:
.text._Z13jacobiEdgeTwoPdS_iiiii:
[----:B------:R-:W-:Y:S01]  /*0000*/  LDC R1, c[0x0][0x37c] ;  /* 0x0000df00ff017b82 */ /* 0x000fe20000000800 */
[----:B------:R-:W0:Y:S07]  /*0010*/  S2R R2, SR_TID.Y ;  /* 0x0000000000027919 */ /* 0x000e2e0000002200 */
[----:B------:R-:W-:Y:S01]  /*0020*/  S2UR UR4, SR_CTAID.Y ;  /* 0x00000000000479c3 */ /* 0x000fe20000002600 */
[----:B------:R-:W1:Y:S01]  /*0030*/  LDCU UR7, c[0x0][0x370] ;  /* 0x00006e00ff0777ac */ /* 0x000e620008000800 */
[----:B------:R-:W0:Y:S01]  /*0040*/  S2R R5, SR_TID.Z ;  /* 0x0000000000057919 */ /* 0x000e220000002300 */
[----:B------:R-:W2:Y:S01]  /*0050*/  LDCU UR10, c[0x0][0x374] ;  /* 0x00006e80ff0a77ac */ /* 0x000ea20008000800 */
[----:B------:R-:W3:Y:S04]  /*0060*/  S2R R3, SR_TID.X ;  /* 0x0000000000037919 */ /* 0x000ee80000002100 */
[----:B------:R-:W2:Y:S01]  /*0070*/  S2UR UR6, SR_CTAID.Z ;  /* 0x00000000000679c3 */ /* 0x000ea20000002700 */
[----:B------:R-:W4:Y:S01]  /*0080*/  LDCU UR11, c[0x0][0x360] ;  /* 0x00006c00ff0b77ac */ /* 0x000f220008000800 */
[----:B------:R-:W4:Y:S06]  /*0090*/  LDCU UR12, c[0x0][0x364] ;  /* 0x00006c80ff0c77ac */ /* 0x000f2c0008000800 */
[----:B------:R-:W1:Y:S01]  /*00a0*/  S2UR UR5, SR_CTAID.X ;  /* 0x00000000000579c3 */ /* 0x000e620000002500 */
[----:B------:R-:W5:Y:S01]  /*00b0*/  LDCU UR13, c[0x0][0x39c] ;  /* 0x00007380ff0d77ac */ /* 0x000f620008000800 */
[----:B------:R-:W0:Y:S06]  /*00c0*/  LDCU.64 UR8, c[0x0][0x358] ;  /* 0x00006b00ff0877ac */ /* 0x000e2c0008000a00 */
[----:B------:R-:W1:Y:S01]  /*00d0*/  LDC R0, c[0x0][0x368] ;  /* 0x0000da00ff007b82 */ /* 0x000e620000000800 */
[----:B--2---:R-:W-:-:S02]  /*00e0*/  UIMAD UR4, UR6, UR10, UR4 ;  /* 0x0000000a060472a4 */ /* 0x004fc4000f8e0204 */
[----:B----4-:R-:W-:Y:S02]  /*00f0*/  UIMAD UR6, UR11, UR12, URZ ;  /* 0x0000000c0b0672a4 */ /* 0x010fe4000f8e02ff */
[----:B0-----:R-:W-:Y:S01]  /*0100*/  IMAD R2, R5, UR12, R2 ;  /* 0x0000000c05027c24 */ /* 0x001fe2000f8e0202 */
[----:B-----5:R-:W-:-:S03]  /*0110*/  UISETP.NE.AND UP0, UPT, UR13, URZ, UPT ;  /* 0x000000ff0d00728c */ /* 0x020fc6000bf05270 */
[----:B---3--:R-:W-:Y:S01]  /*0120*/  IMAD R3, R2, UR11, R3 ;  /* 0x0000000b02037c24 */ /* 0x008fe2000f8e0203 */
[----:B-1----:R-:W-:Y:S01]  /*0130*/  UIMAD UR4, UR4, UR7, UR5 ;  /* 0x00000007040472a4 */ /* 0x002fe2000f8e0205 */
[----:B------:R-:W-:-:S03]  /*0140*/  IMAD R4, R0, UR6, RZ ;  /* 0x0000000600047c24 */ /* 0x000fc6000f8e02ff */
[----:B------:R-:W0:Y:S02]  /*0150*/  LDCU UR6, c[0x0][0x378] ;  /* 0x00006f00ff0677ac */ /* 0x000e240008000800 */
[----:B------:R-:W-:Y:S01]  /*0160*/  IMAD R2, R4, UR4, R3 ;  /* 0x0000000404027c24 */ /* 0x000fe2000f8e0203 */
[----:B------:R-:W-:Y:S06]  /*0170*/  BRA.U UP0, `(.L_x_12) ;  /* 0x00000005005c7547 */ /* 0x000fec000b800000 */
[----:B------:R-:W1:Y:S02]  /*0180*/  LDCU UR5, c[0x0][0x3a0] ;  /* 0x00007400ff0577ac */ /* 0x000e640008000800 */
[----:B-1----:R-:W-:-:S13]  /*0190*/  ISETP.GE.AND P0, PT, R2, UR5, PT ;  /* 0x0000000502007c0c */ /* 0x002fda000bf06270 */
[----:B0-----:R-:W-:Y:S05]  /*01a0*/  @P0 EXIT ;  /* 0x000000000000094d */ /* 0x001fea0003800000 */
[----:B------:R-:W0:Y:S01]  /*01b0*/  LDC R0, c[0x0][0x390] ;  /* 0x0000e400ff007b82 */ /* 0x000e220000000800 */
[----:B------:R-:W-:Y:S01]  /*01c0*/  IABS R9, R2 ;  /* 0x0000000200097213 */ /* 0x000fe20000000000 */
[----:B------:R-:W1:Y:S01]  /*01d0*/  LDCU.128 UR12, c[0x0][0x380] ;  /* 0x00007000ff0c77ac */ /* 0x000e620008000c00 */
[----:B------:R-:W2:Y:S01]  /*01e0*/  LDCU UR4, c[0x0][0x398] ;  /* 0x00007300ff0477ac */ /* 0x000ea20008000800 */
[----:B0-----:R-:W-:-:S05]  /*01f0*/  VIADD R7, R0, 0xfffffffe ;  /* 0xfffffffe00077836 */ /* 0x001fca0000000000 */
[-C--:B------:R-:W-:Y:S02]  /*0200*/  IABS R3, R7.reuse ;  /* 0x0000000700037213 */ /* 0x080fe40000000000 */
[-C--:B------:R-:W-:Y:S02]  /*0210*/  IABS R10, R7.reuse ;  /* 0x00000007000a7213 */ /* 0x080fe40000000000 */
[----:B------:R-:W0:Y:S01]  /*0220*/  I2F.RP R6, R3 ;  /* 0x0000000300067306 */ /* 0x000e220000209400 */
[----:B------:R-:W-:Y:S02]  /*0230*/  LOP3.LUT R14, RZ, R7, RZ, 0x33, !PT ;  /* 0x00000007ff0e7212 */ /* 0x000fe400078e33ff */
[----:B------:R-:W-:-:S05]  /*0240*/  IADD3 R13, PT, PT, RZ, -R10, RZ ;  /* 0x8000000aff0d7210 */ /* 0x000fca0007ffe0ff */
[----:B0-----:R-:W0:Y:S02]  /*0250*/  MUFU.RCP R6, R6 ;  /* 0x0000000600067308 */ /* 0x001e240000001000 */
[----:B0-----:R-:W-:-:S06]  /*0260*/  VIADD R4, R6, 0xffffffe ;  /* 0x0ffffffe06047836 */ /* 0x001fcc0000000000 */
[----:B------:R0:W3:Y:S02]  /*0270*/  F2I.FTZ.U32.TRUNC.NTZ R5, R4 ;  /* 0x0000000400057305 */ /* 0x0000e4000021f000 */
[----:B0-----:R-:W-:Y:S02]  /*0280*/  IMAD.MOV.U32 R4, RZ, RZ, RZ ;  /* 0x000000ffff047224 */ /* 0x001fe400078e00ff */
[----:B---3--:R-:W-:-:S04]  /*0290*/  IMAD.MOV R8, RZ, RZ, -R5 ;  /* 0x000000ffff087224 */ /* 0x008fc800078e0a05 */
[----:B------:R-:W-:Y:S02]  /*02a0*/  IMAD R15, R8, R3, RZ ;  /* 0x00000003080f7224 */ /* 0x000fe400078e02ff */
[----:B------:R-:W-:Y:S02]  /*02b0*/  IMAD.MOV.U32 R8, RZ, RZ, R9 ;  /* 0x000000ffff087224 */ /* 0x000fe400078e0009 */
[----:B------:R-:W-:Y:S01]  /*02c0*/  IMAD.HI.U32 R15, R5, R15, R4 ;  /* 0x0000000f050f7227 */ /* 0x000fe200078e0004 */
[----:B------:R-:W-:-:S04]  /*02d0*/  LOP3.LUT R5, R2, R7, RZ, 0x3c, !PT ;  /* 0x0000000702057212 */ /* 0x000fc800078e3cff */
[----:B------:R-:W-:Y:S01]  /*02e0*/  ISETP.GE.AND P2, PT, R5, RZ, PT ;  /* 0x000000ff0500720c */ /* 0x000fe20003f46270 */
[----:B------:R-:W-:-:S04]  /*02f0*/  IMAD.HI.U32 R4, R15, R8, RZ ;  /* 0x000000080f047227 */ /* 0x000fc800078e00ff */
[----:B------:R-:W-:-:S05]  /*0300*/  IMAD R6, R4, R13, R8 ;  /* 0x0000000d04067224 */ /* 0x000fca00078e0208 */
[----:B------:R-:W-:-:S13]  /*0310*/  ISETP.GT.U32.AND P1, PT, R3, R6, PT ;  /* 0x000000060300720c */ /* 0x000fda0003f24070 */
[----:B------:R-:W-:Y:S02]  /*0320*/  @!P1 IMAD.IADD R6, R6, 0x1, -R3 ;  /* 0x0000000106069824 */ /* 0x000fe400078e0a03 */
[----:B------:R-:W-:-:S03]  /*0330*/  @!P1 VIADD R4, R4, 0x1 ;  /* 0x0000000104049836 */ /* 0x000fc60000000000 */
[----:B------:R-:W-:-:S13]  /*0340*/  ISETP.GE.U32.AND P0, PT, R6, R3, PT ;  /* 0x000000030600720c */ /* 0x000fda0003f06070 */
[----:B------:R-:W-:Y:S01]  /*0350*/  @P0 VIADD R4, R4, 0x1 ;  /* 0x0000000104040836 */ /* 0x000fe20000000000 */
[----:B------:R-:W-:-:S03]  /*0360*/  ISETP.NE.AND P0, PT, R7, RZ, PT ;  /* 0x000000ff0700720c */ /* 0x000fc60003f05270 */
[----:B------:R-:W-:-:S05]  /*0370*/  @!P2 IMAD.MOV R4, RZ, RZ, -R4 ;  /* 0x000000ffff04a224 */ /* 0x000fca00078e0a04 */
[----:B------:R-:W-:Y:S02]  /*0380*/  SEL R9, R14, R4, !P0 ;  /* 0x000000040e097207 */ /* 0x000fe40004000000 */
[----:B------:R-:W0:Y:S03]  /*0390*/  LDC.64 R4, c[0x0][0x380] ;  /* 0x0000e000ff047b82 */ /* 0x000e260000000a00 */
[----:B------:R-:W-:Y:S02]  /*03a0*/  IMAD.MOV R6, RZ, RZ, -R9 ;  /* 0x000000ffff067224 */ /* 0x000fe400078e0a09 */
[----:B------:R-:W-:Y:S02]  /*03b0*/  IMAD R9, R9, R0, R0 ;  /* 0x0000000009097224 */ /* 0x000fe400078e0200 */
[----:B------:R-:W-:-:S05]  /*03c0*/  IMAD R6, R7, R6, R2 ;  /* 0x0000000607067224 */ /* 0x000fca00078e0202 */
[----:B------:R-:W-:Y:S02]  /*03d0*/  SHF.R.S32.HI R8, RZ, 0x1f, R6 ;  /* 0x0000001fff087819 */ /* 0x000fe40000011406 */
[----:B------:R-:W-:-:S04]  /*03e0*/  IADD3 R10, P1, PT, R6, R9, RZ ;  /* 0x00000009060a7210 */ /* 0x000fc80007f3e0ff */
[----:B------:R-:W-:Y:S01]  /*03f0*/  LEA.HI.X.SX32 R11, R9, R8, 0x1, P1 ;  /* 0x00000008090b7211 */ /* 0x000fe200008f0eff */
[----:B------:R-:W-:Y:S01]  /*0400*/  IMAD.IADD R9, R6, 0x1, R9 ;  /* 0x0000000106097824 */ /* 0x000fe200078e0209 */
[C---:B------:R-:W-:Y:S02]  /*0410*/  SHF.L.U32 R12, R10.reuse, 0x3, RZ ;  /* 0x000000030a0c7819 */ /* 0x040fe400000006ff */
[----:B------:R-:W-:Y:S02]  /*0420*/  SHF.L.U64.HI R6, R10, 0x3, R11 ;  /* 0x000000030a067819 */ /* 0x000fe4000001020b */
[----:B-1----:R-:W-:Y:S01]  /*0430*/  IADD3 R10, P1, PT, R12, UR12, RZ ;  /* 0x0000000c0c0a7c10 */ /* 0x002fe2000ff3e0ff */
[----:B0-----:R-:W-:-:S03]  /*0440*/  IMAD.WIDE R8, R9, 0x8, R4 ;  /* 0x0000000809087825 */ /* 0x001fc600078e0204 */
[----:B------:R-:W-:-:S03]  /*0450*/  IADD3.X R11, PT, PT, R6, UR13, RZ, P1, !PT ;  /* 0x0000000d060b7c10 */ /* 0x000fc60008ffe4ff */
[----:B------:R-:W3:Y:S04]  /*0460*/  LDG.E.64 R8, desc[UR8][R8.64] ;  /* 0x0000000808087981 */ /* 0x000ee8000c1e1b00 */
[----:B------:R-:W3:Y:S01]  /*0470*/  LDG.E.64 R10, desc[UR8][R10.64+0x10] ;  /* 0x000010080a0a7981 */ /* 0x000ee2000c1e1b00 */
[----:B--2---:R-:W-:-:S06]  /*0480*/  UIADD3 UR4, UPT, UPT, UR4, 0x1, URZ ;  /* 0x0000000104047890 */ /* 0x004fcc000fffe0ff */
[----:B------:R-:W-:-:S05]  /*0490*/  IMAD R2, R7, UR4, R2 ;  /* 0x0000000407027c24 */ /* 0x000fca000f8e0202 */
[----:B------:R-:W-:-:S05]  /*04a0*/  IABS R18, R2 ;  /* 0x0000000200127213 */ /* 0x000fca0000000000 */
        /* <DEDUP_REMOVED lines=8> */
[----:B------:R-:W-:-:S06]  /*0530*/  @P1 VIADD R16, R16, 0x1 ;  /* 0x0000000110101836 */ /* 0x000fcc0000000000 */
[----:B------:R-:W-:-:S05]  /*0540*/  @!P3 IMAD.MOV R16, RZ, RZ, -R16 ;  /* 0x000000ffff10b224 */ /* 0x000fca00078e0a10 */
[----:B------:R-:W-:-:S04]  /*0550*/  SEL R3, R14, R16, !P0 ;  /* 0x000000100e037207 */ /* 0x000fc80004000000 */
[C---:B------:R-:W-:Y:S01]  /*0560*/  IADD3 R13, PT, PT, -R3.reuse, RZ, RZ ;  /* 0x000000ff030d7210 */ /* 0x040fe20007ffe1ff */
[----:B------:R-:W-:-:S04]  /*0570*/  IMAD R3, R3, R0, R0 ;  /* 0x0000000003037224 */ /* 0x000fc800078e0200 */
[----:B------:R-:W-:-:S05]  /*0580*/  IMAD R2, R7, R13, R2 ;  /* 0x0000000d07027224 */ /* 0x000fca00078e0202 */
[----:B------:R-:W-:Y:S02]  /*0590*/  IADD3 R13, P0, PT, R2, R3, RZ ;  /* 0x00000003020d7210 */ /* 0x000fe40007f1e0ff */
[----:B------:R-:W-:-:S03]  /*05a0*/  SHF.R.S32.HI R0, RZ, 0x1f, R2 ;  /* 0x0000001fff007819 */ /* 0x000fc60000011402 */
[----:B------:R-:W-:Y:S01]  /*05b0*/  IMAD.SHL.U32 R7, R13, 0x8, RZ ;  /* 0x000000080d077824 */ /* 0x000fe200078e00ff */
[----:B------:R-:W-:Y:S01]  /*05c0*/  LEA.HI.X.SX32 R0, R3, R0, 0x1, P0 ;  /* 0x0000000003007211 */ /* 0x000fe200000f0eff */
[----:B------:R-:W-:Y:S01]  /*05d0*/  IMAD.IADD R3, R2, 0x1, R3 ;  /* 0x0000000102037824 */ /* 0x000fe200078e0203 */
[----:B------:R-:W-:Y:S02]  /*05e0*/  IADD3 R12, P0, PT, R12, UR14, RZ ;  /* 0x0000000e0c0c7c10 */ /* 0x000fe4000ff1e0ff */
[----:B------:R-:W-:Y:S01]  /*05f0*/  SHF.L.U64.HI R0, R13, 0x3, R0 ;  /* 0x000000030d007819 */ /* 0x000fe20000010200 */
[----:B------:R-:W-:Y:S01]  /*0600*/  IMAD.WIDE R4, R3, 0x8, R4 ;  /* 0x0000000803047825 */ /* 0x000fe200078e0204 */
[----:B------:R-:W-:Y:S01]  /*0610*/  IADD3.X R13, PT, PT, R6, UR15, RZ, P0, !PT ;  /* 0x0000000f060d7c10 */ /* 0x000fe200087fe4ff */
[----:B---3--:R-:W-:Y:S01]  /*0620*/  DADD R8, R10, R8 ;  /* 0x000000000a087229 */ /* 0x008fe20000000008 */
[----:B------:R-:W-:-:S04]  /*0630*/  IADD3 R10, P1, PT, R7, UR12, RZ ;  /* 0x0000000c070a7c10 */ /* 0x000fc8000ff3e0ff */
[----:B------:R-:W-:-:S03]  /*0640*/  IADD3.X R11, PT, PT, R0, UR13, RZ, P1, !PT ;  /* 0x0000000d000b7c10 */ /* 0x000fc60008ffe4ff */
[----:B------:R-:W-:-:S07]  /*0650*/  DMUL R8, R8, 0.25 ;  /* 0x3fd0000008087828 */ /* 0x000fce0000000000 */
[----:B------:R-:W-:Y:S04]  /*0660*/  STG.E.64 desc[UR8][R12.64+0x8], R8 ;  /* 0x000008080c007986 */ /* 0x000fe8000c101b08 */
[----:B------:R-:W2:Y:S04]  /*0670*/  LDG.E.64 R4, desc[UR8][R4.64] ;  /* 0x0000000804047981 */ /* 0x000ea8000c1e1b00 */
[----:B------:R-:W2:Y:S01]  /*0680*/  LDG.E.64 R2, desc[UR8][R10.64+0x10] ;  /* 0x000010080a027981 */ /* 0x000ea2000c1e1b00 */
[----:B------:R-:W-:-:S04]  /*0690*/  IADD3 R6, P0, PT, R7, UR14, RZ ;  /* 0x0000000e07067c10 */ /* 0x000fc8000ff1e0ff */
[----:B------:R-:W-:Y:S01]  /*06a0*/  IADD3.X R7, PT, PT, R0, UR15, RZ, P0, !PT ;  /* 0x0000000f00077c10 */ /* 0x000fe200087fe4ff */
[----:B--2---:R-:W-:-:S08]  /*06b0*/  DADD R2, R2, R4 ;  /* 0x0000000002027229 */ /* 0x004fd00000000004 */
[----:B------:R-:W-:-:S07]  /*06c0*/  DMUL R2, R2, 0.25 ;  /* 0x3fd0000002027828 */ /* 0x000fce0000000000 */
[----:B------:R-:W-:Y:S01]  /*06d0*/  STG.E.64 desc[UR8][R6.64+0x8], R2 ;  /* 0x0000080206007986 */ /* 0x000fe2000c101b08 */
[----:B------:R-:W-:Y:S05]  /*06e0*/  EXIT ;  /* 0x000000000000794d */ /* 0x000fea0003800000 */
.L_x_12:
[----:B------:R-:W1:Y:S01]  /*06f0*/  LDCU UR15, c[0x0][0x3a0] ;  /* 0x00007400ff0f77ac */ /* 0x000e620008000800 */
[----:B------:R-:W-:Y:S01]  /*0700*/  BSSY.RECONVERGENT B0, `(.L_x_13) ;  /* 0x00000fe000007945 */ /* 0x000fe20003800200 */
[----:B------:R-:W-:Y:S02]  /*0710*/  UIADD3 UR14, UPT, UPT, UR13, 0x1, URZ ;  /* 0x000000010d0e7890 */ /* 0x000fe4000fffe0ff */
[----:B0-----:R-:W-:Y:S01]  /*0720*/  UIMAD UR5, UR10, UR6, URZ ;  /* 0x000000060a0572a4 */ /* 0x001fe2000f8e02ff */
[----:B------:R-:W0:Y:S03]  /*0730*/  LDCU.128 UR16, c[0x0][0x380] ;  /* 0x00007000ff1077ac */ /* 0x000e260008000c00 */
[----:B------:R-:W-:Y:S01]  /*0740*/  IMAD.U32 R3, RZ, RZ, UR14 ;  /* 0x0000000eff037e24 */ /* 0x000fe2000f8e00ff */
[----:B------:R-:W-:Y:S01]  /*0750*/  UIMAD UR5, UR7, UR5, URZ ;  /* 0x00000005070572a4 */ /* 0x000fe2000f8e02ff */
[----:B------:R-:W2:Y:S01]  /*0760*/  LDCU.128 UR20, c[0x0][0x380] ;  /* 0x00007000ff1477ac */ /* 0x000ea20008000c00 */
[----:B-1----:R-:W-:-:S04]  /*0770*/  ISETP.GE.AND P0, PT, R2, UR15, PT ;  /* 0x0000000f02007c0c */ /* 0x002fc8000bf06270 */
[----:B------:R-:W-:Y:S01]  /*0780*/  IMAD R4, R4, UR5, RZ ;  /* 0x0000000504047c24 */ /* 0x000fe2000f8e02ff */
[----:B------:R-:W-:-:S08]  /*0790*/  VIMNMX R5, PT, PT, R2, UR15, PT ;  /* 0x0000000f02057c48 */ /* 0x000fd0000bfe0100 */
[----:B------:R-:W-:-:S05]  /*07a0*/  @P0 IMAD R3, RZ, RZ, UR13 ;  /* 0x0000000dff030e24 */ /* 0x000fca000f8e02ff */
[----:B------:R-:W-:-:S13]  /*07b0*/  ISETP.GE.AND P0, PT, R3, 0x1, PT ;  /* 0x000000010300780c */ /* 0x000fda0003f06270 */
[----:B0-2---:R-:W-:Y:S05]  /*07c0*/  @!P0 BRA `(.L_x_14) ;  /* 0x0000000c00c48947 */ /* 0x005fea0003800000 */
[----:B------:R-:W-:Y:S01]  /*07d0*/  ISETP.GE.U32.AND P0, PT, R3, 0x4, PT ;  /* 0x000000040300780c */ /* 0x000fe20003f06070 */
[----:B------:R-:W-:Y:S01]  /*07e0*/  BSSY.RECONVERGENT B1, `(.L_x_15) ;  /* 0x00000af000017945 */ /* 0x000fe20003800200 */
[----:B------:R-:W-:-:S11]  /*07f0*/  IMAD.MOV.U32 R8, RZ, RZ, RZ ;  /* 0x000000ffff087224 */ /* 0x000fd600078e00ff */
[----:B------:R-:W-:Y:S05]  /*0800*/  @!P0 BRA `(.L_x_16) ;  /* 0x0000000800b08947 */ /* 0x000fea0003800000 */
[----:B------:R-:W0:Y:S01]  /*0810*/  LDC R6, c[0x0][0x390] ;  /* 0x0000e400ff067b82 */ /* 0x000e220000000800 */
[----:B------:R-:W-:Y:S01]  /*0820*/  IMAD R8, R0, UR12, RZ ;  /* 0x0000000c00087c24 */ /* 0x000fe2000f8e02ff */
[----:B------:R-:W-:Y:S01]  /*0830*/  LOP3.LUT R18, R3, 0x7ffffffc, RZ, 0xc0, !PT ;  /* 0x7ffffffc03127812 */ /* 0x000fe200078ec0ff */
[----:B------:R-:W-:Y:S01]  /*0840*/  IMAD R11, R2, UR13, R5 ;  /* 0x0000000d020b7c24 */ /* 0x000fe2000f8e0205 */
[----:B------:R-:W-:Y:S01]  /*0850*/  BSSY.RECONVERGENT B2, `(.L_x_17) ;  /* 0x00000a6000027945 */ /* 0x000fe20003800200 */
[----:B------:R-:W-:Y:S02]  /*0860*/  IMAD R8, R8, UR11, RZ ;  /* 0x0000000b08087c24 */ /* 0x000fe4000f8e02ff */
[----:B------:R-:W-:Y:S02]  /*0870*/  IMAD.MOV R18, RZ, RZ, -R18 ;  /* 0x000000ffff127224 */ /* 0x000fe400078e0a12 */
[----:B------:R-:W-:-:S04]  /*0880*/  IMAD R8, R8, UR6, RZ ;  /* 0x0000000608087c24 */ /* 0x000fc8000f8e02ff */
[----:B------:R-:W-:-:S04]  /*0890*/  IMAD R8, R8, UR10, RZ ;  /* 0x0000000a08087c24 */ /* 0x000fc8000f8e02ff */
[----:B------:R-:W-:-:S04]  /*08a0*/  IMAD R8, R8, UR7, RZ ;  /* 0x0000000708087c24 */ /* 0x000fc8000f8e02ff */
[C---:B------:R-:W-:Y:S01]  /*08b0*/  IMAD R21, R8.reuse, 0x3, R11 ;  /* 0x0000000308157824 */ /* 0x040fe200078e020b */
[----:B------:R-:W-:Y:S02]  /*08c0*/  LEA R19, R8, R11, 0x1 ;  /* 0x0000000b08137211 */ /* 0x000fe400078e08ff */
[----:B0-----:R-:W-:-:S04]  /*08d0*/  IADD3 R6, PT, PT, R6, -0x2, RZ ;  /* 0xfffffffe06067810 */ /* 0x001fc80007ffe0ff */
[----:B------:R-:W-:-:S04]  /*08e0*/  IABS R7, R6 ;  /* 0x0000000600077213 */ /* 0x000fc80000000000 */
[----:B------:R-:W0:Y:S08]  /*08f0*/  I2F.RP R9, R7 ;  /* 0x0000000700097306 */ /* 0x000e300000209400 */
[----:B0-----:R-:W0:Y:S02]  /*0900*/  MUFU.RCP R9, R9 ;  /* 0x0000000900097308 */ /* 0x001e240000001000 */
[----:B0-----:R-:W-:-:S02]  /*0910*/  VIADD R12, R9, 0xffffffe ;  /* 0x0ffffffe090c7836 */ /* 0x001fc40000000000 */
[----:B------:R-:W-:-:S04]  /*0920*/  IMAD.IADD R9, R11, 0x1, R4 ;  /* 0x000000010b097824 */ /* 0x000fc800078e0204 */
[----:B------:R0:W1:Y:S02]  /*0930*/  F2I.FTZ.U32.TRUNC.NTZ R13, R12 ;  /* 0x0000000c000d7305 */ /* 0x000064000021f000 */
[----:B0-----:R-:W-:Y:S02]  /*0940*/  IMAD.MOV.U32 R12, RZ, RZ, RZ ;  /* 0x000000ffff0c7224 */ /* 0x001fe400078e00ff */
[----:B-1----:R-:W-:-:S04]  /*0950*/  IMAD.MOV R10, RZ, RZ, -R13 ;  /* 0x000000ffff0a7224 */ /* 0x002fc800078e0a0d */
[----:B------:R-:W-:-:S04]  /*0960*/  IMAD R15, R10, R7, RZ ;  /* 0x000000070a0f7224 */ /* 0x000fc800078e02ff */
[----:B------:R-:W-:-:S07]  /*0970*/  IMAD.HI.U32 R10, R13, R15, R12 ;  /* 0x0000000f0d0a7227 */ /* 0x000fce00078e000c */
.L_x_18:
[-C--:B------:R-:W-:Y:S02]  /*0980*/  IABS R14, R6.reuse ;  /* 0x00000006000e7213 */ /* 0x080fe40000000000 */
[----:B------:R-:W-:Y:S02]  /*0990*/  IABS R13, R11 ;  /* 0x0000000b000d7213 */ /* 0x000fe40000000000 */
[----:B0-----:R-:W0:Y:S01]  /*09a0*/  I2F.RP R17, R14 ;  /* 0x0000000e00117306 */ /* 0x001e220000209400 */
[-C--:B------:R-:W-:Y:S02]  /*09b0*/  IABS R12, R6.reuse ;  /* 0x00000006000c7213 */ /* 0x080fe40000000000 */
[----:B------:R-:W-:Y:S01]  /*09c0*/  IMAD.HI.U32 R15, R10, R13, RZ ;  /* 0x0000000d0a0f7227 */ /* 0x000fe200078e00ff */
[----:B------:R-:W-:Y:S02]  /*09d0*/  IABS R27, R21 ;  /* 0x00000015001b7213 */ /* 0x000fe40000000000 */
[----:B------:R-:W-:Y:S01]  /*09e0*/  ISETP.NE.AND P0, PT, R6, RZ, PT ;  /* 0x000000ff0600720c */ /* 0x000fe20003f05270 */
[----:B------:R-:W-:Y:S01]  /*09f0*/  IMAD.MOV R16, RZ, RZ, -R12 ;  /* 0x000000ffff107224 */ /* 0x000fe200078e0a0c */
[----:B------:R-:W-:-:S02]  /*0a00*/  LOP3.LUT R12, R11, R6, RZ, 0x3c, !PT ;  /* 0x000000060b0c7212 */ /* 0x000fc400078e3cff */
[----:B------:R-:W-:Y:S01]  /*0a10*/  LOP3.LUT R22, RZ, R6, RZ, 0x33, !PT ;  /* 0x00000006ff167212 */ /* 0x000fe200078e33ff */
[----:B------:R-:W-:Y:S01]  /*0a20*/  IMAD R10, R15, R16, R13 ;  /* 0x000000100f0a7224 */ /* 0x000fe200078e020d */
[----:B------:R-:W-:Y:S01]  /*0a30*/  ISETP.GE.AND P3, PT, R12, RZ, PT ;  /* 0x000000ff0c00720c */ /* 0x000fe20003f66270 */
[----:B------:R-:W-:Y:S01]  /*0a40*/  IMAD.MOV.U32 R12, RZ, RZ, RZ ;  /* 0x000000ffff0c7224 */ /* 0x000fe200078e00ff */
[----:B0-----:R-:W0:Y:S02]  /*0a50*/  MUFU.RCP R17, R17 ;  /* 0x0000001100117308 */ /* 0x001e240000001000 */
[----:B------:R-:W-:-:S13]  /*0a60*/  ISETP.GT.U32.AND P2, PT, R7, R10, PT ;  /* 0x0000000a0700720c */ /* 0x000fda0003f44070 */
[----:B------:R-:W-:Y:S01]  /*0a70*/  @!P2 IMAD.IADD R10, R10, 0x1, -R14 ;  /* 0x000000010a0aa824 */ /* 0x000fe200078e0a0e */
[----:B------:R-:W-:Y:S01]  /*0a80*/  @!P2 IADD3 R15, PT, PT, R15, 0x1, RZ ;  /* 0x000000010f0fa810 */ /* 0x000fe20007ffe0ff */
[----:B0-----:R-:W-:-:S03]  /*0a90*/  VIADD R20, R17, 0xffffffe ;  /* 0x0ffffffe11147836 */ /* 0x001fc60000000000 */
[----:B------:R-:W-:Y:S01]  /*0aa0*/  ISETP.GE.U32.AND P1, PT, R10, R7, PT ;  /* 0x000000070a00720c */ /* 0x000fe20003f26070 */
[----:B------:R0:W1:Y:S02]  /*0ab0*/  F2I.FTZ.U32.TRUNC.NTZ R13, R20 ;  /* 0x00000014000d7305 */ /* 0x000064000021f000 */
[----:B0-----:R-:W0:Y:S10]  /*0ac0*/  LDC R20, c[0x0][0x390] ;  /* 0x0000e400ff147b82 */ /* 0x001e340000000800 */
[----:B------:R-:W-:-:S02]  /*0ad0*/  @P1 VIADD R15, R15, 0x1 ;  /* 0x000000010f0f1836 */ /* 0x000fc40000000000 */
[----:B-1----:R-:W-:Y:S02]  /*0ae0*/  IMAD.MOV R17, RZ, RZ, -R13 ;  /* 0x000000ffff117224 */ /* 0x002fe400078e0a0d */
[----:B------:R-:W-:Y:S02]  /*0af0*/  @!P3 IMAD.MOV R15, RZ, RZ, -R15 ;  /* 0x000000ffff0fb224 */ /* 0x000fe400078e0a0f */
[----:B------:R-:W-:Y:S01]  /*0b00*/  IMAD R7, R17, R14, RZ ;  /* 0x0000000e11077224 */ /* 0x000fe200078e02ff */
[----:B------:R-:W-:Y:S02]  /*0b10*/  IABS R17, R19 ;  /* 0x0000001300117213 */ /* 0x000fe40000000000 */
[----:B------:R-:W-:Y:S01]  /*0b20*/  SEL R15, R22, R15, !P0 ;  /* 0x0000000f160f7207 */ /* 0x000fe20004000000 */
[----:B------:R-:W-:Y:S01]  /*0b30*/  IMAD.HI.U32 R10, R13, R7, R12 ;  /* 0x000000070d0a7227 */ /* 0x000fe200078e000c */
[----:B------:R-:W-:-:S03]  /*0b40*/  IABS R13, R9 ;  /* 0x00000009000d7213 */ /* 0x000fc60000000000 */
[----:B------:R-:W-:Y:S02]  /*0b50*/  IMAD.MOV.U32 R7, RZ, RZ, R14 ;  /* 0x000000ffff077224 */ /* 0x000fe400078e000e */
[----:B------:R-:W-:-:S04]  /*0b60*/  IMAD.HI.U32 R25, R10, R17, RZ ;  /* 0x000000110a197227 */ /* 0x000fc800078e00ff */
[----:B------:R-:W-:Y:S02]  /*0b70*/  IMAD R26, R25, R16, R17 ;  /* 0x00000010191a7224 */ /* 0x000fe400078e0211 */
[----:B------:R-:W-:-:S03]  /*0b80*/  IMAD.HI.U32 R23, R10, R13, RZ ;  /* 0x0000000d0a177227 */ /* 0x000fc600078e00ff */
[----:B------:R-:W-:Y:S01]  /*0b90*/  ISETP.GT.U32.AND P1, PT, R7, R26, PT ;  /* 0x0000001a0700720c */ /* 0x000fe20003f24070 */
[----:B------:R-:W-:-:S04]  /*0ba0*/  IMAD.HI.U32 R24, R10, R27, RZ ;  /* 0x0000001b0a187227 */ /* 0x000fc800078e00ff */
[-C--:B------:R-:W-:Y:S02]  /*0bb0*/  IMAD R28, R23, R16.reuse, R13 ;  /* 0x00000010171c7224 */ /* 0x080fe400078e020d */
[----:B------:R-:W-:Y:S02]  /*0bc0*/  IMAD R12, R24, R16, R27 ;  /* 0x00000010180c7224 */ /* 0x000fe400078e021b */
[----:B------:R-:W-:Y:S01]  /*0bd0*/  IMAD.MOV R13, RZ, RZ, -R15 ;  /* 0x000000ffff0d7224 */ /* 0x000fe200078e0a0f */
[----:B------:R-:W-:Y:S01]  /*0be0*/  ISETP.GT.U32.AND P6, PT, R7, R28, PT ;  /* 0x0000001c0700720c */ /* 0x000fe20003fc4070 */
[----:B0-----:R-:W-:Y:S01]  /*0bf0*/  IMAD R16, R15, R20, R20 ;  /* 0x000000140f107224 */ /* 0x001fe200078e0214 */
[----:B------:R-:W-:Y:S01]  /*0c00*/  ISETP.GT.U32.AND P3, PT, R7, R12, PT ;  /* 0x0000000c0700720c */ /* 0x000fe20003f64070 */
[----:B------:R-:W-:Y:S02]  /*0c10*/  IMAD R13, R6, R13, R11 ;  /* 0x0000000d060d7224 */ /* 0x000fe400078e020b */
[----:B------:R-:W-:-:S02]  /*0c20*/  @!P1 IMAD.IADD R26, R26, 0x1, -R14 ;  /* 0x000000011a1a9824 */ /* 0x000fc400078e0a0e */
[C---:B------:R-:W-:Y:S01]  /*0c30*/  IMAD.IADD R17, R13.reuse, 0x1, R16 ;  /* 0x000000010d117824 */ /* 0x040fe200078e0210 */
[----:B------:R-:W-:Y:S02]  /*0c40*/  IADD3 R27, P2, PT, R13, R16, RZ ;  /* 0x000000100d1b7210 */ /* 0x000fe40007f5e0ff */
[----:B------:R-:W-:Y:S02]  /*0c50*/  SHF.R.S32.HI R15, RZ, 0x1f, R13 ;  /* 0x0000001fff0f7819 */ /* 0x000fe4000001140d */
[----:B------:R-:W-:Y:S01]  /*0c60*/  ISETP.GE.U32.AND P4, PT, R26, R7, PT ;  /* 0x000000071a00720c */ /* 0x000fe20003f86070 */
[----:B------:R-:W-:Y:S01]  /*0c70*/  IMAD.SHL.U32 R26, R27, 0x8, RZ ;  /* 0x000000081b1a7824 */ /* 0x000fe200078e00ff */
[----:B------:R-:W-:Y:S01]  /*0c80*/  @!P6 IADD3 R28, PT, PT, R28, -R14, RZ ;  /* 0x8000000e1c1ce210 */ /* 0x000fe20007ffe0ff */
[----:B------:R-:W-:Y:S01]  /*0c90*/  @!P3 IMAD.IADD R12, R12, 0x1, -R14 ;  /* 0x000000010c0cb824 */ /* 0x000fe200078e0a0e */
[----:B------:R-:W-:Y:S02]  /*0ca0*/  LEA.HI.X.SX32 R14, R16, R15, 0x1, P2 ;  /* 0x0000000f100e7211 */ /* 0x000fe400010f0eff */
[----:B------:R-:W-:-:S02]  /*0cb0*/  ISETP.GE.U32.AND P5, PT, R28, R7, PT ;  /* 0x000000071c00720c */ /* 0x000fc40003fa6070 */
[----:B------:R-:W-:Y:S02]  /*0cc0*/  SHF.L.U64.HI R27, R27, 0x3, R14 ;  /* 0x000000031b1b7819 */ /* 0x000fe4000001020e */
[----:B------:R-:W-:-:S04]  /*0cd0*/  IADD3 R14, P2, PT, R26, UR16, RZ ;  /* 0x000000101a0e7c10 */ /* 0x000fc8000ff5e0ff */
[----:B------:R-:W-:Y:S02]  /*0ce0*/  IADD3.X R15, PT, PT, R27, UR17, RZ, P2, !PT ;  /* 0x000000111b0f7c10 */ /* 0x000fe400097fe4ff */
[----:B------:R-:W-:Y:S02]  /*0cf0*/  ISETP.GE.U32.AND P2, PT, R12, R7, PT ;  /* 0x000000070c00720c */ /* 0x000fe40003f46070 */
[----:B------:R-:W0:Y:S02]  /*0d00*/  LDC.64 R12, c[0x0][0x380] ;  /* 0x0000e000ff0c7b82 */ /* 0x000e240000000a00 */
[----:B------:R-:W2:Y:S01]  /*0d10*/  LDG.E.64 R14, desc[UR8][R14.64+0x10] ;  /* 0x000010080e0e7981 */ /* 0x000ea2000c1e1b00 */
[----:B0-----:R-:W-:-:S06]  /*0d20*/  IMAD.WIDE R16, R17, 0x8, R12 ;  /* 0x0000000811107825 */ /* 0x001fcc00078e020c */
[----:B------:R-:W2:Y:S01]  /*0d30*/  LDG.E.64 R16, desc[UR8][R16.64] ;  /* 0x0000000810107981 */ /* 0x000ea2000c1e1b00 */
[----:B------:R-:W-:-:S05]  /*0d40*/  @!P6 IADD3 R23, PT, PT, R23, 0x1, RZ ;  /* 0x000000011717e810 */ /* 0x000fca0007ffe0ff */
[----:B------:R-:W-:Y:S01]  /*0d50*/  @P5 VIADD R23, R23, 0x1 ;  /* 0x0000000117175836 */ /* 0x000fe20000000000 */
[----:B--2---:R-:W-:Y:S01]  /*0d60*/  DADD R28, R14, R16 ;  /* 0x000000000e1c7229 */ /* 0x004fe20000000010 */
[----:B------:R-:W-:-:S04]  /*0d70*/  LOP3.LUT R14, R9, R6, RZ, 0x3c, !PT ;  /* 0x00000006090e7212 */ /* 0x000fc800078e3cff */
[----:B------:R-:W-:-:S13]  /*0d80*/  ISETP.GE.AND P6, PT, R14, RZ, PT ;  /* 0x000000ff0e00720c */ /* 0x000fda0003fc6270 */
[----:B------:R-:W-:-:S05]  /*0d90*/  @!P6 IMAD.MOV R23, RZ, RZ, -R23 ;  /* 0x000000ffff17e224 */ /* 0x000fca00078e0a17 */
[----:B------:R-:W-:-:S05]  /*0da0*/  SEL R23, R22, R23, !P0 ;  /* 0x0000001716177207 */ /* 0x000fca0004000000 */
[----:B------:R-:W-:Y:S01]  /*0db0*/  IMAD.MOV R17, RZ, RZ, -R23 ;  /* 0x000000ffff117224 */ /* 0x000fe200078e0a17 */
[----:B------:R-:W-:Y:S01]  /*0dc0*/  IADD3 R14, P5, PT, R26, UR18, RZ ;  /* 0x000000121a0e7c10 */ /* 0x000fe2000ffbe0ff */
[----:B------:R-:W-:Y:S02]  /*0dd0*/  IMAD R16, R23, R20, R20 ;  /* 0x0000001417107224 */ /* 0x000fe400078e0214 */
[----:B------:R-:W-:Y:S01]  /*0de0*/  IMAD R17, R6, R17, R9 ;  /* 0x0000001106117224 */ /* 0x000fe200078e0209 */
[----:B------:R-:W-:Y:S01]  /*0df0*/  IADD3.X R15, PT, PT, R27, UR19, RZ, P5, !PT ;  /* 0x000000131b0f7c10 */ /* 0x000fe2000affe4ff */
[----:B------:R-:W-:-:S03]  /*0e00*/  DMUL R28, R28, 0.25 ;  /* 0x3fd000001c1c7828 */ /* 0x000fc60000000000 */
[----:B------:R-:W-:Y:S02]  /*0e10*/  SHF.R.S32.HI R23, RZ, 0x1f, R17 ;  /* 0x0000001fff177819 */ /* 0x000fe40000011411 */
[C---:B------:R-:W-:Y:S01]  /*0e20*/  IADD3 R26, P5, PT, R17.reuse, R16, RZ ;  /* 0x00000010111a7210 */ /* 0x040fe20007fbe0ff */
[----:B------:R-:W-:-:S03]  /*0e30*/  IMAD.IADD R17, R17, 0x1, R16 ;  /* 0x0000000111117824 */ /* 0x000fc600078e0210 */
[----:B------:R-:W-:Y:S02]  /*0e40*/  LEA.HI.X.SX32 R27, R16, R23, 0x1, P5 ;  /* 0x00000017101b7211 */ /* 0x000fe400028f0eff */
[-C--:B------:R-:W-:Y:S02]  /*0e50*/  LOP3.LUT R16, R19, R6.reuse, RZ, 0x3c, !PT ;  /* 0x0000000613107212 */ /* 0x080fe400078e3cff */
[----:B------:R-:W-:Y:S01]  /*0e60*/  SHF.L.U32 R23, R26, 0x3, RZ ;  /* 0x000000031a177819 */ /* 0x000fe200000006ff */
[----:B------:R0:W-:Y:S01]  /*0e70*/  STG.E.64 desc[UR8][R14.64+0x8], R28 ;  /* 0x0000081c0e007986 */ /* 0x0001e2000c101b08 */
[----:B------:R-:W-:Y:S02]  /*0e80*/  ISETP.GE.AND P5, PT, R16, RZ, PT ;  /* 0x000000ff1000720c */ /* 0x000fe40003fa6270 */
[----:B------:R-:W-:Y:S02]  /*0e90*/  SHF.L.U64.HI R26, R26, 0x3, R27 ;  /* 0x000000031a1a7819 */ /* 0x000fe4000001021b */
[----:B------:R-:W-:-:S02]  /*0ea0*/  LOP3.LUT R16, R21, R6, RZ, 0x3c, !PT ;  /* 0x0000000615107212 */ /* 0x000fc400078e3cff */
[----:B0-----:R-:W-:-:S04]  /*0eb0*/  IADD3 R14, P6, PT, R23, UR16, RZ ;  /* 0x00000010170e7c10 */ /* 0x001fc8000ffde0ff */
[----:B------:R-:W-:Y:S02]  /*0ec0*/  IADD3.X R15, PT, PT, R26, UR17, RZ, P6, !PT ;  /* 0x000000111a0f7c10 */ /* 0x000fe4000b7fe4ff */
[----:B------:R-:W-:Y:S01]  /*0ed0*/  ISETP.GE.AND P6, PT, R16, RZ, PT ;  /* 0x000000ff1000720c */ /* 0x000fe20003fc6270 */
[----:B------:R-:W-:-:S03]  /*0ee0*/  IMAD.WIDE R16, R17, 0x8, R12 ;  /* 0x0000000811107825 */ /* 0x000fc600078e020c */
[----:B------:R-:W2:Y:S04]  /*0ef0*/  LDG.E.64 R14, desc[UR8][R14.64+0x10] ;  /* 0x000010080e0e7981 */ /* 0x000ea8000c1e1b00 */
[----:B------:R-:W2:Y:S01]  /*0f00*/  LDG.E.64 R16, desc[UR8][R16.64] ;  /* 0x0000000810107981 */ /* 0x000ea2000c1e1b00 */
[----:B------:R-:W-:-:S04]  /*0f10*/  @!P1 VIADD R25, R25, 0x1 ;  /* 0x0000000119199836 */ /* 0x000fc80000000000 */
[----:B------:R-:W-:-:S04]  /*0f20*/  @P4 VIADD R25, R25, 0x1 ;  /* 0x0000000119194836 */ /* 0x000fc80000000000 */
[----:B------:R-:W-:-:S05]  /*0f30*/  @!P5 IMAD.MOV R25, RZ, RZ, -R25 ;  /* 0x000000ffff19d224 */ /* 0x000fca00078e0a19 */
[----:B------:R-:W-:Y:S01]  /*0f40*/  SEL R25, R22, R25, !P0 ;  /* 0x0000001916197207 */ /* 0x000fe20004000000 */
[----:B--2---:R-:W-:Y:S01]  /*0f50*/  DADD R28, R14, R16 ;  /* 0x000000000e1c7229 */ /* 0x004fe20000000010 */
[----:B------:R-:W-:-:S03]  /*0f60*/  IADD3 R16, P1, PT, R23, UR18, RZ ;  /* 0x0000001217107c10 */ /* 0x000fc6000ff3e0ff */
[----:B------:R-:W-:Y:S01]  /*0f70*/  IMAD.MOV R23, RZ, RZ, -R25 ;  /* 0x000000ffff177224 */ /* 0x000fe200078e0a19 */
[----:B------:R-:W-:-:S03]  /*0f80*/  IADD3.X R17, PT, PT, R26, UR19, RZ, P1, !PT ;  /* 0x000000131a117c10 */ /* 0x000fc60008ffe4ff */
[----:B------:R-:W-:Y:S02]  /*0f90*/  IMAD R15, R6, R23, R19 ;  /* 0x00000017060f7224 */ /* 0x000fe400078e0213 */
[----:B------:R-:W-:-:S03]  /*0fa0*/  IMAD R26, R25, R20, R20 ;  /* 0x00000014191a7224 */ /* 0x000fc600078e0214 */
[----:B------:R-:W-:Y:S02]  /*0fb0*/  SHF.R.S32.HI R23, RZ, 0x1f, R15 ;  /* 0x0000001fff177819 */ /* 0x000fe4000001140f */
[----:B------:R-:W-:-:S04]  /*0fc0*/  IADD3 R25, P1, PT, R15, R26, RZ ;  /* 0x0000001a0f197210 */ /* 0x000fc80007f3e0ff */
[----:B------:R-:W-:Y:S02]  /*0fd0*/  LEA.HI.X.SX32 R14, R26, R23, 0x1, P1 ;  /* 0x000000171a0e7211 */ /* 0x000fe400008f0eff */
[----:B------:R-:W-:Y:S01]  /*0fe0*/  SHF.L.U32 R23, R25, 0x3, RZ ;  /* 0x0000000319177819 */ /* 0x000fe200000006ff */
[----:B------:R-:W-:Y:S01]  /*0ff0*/  IMAD.IADD R27, R15, 0x1, R26 ;  /* 0x000000010f1b7824 */ /* 0x000fe200078e021a */
[----:B------:R-:W-:Y:S02]  /*1000*/  SHF.L.U64.HI R25, R25, 0x3, R14 ;  /* 0x0000000319197819 */ /* 0x000fe4000001020e */
[----:B------:R-:W-:Y:S01]  /*1010*/  IADD3 R14, P1, PT, R23, UR16, RZ ;  /* 0x00000010170e7c10 */ /* 0x000fe2000ff3e0ff */
[----:B------:R-:W-:Y:S01]  /*1020*/  DMUL R28, R28, 0.25 ;  /* 0x3fd000001c1c7828 */ /* 0x000fe20000000000 */
[----:B------:R-:W-:Y:S02]  /*1030*/  IMAD.WIDE R26, R27, 0x8, R12 ;  /* 0x000000081b1a7825 */ /* 0x000fe400078e020c */
[----:B------:R-:W-:-:S04]  /*1040*/  IADD3.X R15, PT, PT, R25, UR17, RZ, P1, !PT ;  /* 0x00000011190f7c10 */ /* 0x000fc80008ffe4ff */
[----:B------:R0:W-:Y:S04]  /*1050*/  STG.E.64 desc[UR8][R16.64+0x8], R28 ;  /* 0x0000081c10007986 */ /* 0x0001e8000c101b08 */
[----:B------:R-:W2:Y:S04]  /*1060*/  LDG.E.64 R14, desc[UR8][R14.64+0x10] ;  /* 0x000010080e0e7981 */ /* 0x000ea8000c1e1b00 */
[----:B------:R-:W2:Y:S01]  /*1070*/  LDG.E.64 R26, desc[UR8][R26.64] ;  /* 0x000000081a1a7981 */ /* 0x000ea2000c1e1b00 */
[----:B------:R-:W-:-:S04]  /*1080*/  @!P3 VIADD R24, R24, 0x1 ;  /* 0x000000011818b836 */ /* 0x000fc80000000000 */
[----:B------:R-:W-:-:S04]  /*1090*/  @P2 VIADD R24, R24, 0x1 ;  /* 0x0000000118182836 */ /* 0x000fc80000000000 */
[----:B------:R-:W-:-:S05]  /*10a0*/  @!P6 IMAD.MOV R24, RZ, RZ, -R24 ;  /* 0x000000ffff18e224 */ /* 0x000fca00078e0a18 */
[----:B0-----:R-:W-:-:S04]  /*10b0*/  SEL R17, R22, R24, !P0 ;  /* 0x0000001816117207 */ /* 0x001fc80004000000 */
[C---:B------:R-:W-:Y:S01]  /*10c0*/  IADD3 R29, PT, PT, -R17.reuse, RZ, RZ ;  /* 0x000000ff111d7210 */ /* 0x040fe20007ffe1ff */
[----:B------:R-:W-:-:S04]  /*10d0*/  IMAD R20, R17, R20, R20 ;  /* 0x0000001411147224 */ /* 0x000fc800078e0214 */
[----:B------:R-:W-:-:S05]  /*10e0*/  IMAD R29, R6, R29, R21 ;  /* 0x0000001d061d7224 */ /* 0x000fca00078e0215 */
[C---:B------:R-:W-:Y:S01]  /*10f0*/  IADD3 R24, P0, PT, R29.reuse, R20, RZ ;  /* 0x000000141d187210 */ /* 0x040fe20007f1e0ff */
[----:B--2---:R-:W-:Y:S01]  /*1100*/  DADD R16, R14, R26 ;  /* 0x000000000e107229 */ /* 0x004fe2000000001a */
[----:B------:R-:W-:Y:S01]  /*1110*/  SHF.R.S32.HI R15, RZ, 0x1f, R29 ;  /* 0x0000001fff0f7819 */ /* 0x000fe2000001141d */
[----:B------:R-:W-:-:S03]  /*1120*/  IMAD.IADD R27, R29, 0x1, R20 ;  /* 0x000000011d1b7824 */ /* 0x000fc600078e0214 */
[----:B------:R-:W-:Y:S01]  /*1130*/  LEA.HI.X.SX32 R15, R20, R15, 0x1, P0 ;  /* 0x0000000f140f7211 */ /* 0x000fe200000f0eff */
[C---:B------:R-:W-:Y:S01]  /*1140*/  IMAD.SHL.U32 R20, R24.reuse, 0x8, RZ ;  /* 0x0000000818147824 */ /* 0x040fe200078e00ff */
[----:B------:R-:W-:Y:S02]  /*1150*/  IADD3 R22, P0, PT, R23, UR18, RZ ;  /* 0x0000001217167c10 */ /* 0x000fe4000ff1e0ff */
[----:B------:R-:W-:Y:S02]  /*1160*/  SHF.L.U64.HI R24, R24, 0x3, R15 ;  /* 0x0000000318187819 */ /* 0x000fe4000001020f */
[----:B------:R-:W-:Y:S01]  /*1170*/  IADD3 R14, P1, PT, R20, UR16, RZ ;  /* 0x00000010140e7c10 */ /* 0x000fe2000ff3e0ff */
[----:B------:R-:W-:Y:S01]  /*1180*/  DMUL R16, R16, 0.25 ;  /* 0x3fd0000010107828 */ /* 0x000fe20000000000 */
[----:B------:R-:W-:Y:S01]  /*1190*/  IADD3.X R23, PT, PT, R25, UR19, RZ, P0, !PT ;  /* 0x0000001319177c10 */ /* 0x000fe200087fe4ff */
[----:B------:R-:W-:Y:S01]  /*11a0*/  IMAD.WIDE R12, R27, 0x8, R12 ;  /* 0x000000081b0c7825 */ /* 0x000fe200078e020c */
[----:B------:R-:W-:-:S04]  /*11b0*/  IADD3.X R15, PT, PT, R24, UR17, RZ, P1, !PT ;  /* 0x00000011180f7c10 */ /* 0x000fc80008ffe4ff */
[----:B------:R0:W-:Y:S04]  /*11c0*/  STG.E.64 desc[UR8][R22.64+0x8], R16 ;  /* 0x0000081016007986 */ /* 0x0001e8000c101b08 */
[----:B------:R-:W2:Y:S04]  /*11d0*/  LDG.E.64 R12, desc[UR8][R12.64] ;  /* 0x000000080c0c7981 */ /* 0x000ea8000c1e1b00 */
[----:B------:R-:W2:Y:S01]  /*11e0*/  LDG.E.64 R14, desc[UR8][R14.64+0x10] ;  /* 0x000010080e0e7981 */ /* 0x000ea2000c1e1b00 */
[----:B------:R-:W-:-:S04]  /*11f0*/  IADD3 R28, P0, PT, R20, UR18, RZ ;  /* 0x00000012141c7c10 */ /* 0x000fc8000ff1e0ff */
[----:B------:R-:W-:Y:S01]  /*1200*/  IADD3.X R29, PT, PT, R24, UR19, RZ, P0, !PT ;  /* 0x00000013181d7c10 */ /* 0x000fe200087fe4ff */
[----:B------:R-:W-:-:S05]  /*1210*/  VIADD R18, R18, 0x4 ;  /* 0x0000000412127836 */ /* 0x000fca0000000000 */
[----:B------:R-:W-:Y:S01]  /*1220*/  ISETP.NE.AND P0, PT, R18, RZ, PT ;  /* 0x000000ff1200720c */ /* 0x000fe20003f05270 */
[C---:B------:R-:W-:Y:S01]  /*1230*/  IMAD R11, R8.reuse, 0x4, R11 ;  /* 0x00000004080b7824 */ /* 0x040fe200078e020b */
[C---:B------:R-:W-:Y:S01]  /*1240*/  LEA R9, R8.reuse, R9, 0x2 ;  /* 0x0000000908097211 */ /* 0x040fe200078e10ff */
[C---:B------:R-:W-:Y:S02]  /*1250*/  IMAD R19, R8.reuse, 0x4, R19 ;  /* 0x0000000408137824 */ /* 0x040fe400078e0213 */
[----:B------:R-:W-:Y:S01]  /*1260*/  IMAD R21, R8, 0x4, R21 ;  /* 0x0000000408157824 */ /* 0x000fe200078e0215 */
[----:B--2---:R-:W-:-:S08]  /*1270*/  DADD R26, R14, R12 ;  /* 0x000000000e1a7229 */ /* 0x004fd0000000000c */
[----:B------:R-:W-:-:S07]  /*1280*/  DMUL R26, R26, 0.25 ;  /* 0x3fd000001a1a7828 */ /* 0x000fce0000000000 */
[----:B------:R0:W-:Y:S01]  /*1290*/  STG.E.64 desc[UR8][R28.64+0x8], R26 ;  /* 0x0000081a1c007986 */ /* 0x0001e2000c101b08 */
[----:B------:R-:W-:Y:S05]  /*12a0*/  @P0 BRA `(.L_x_18) ;  /* 0xfffffff400b40947 */ /* 0x000fea000383ffff */
[----:B------:R-:W-:Y:S05]  /*12b0*/  BSYNC.RECONVERGENT B2 ;  /* 0x0000000000027941 */ /* 0x000fea0003800200 */
.L_x_17:
[----:B------:R-:W-:-:S07]  /*12c0*/  LOP3.LUT R8, R3, 0x7ffffffc, RZ, 0xc0, !PT ;  /* 0x7ffffffc03087812 */ /* 0x000fce00078ec0ff */
.L_x_16:
[----:B------:R-:W-:Y:S05]  /*12d0*/  BSYNC.RECONVERGENT B1 ;  /* 0x0000000000017941 */ /* 0x000fea0003800200 */
.L_x_15:
[----:B0-----:R-:W-:-:S13]  /*12e0*/  LOP3.LUT P0, R22, R3, 0x3, RZ, 0xc0, !PT ;  /* 0x0000000303167812 */ /* 0x001fda000780c0ff */
[----:B------:R-:W-:Y:S05]  /*12f0*/  @!P0 BRA `(.L_x_14) ;  /* 0x0000000000f88947 */ /* 0x000fea0003800000 */
[----:B------:R-:W0:Y:S01]  /*1300*/  LDC R16, c[0x0][0x390] ;  /* 0x0000e400ff107b82 */ /* 0x000e220000000800 */
[----:B------:R-:W-:Y:S01]  /*1310*/  IMAD R6, R0, UR12, RZ ;  /* 0x0000000c00067c24 */ /* 0x000fe2000f8e02ff */
[----:B------:R-:W1:Y:S01]  /*1320*/  LDCU UR5, c[0x0][0x39c] ;  /* 0x00007380ff0577ac */ /* 0x000e620008000800 */
[----:B------:R-:W-:Y:S02]  /*1330*/  IMAD.MOV R22, RZ, RZ, -R22 ;  /* 0x000000ffff167224 */ /* 0x000fe400078e0a16 */
[----:B------:R-:W-:-:S03]  /*1340*/  IMAD R10, R6, UR11, RZ ;  /* 0x0000000b060a7c24 */ /* 0x000fc6000f8e02ff */
[----:B------:R-:W2:Y:S01]  /*1350*/  LDC R18, c[0x0][0x390] ;  /* 0x0000e400ff127b82 */ /* 0x000ea20000000800 */
[----:B------:R-:W-:-:S04]  /*1360*/  IMAD R10, R10, UR6, RZ ;  /* 0x000000060a0a7c24 */ /* 0x000fc8000f8e02ff */
[----:B------:R-:W-:-:S03]  /*1370*/  IMAD R10, R10, UR10, RZ ;  /* 0x0000000a0a0a7c24 */ /* 0x000fc6000f8e02ff */
[----:B------:R-:W3:Y:S01]  /*1380*/  LDC.64 R6, c[0x0][0x380] ;  /* 0x0000e000ff067b82 */ /* 0x000ee20000000a00 */
[----:B------:R-:W-:-:S04]  /*1390*/  IMAD R10, R10, UR7, RZ ;  /* 0x000000070a0a7c24 */ /* 0x000fc8000f8e02ff */
[----:B------:R-:W-:Y:S02]  /*13a0*/  IMAD R21, R10, R8, R5 ;  /* 0x000000080a157224 */ /* 0x000fe400078e0205 */
[----:B------:R-:W-:Y:S02]  /*13b0*/  IMAD.MOV.U32 R8, RZ, RZ, RZ ;  /* 0x000000ffff087224 */ /* 0x000fe400078e00ff */
[----:B0-----:R-:W-:Y:S02]  /*13c0*/  VIADD R16, R16, 0xfffffffe ;  /* 0xfffffffe10107836 */ /* 0x001fe40000000000 */
[----:B-1----:R-:W-:-:S03]  /*13d0*/  IMAD R21, R2, UR5, R21 ;  /* 0x0000000502157c24 */ /* 0x002fc6000f8e0215 */
[-C--:B------:R-:W-:Y:S02]  /*13e0*/  IABS R17, R16.reuse ;  /* 0x0000001000117213 */ /* 0x080fe40000000000 */
[----:B------:R-:W-:Y:S02]  /*13f0*/  ISETP.NE.AND P0, PT, R16, RZ, PT ;  /* 0x000000ff1000720c */ /* 0x000fe40003f05270 */
[----:B------:R-:W0:Y:S01]  /*1400*/  I2F.RP R11, R17 ;  /* 0x00000011000b7306 */ /* 0x000e220000209400 */
[----:B------:R-:W-:-:S07]  /*1410*/  LOP3.LUT R20, RZ, R16, RZ, 0x33, !PT ;  /* 0x00000010ff147212 */ /* 0x000fce00078e33ff */
[----:B0-----:R-:W0:Y:S02]  /*1420*/  MUFU.RCP R11, R11 ;  /* 0x0000000b000b7308 */ /* 0x001e240000001000 */
[----:B0-----:R-:W-:-:S06]  /*1430*/  VIADD R9, R11, 0xffffffe ;  /* 0x0ffffffe0b097836 */ /* 0x001fcc0000000000 */
[----:B------:R-:W0:Y:S02]  /*1440*/  F2I.FTZ.U32.TRUNC.NTZ R9, R9 ;  /* 0x0000000900097305 */ /* 0x000e24000021f000 */
[----:B0-----:R-:W-:-:S05]  /*1450*/  IADD3 R12, PT, PT, RZ, -R9, RZ ;  /* 0x80000009ff0c7210 */ /* 0x001fca0007ffe0ff */
[----:B------:R-:W-:-:S04]  /*1460*/  IMAD R19, R12, R17, RZ ;  /* 0x000000110c137224 */ /* 0x000fc800078e02ff */
[----:B--23--:R-:W-:-:S07]  /*1470*/  IMAD.HI.U32 R19, R9, R19, R8 ;  /* 0x0000001309137227 */ /* 0x00cfce00078e0008 */
.L_x_19:
        /* <DEDUP_REMOVED lines=8> */
[----:B------:R-:W-:Y:S02]  /*1500*/  LOP3.LUT R9, R21, R16, RZ, 0x3c, !PT ;  /* 0x0000001015097212 */ /* 0x000fe400078e3cff */
[----:B------:R-:W-:Y:S02]  /*1510*/  @!P2 IADD3 R8, PT, PT, R8, 0x1, RZ ;  /* 0x000000010808a810 */ /* 0x000fe40007ffe0ff */
[----:B------:R-:W-:Y:S02]  /*1520*/  ISETP.GE.U32.AND P1, PT, R10, R17, PT ;  /* 0x000000110a00720c */ /* 0x000fe40003f26070 */
[----:B------:R-:W-:-:S11]  /*1530*/  ISETP.GE.AND P3, PT, R9, RZ, PT ;  /* 0x000000ff0900720c */ /* 0x000fd60003f66270 */
[----:B------:R-:W-:-:S04]  /*1540*/  @P1 VIADD R8, R8, 0x1 ;  /* 0x0000000108081836 */ /* 0x000fc80000000000 */
        /* <DEDUP_REMOVED lines=12> */
[----:B------:R-:W-:Y:S02]  /*1610*/  IADD3 R8, P1, PT, R24, UR20, RZ ;  /* 0x0000001418087c10 */ /* 0x000fe4000ff3e0ff */
[----:B------:R-:W2:Y:S02]  /*1620*/  LDG.E.64 R10, desc[UR8][R12.64] ;  /* 0x000000080c0a7981 */ /* 0x000ea4000c1e1b00 */
[----:B------:R-:W-:-:S06]  /*1630*/  IADD3.X R9, PT, PT, R23, UR21, RZ, P1, !PT ;  /* 0x0000001517097c10 */ /* 0x000fcc0008ffe4ff */
[----:B------:R-:W2:Y:S01]  /*1640*/  LDG.E.64 R8, desc[UR8][R8.64+0x10] ;  /* 0x0000100808087981 */ /* 0x000ea2000c1e1b00 */
[----:B------:R-:W-:Y:S02]  /*1650*/  VIADD R22, R22, 0x1 ;  /* 0x0000000116167836 */ /* 0x000fe40000000000 */
[----:B------:R-:W-:Y:S01]  /*1660*/  IMAD.IADD R21, R21, 0x1, R4 ;  /* 0x0000000115157824 */ /* 0x000fe200078e0204 */
[----:B--2---:R-:W-:Y:S01]  /*1670*/  DADD R14, R8, R10 ;  /* 0x00000000080e7229 */ /* 0x004fe2000000000a */
[----:B------:R-:W-:-:S04]  /*1680*/  IADD3 R10, P1, PT, R24, UR22, RZ ;  /* 0x00000016180a7c10 */ /* 0x000fc8000ff3e0ff */
[----:B------:R-:W-:-:S03]  /*1690*/  IADD3.X R11, PT, PT, R23, UR23, RZ, P1, !PT ;  /* 0x00000017170b7c10 */ /* 0x000fc60008ffe4ff */
[----:B------:R-:W-:Y:S01]  /*16a0*/  DMUL R14, R14, 0.25 ;  /* 0x3fd000000e0e7828 */ /* 0x000fe20000000000 */
[----:B------:R-:W-:-:S06]  /*16b0*/  ISETP.NE.AND P1, PT, R22, RZ, PT ;  /* 0x000000ff1600720c */ /* 0x000fcc0003f25270 */
[----:B------:R0:W-:Y:S07]  /*16c0*/  STG.E.64 desc[UR8][R10.64+0x8], R14 ;  /* 0x0000080e0a007986 */ /* 0x0001ee000c101b08 */
[----:B------:R-:W-:Y:S05]  /*16d0*/  @P1 BRA `(.L_x_19) ;  /* 0xfffffffc00681947 */ /* 0x000fea000383ffff */
.L_x_14:
[----:B------:R-:W-:Y:S05]  /*16e0*/  BSYNC.RECONVERGENT B0 ;  /* 0x0000000000007941 */ /* 0x000fea0003800200 */
.L_x_13:
[----:B------:R-:W-:-:S13]  /*16f0*/  ISETP.GE.AND P0, PT, R3, 0x1, PT ;  /* 0x000000010300780c */ /* 0x000fda0003f06270 */
[----:B------:R-:W-:Y:S05]  /*1700*/  @!P0 EXIT ;  /* 0x000000000000894d */ /* 0x000fea0003800000 */
[----:B------:R-:W1:Y:S01]  /*1710*/  LDC R7, c[0x0][0x390] ;  /* 0x0000e400ff077b82 */ /* 0x000e620000000800 */
[C---:B------:R-:W-:Y:S01]  /*1720*/  ISETP.GE.U32.AND P0, PT, R3.reuse, 0x4, PT ;  /* 0x000000040300780c */ /* 0x040fe20003f06070 */
[----:B------:R-:W2:Y:S01]  /*1730*/  LDCU UR14, c[0x0][0x39c] ;  /* 0x00007380ff0e77ac */ /* 0x000ea20008000800 */
[----:B------:R-:W-:Y:S01]  /*1740*/  BSSY.RECONVERGENT B0, `(.L_x_20) ;  /* 0x00000c1000007945 */ /* 0x000fe20003800200 */
[----:B------:R-:W-:Y:S01]  /*1750*/  LOP3.LUT R8, R3, 0x3, RZ, 0xc0, !PT ;  /* 0x0000000303087812 */ /* 0x000fe200078ec0ff */
[----:B------:R-:W-:Y:S01]  /*1760*/  IMAD.MOV.U32 R6, RZ, RZ, RZ ;  /* 0x000000ffff067224 */ /* 0x000fe200078e00ff */
[----:B------:R-:W3:Y:S01]  /*1770*/  LDCU.128 UR16, c[0x0][0x380] ;  /* 0x00007000ff1077ac */ /* 0x000ee20008000c00 */
[----:B-1----:R-:W-:-:S07]  /*1780*/  VIADD R7, R7, 0xfffffffe ;  /* 0xfffffffe07077836 */ /* 0x002fce0000000000 */
[----:B--23--:R-:W-:Y:S05]  /*1790*/  @!P0 BRA `(.L_x_21) ;  /* 0x0000000800ec8947 */ /* 0x00cfea0003800000 */
[----:B------:R-:W-:Y:S01]  /*17a0*/  IABS R6, R7 ;  /* 0x0000000700067213 */ /* 0x000fe20000000000 */
[----:B------:R-:W1:Y:S01]  /*17b0*/  S2R R9, SR_TID.Y ;  /* 0x0000000000097919 */ /* 0x000e620000002200 */
[----:B------:R-:W2:Y:S01]  /*17c0*/  LDC.64 R12, c[0x0][0x398] ;  /* 0x0000e600ff0c7b82 */ /* 0x000ea20000000a00 */
[----:B------:R-:W3:Y:S01]  /*17d0*/  LDCU UR13, c[0x0][0x3a0] ;  /* 0x00007400ff0d77ac */ /* 0x000ee20008000800 */
[----:B0-----:R-:W0:Y:S01]  /*17e0*/  I2F.RP R14, R6 ;  /* 0x00000006000e7306 */ /* 0x001e220000209400 */
[----:B------:R-:W1:Y:S01]  /*17f0*/  S2R R16, SR_TID.Z ;  /* 0x0000000000107919 */ /* 0x000e620000002300 */
[----:B------:R-:W-:Y:S01]  /*1800*/  BSSY.RECONVERGENT B1, `(.L_x_22) ;  /* 0x00000b3000017945 */ /* 0x000fe20003800200 */
[----:B------:R-:W-:Y:S01]  /*1810*/  UIMAD UR5, UR11, UR12, URZ ;  /* 0x0000000c0b0572a4 */ /* 0x000fe2000f8e02ff */
[----:B------:R-:W4:Y:S05]  /*1820*/  S2R R10, SR_TID.X ;  /* 0x00000000000a7919 */ /* 0x000f2a0000002100 */
[----:B------:R-:W-:Y:S01]  /*1830*/  IMAD R15, R0, UR5, RZ ;  /* 0x00000005000f7c24 */ /* 0x000fe2000f8e02ff */
[----:B0-----:R-:W0:Y:S01]  /*1840*/  MUFU.RCP R14, R14 ;  /* 0x0000000e000e7308 */ /* 0x001e220000001000 */
[----:B--2---:R-:W-:-:S02]  /*1850*/  IMAD R13, R2, R13, R5 ;  /* 0x0000000d020d7224 */ /* 0x004fc400078e0205 */
[----:B------:R-:W-:-:S04]  /*1860*/  IMAD R12, R7, R12, R7 ;  /* 0x0000000c070c7224 */ /* 0x000fc800078e0207 */
[----:B------:R-:W-:Y:S01]  /*1870*/  IMAD.IADD R2, R13, 0x1, R12 ;  /* 0x000000010d027824 */ /* 0x000fe200078e020c */
[----:B0-----:R-:W-:Y:S01]  /*1880*/  IADD3 R11, PT, PT, R14, 0xffffffe, RZ ;  /* 0x0ffffffe0e0b7810 */ /* 0x001fe20007ffe0ff */
[----:B-1----:R-:W-:-:S04]  /*1890*/  IMAD R9, R16, UR12, R9 ;  /* 0x0000000c10097c24 */ /* 0x002fc8000f8e0209 */
[----:B----4-:R-:W-:Y:S01]  /*18a0*/  IMAD R10, R9, UR11, R10 ;  /* 0x0000000b090a7c24 */ /* 0x010fe2000f8e020a */
[----:B------:R-:W0:Y:S01]  /*18b0*/  F2I.FTZ.U32.TRUNC.NTZ R11, R11 ;  /* 0x0000000b000b7305 */ /* 0x000e22000021f000 */
[----:B------:R-:W-:Y:S02]  /*18c0*/  IMAD R9, R0, UR12, RZ ;  /* 0x0000000c00097c24 */ /* 0x000fe4000f8e02ff */
[----:B------:R-:W-:Y:S02]  /*18d0*/  IMAD R10, R15, UR4, R10 ;  /* 0x000000040f0a7c24 */ /* 0x000fe4000f8e020a */
[----:B------:R-:W-:-:S03]  /*18e0*/  IMAD R9, R9, UR11, RZ ;  /* 0x0000000b09097c24 */ /* 0x000fc6000f8e02ff */
[----:B---3--:R-:W-:Y:S01]  /*18f0*/  ISETP.GE.AND P0, PT, R10, UR13, PT ;  /* 0x0000000d0a007c0c */ /* 0x008fe2000bf06270 */
[----:B------:R-:W-:Y:S02]  /*1900*/  IMAD R9, R9, UR6, RZ ;  /* 0x0000000609097c24 */ /* 0x000fe4000f8e02ff */
[----:B------:R-:W-:Y:S02]  /*1910*/  IMAD.MOV.U32 R10, RZ, RZ, RZ ;  /* 0x000000ffff0a7224 */ /* 0x000fe400078e00ff */
[----:B------:R-:W-:Y:S01]  /*1920*/  IMAD R5, R9, UR10, RZ ;  /* 0x0000000a09057c24 */ /* 0x000fe2000f8e02ff */
[----:B------:R-:W-:Y:S01]  /*1930*/  LOP3.LUT R9, R3, 0x7ffffffc, RZ, 0xc0, !PT ;  /* 0x7ffffffc03097812 */ /* 0x000fe200078ec0ff */
[----:B0-----:R-:W-:Y:S02]  /*1940*/  IMAD.MOV R15, RZ, RZ, -R11 ;  /* 0x000000ffff0f7224 */ /* 0x001fe400078e0a0b */
[----:B------:R-:W-:Y:S02]  /*1950*/  IMAD R3, R5, UR7, RZ ;  /* 0x0000000705037c24 */ /* 0x000fe4000f8e02ff */
[----:B------:R-:W-:-:S02]  /*1960*/  IMAD R13, R15, R6, RZ ;  /* 0x000000060f0d7224 */ /* 0x000fc400078e02ff */
[----:B------:R-:W-:Y:S02]  /*1970*/  IMAD.MOV R9, RZ, RZ, -R9 ;  /* 0x000000ffff097224 */ /* 0x000fe400078e0a09 */
[----:B------:R-:W-:Y:S01]  /*1980*/  IMAD.HI.U32 R5, R11, R13, R10 ;  /* 0x0000000d0b057227 */ /* 0x000fe200078e000a */
[----:B------:R-:W-:-:S03]  /*1990*/  IADD3 R10, PT, PT, R2, R4, RZ ;  /* 0x00000004020a7210 */ /* 0x000fc60007ffe0ff */
[C-C-:B------:R-:W-:Y:S02]  /*19a0*/  IMAD R12, R3.reuse, 0x2, R2.reuse ;  /* 0x00000002030c7824 */ /* 0x140fe400078e0202 */
[----:B------:R-:W-:-:S07]  /*19b0*/  IMAD R14, R3, 0x3, R2 ;  /* 0x00000003030e7824 */ /* 0x000fce00078e0202 */
.L_x_23:
[-C--:B------:R-:W-:Y:S02]  /*19c0*/  IABS R18, R7.reuse ;  /* 0x0000000700127213 */ /* 0x080fe40000000000 */
[----:B------:R-:W-:Y:S02]  /*19d0*/  IABS R13, R7 ;  /* 0x00000007000d7213 */ /* 0x000fe40000000000 */
[----:B0-----:R-:W0:Y:S01]  /*19e0*/  I2F.RP R11, R18 ;  /* 0x00000012000b7306 */ /* 0x001e220000209400 */
[----:B------:R-:W-:Y:S02]  /*19f0*/  IABS R16, R2 ;  /* 0x0000000200107213 */ /* 0x000fe40000000000 */
[----:B------:R-:W-:Y:S01]  /*1a00*/  IMAD.MOV R20, RZ, RZ, -R13 ;  /* 0x000000ffff147224 */ /* 0x000fe200078e0a0d */
[----:B------:R-:W-:Y:S02]  /*1a10*/  IABS R26, R14 ;  /* 0x0000000e001a7213 */ /* 0x000fe40000000000 */
[----:B------:R-:W-:Y:S01]  /*1a20*/  IMAD.HI.U32 R13, R5, R16, RZ ;  /* 0x00000010050d7227 */ /* 0x000fe200078e00ff */
[----:B------:R-:W-:-:S02]  /*1a30*/  ISETP.NE.AND P1, PT, R7, RZ, PT ;  /* 0x000000ff0700720c */ /* 0x000fc40003f25270 */
[----:B------:R-:W-:Y:S01]  /*1a40*/  LOP3.LUT R24, RZ, R7, RZ, 0x33, !PT ;  /* 0x00000007ff187212 */ /* 0x000fe200078e33ff */
[----:B------:R-:W-:Y:S02]  /*1a50*/  IMAD R5, R13, R20, R16 ;  /* 0x000000140d057224 */ /* 0x000fe400078e0210 */
[----:B------:R-:W-:Y:S01]  /*1a60*/  IMAD.MOV.U32 R16, RZ, RZ, RZ ;  /* 0x000000ffff107224 */ /* 0x000fe200078e00ff */
[----:B0-----:R-:W0:Y:S02]  /*1a70*/  MUFU.RCP R11, R11 ;  /* 0x0000000b000b7308 */ /* 0x001e240000001000 */
[----:B------:R-:W-:-:S13]  /*1a80*/  ISETP.GT.U32.AND P3, PT, R6, R5, PT ;  /* 0x000000050600720c */ /* 0x000fda0003f64070 */
[----:B------:R-:W-:Y:S01]  /*1a90*/  @!P3 IADD3 R5, PT, PT, R5, -R18, RZ ;  /* 0x800000120505b210 */ /* 0x000fe20007ffe0ff */
[----:B------:R-:W-:Y:S02]  /*1aa0*/  @!P3 VIADD R13, R13, 0x1 ;  /* 0x000000010d0db836 */ /* 0x000fe40000000000 */
[----:B0-----:R-:W-:Y:S01]  /*1ab0*/  VIADD R17, R11, 0xffffffe ;  /* 0x0ffffffe0b117836 */ /* 0x001fe20000000000 */
[----:B------:R-:W-:Y:S01]  /*1ac0*/  ISETP.GE.U32.AND P2, PT, R5, R6, PT ;  /* 0x000000060500720c */ /* 0x000fe20003f46070 */
[----:B------:R-:W-:Y:S01]  /*1ad0*/  IMAD.MOV.U32 R6, RZ, RZ, R18 ;  /* 0x000000ffff067224 */ /* 0x000fe200078e0012 */
[----:B------:R-:W-:-:S03]  /*1ae0*/  LOP3.LUT R11, R2, R7, RZ, 0x3c, !PT ;  /* 0x00000007020b7212 */ /* 0x000fc600078e3cff */
[----:B------:R-:W0:Y:S01]  /*1af0*/  F2I.FTZ.U32.TRUNC.NTZ R17, R17 ;  /* 0x0000001100117305 */ /* 0x000e22000021f000 */
[----:B------:R-:W-:Y:S02]  /*1b00*/  ISETP.GE.AND P4, PT, R11, RZ, PT ;  /* 0x000000ff0b00720c */ /* 0x000fe40003f86270 */
[----:B------:R-:W1:Y:S05]  /*1b10*/  LDC R11, c[0x0][0x390] ;  /* 0x0000e400ff0b7b82 */ /* 0x000e6a0000000800 */
[----:B------:R-:W-:Y:S02]  /*1b20*/  @P2 VIADD R13, R13, 0x1 ;  /* 0x000000010d0d2836 */ /* 0x000fe40000000000 */
[----:B0-----:R-:W-:-:S04]  /*1b30*/  IMAD.MOV R15, RZ, RZ, -R17 ;  /* 0x000000ffff0f7224 */ /* 0x001fc800078e0a11 */
[----:B------:R-:W-:-:S04]  /*1b40*/  IMAD R15, R15, R18, RZ ;  /* 0x000000120f0f7224 */ /* 0x000fc800078e02ff */
[----:B------:R-:W-:Y:S01]  /*1b50*/  IMAD.HI.U32 R5, R17, R15, R16 ;  /* 0x0000000f11057227 */ /* 0x000fe200078e0010 */
[----:B------:R-:W-:Y:S02]  /*1b60*/  IABS R15, R10 ;  /* 0x0000000a000f7213 */ /* 0x000fe40000000000 */
[----:B------:R-:W-:Y:S02]  /*1b70*/  IABS R16, R12 ;  /* 0x0000000c00107213 */ /* 0x000fe40000000000 */
[----:B------:R-:W-:Y:S01]  /*1b80*/  MOV R17, R13 ;  /* 0x0000000d00117202 */ /* 0x000fe20000000f00 */
[----:B------:R-:W-:-:S04]  /*1b90*/  IMAD.HI.U32 R22, R5, R15, RZ ;  /* 0x0000000f05167227 */ /* 0x000fc800078e00ff */
[----:B------:R-:W-:Y:S02]  /*1ba0*/  IMAD R15, R22, R20, R15 ;  /* 0x00000014160f7224 */ /* 0x000fe400078e020f */
[----:B------:R-:W-:-:S03]  /*1bb0*/  IMAD.HI.U32 R25, R5, R16, RZ ;  /* 0x0000001005197227 */ /* 0x000fc600078e00ff */
[----:B------:R-:W-:Y:S01]  /*1bc0*/  ISETP.GT.U32.AND P6, PT, R6, R15, PT ;  /* 0x0000000f0600720c */ /* 0x000fe20003fc4070 */
[----:B------:R-:W-:-:S04]  /*1bd0*/  IMAD.HI.U32 R13, R5, R26, RZ ;  /* 0x0000001a050d7227 */ /* 0x000fc800078e00ff */
[----:B------:R-:W-:Y:S02]  /*1be0*/  @!P4 IMAD.MOV R17, RZ, RZ, -R17 ;  /* 0x000000ffff11c224 */ /* 0x000fe400078e0a11 */
[-C--:B------:R-:W-:Y:S02]  /*1bf0*/  IMAD R21, R25, R20.reuse, R16 ;  /* 0x0000001419157224 */ /* 0x080fe400078e0210 */
[----:B------:R-:W-:Y:S01]  /*1c00*/  IMAD R23, R13, R20, R26 ;  /* 0x000000140d177224 */ /* 0x000fe200078e021a */
[----:B------:R-:W-:Y:S02]  /*1c10*/  SEL R20, R24, R17, !P1 ;  /* 0x0000001118147207 */ /* 0x000fe40004800000 */
[----:B------:R-:W0:Y:S01]  /*1c20*/  LDC.64 R16, c[0x0][0x380] ;  /* 0x0000e000ff107b82 */ /* 0x000e220000000a00 */
[----:B------:R-:W-:Y:S01]  /*1c30*/  @!P6 IMAD.IADD R15, R15, 0x1, -R18 ;  /* 0x000000010f0fe824 */ /* 0x000fe200078e0a12 */
[C---:B------:R-:W-:Y:S01]  /*1c40*/  ISETP.GT.U32.AND P3, PT, R6.reuse, R21, PT ;  /* 0x000000150600720c */ /* 0x040fe20003f64070 */
[----:B------:R-:W-:Y:S01]  /*1c50*/  IMAD.MOV R27, RZ, RZ, -R20 ;  /* 0x000000ffff1b7224 */ /* 0x000fe200078e0a14 */
[----:B------:R-:W-:Y:S01]  /*1c60*/  ISETP.GT.U32.AND P2, PT, R6, R23, PT ;  /* 0x000000170600720c */ /* 0x000fe20003f44070 */
[----:B-1----:R-:W-:Y:S01]  /*1c70*/  IMAD R20, R20, R11, R11 ;  /* 0x0000000b14147224 */ /* 0x002fe200078e020b */
[----:B------:R-:W-:Y:S01]  /*1c80*/  ISETP.GE.U32.AND P5, PT, R15, R6, PT ;  /* 0x000000060f00720c */ /* 0x000fe20003fa6070 */
[----:B------:R-:W-:-:S05]  /*1c90*/  IMAD R27, R7, R27, R2 ;  /* 0x0000001b071b7224 */ /* 0x000fca00078e0202 */
[----:B------:R-:W-:Y:S02]  /*1ca0*/  SHF.R.S32.HI R15, RZ, 0x1f, R27 ;  /* 0x0000001fff0f7819 */ /* 0x000fe4000001141b */
[----:B------:R-:W-:Y:S01]  /*1cb0*/  IADD3 R26, P4, PT, R27, R20, RZ ;  /* 0x000000141b1a7210 */ /* 0x000fe20007f9e0ff */
[----:B------:R-:W-:Y:S02]  /*1cc0*/  @!P3 IMAD.IADD R21, R21, 0x1, -R18 ;  /* 0x000000011515b824 */ /* 0x000fe400078e0a12 */
[----:B------:R-:W-:Y:S01]  /*1cd0*/  @!P2 IADD3 R23, PT, PT, R23, -R18, RZ ;  /* 0x800000121717a210 */ /* 0x000fe20007ffe0ff */
[----:B------:R-:W-:Y:S01]  /*1ce0*/  IMAD.IADD R27, R27, 0x1, R20 ;  /* 0x000000011b1b7824 */ /* 0x000fe200078e0214 */
[----:B------:R-:W-:Y:S01]  /*1cf0*/  LEA.HI.X.SX32 R19, R20, R15, 0x1, P4 ;  /* 0x0000000f14137211 */ /* 0x000fe200020f0eff */
[----:B------:R-:W-:-:S03]  /*1d00*/  IMAD.SHL.U32 R15, R26, 0x8, RZ ;  /* 0x000000081a0f7824 */ /* 0x000fc600078e00ff */
[----:B------:R-:W-:Y:S02]  /*1d10*/  SHF.L.U64.HI R26, R26, 0x3, R19 ;  /* 0x000000031a1a7819 */ /* 0x000fe40000010213 */
[----:B------:R-:W-:-:S04]  /*1d20*/  IADD3 R18, P4, PT, R15, UR16, RZ ;  /* 0x000000100f127c10 */ /* 0x000fc8000ff9e0ff */
[----:B------:R-:W-:Y:S02]  /*1d30*/  IADD3.X R19, PT, PT, R26, UR17, RZ, P4, !PT ;  /* 0x000000111a137c10 */ /* 0x000fe4000a7fe4ff */
[----:B------:R-:W-:Y:S01]  /*1d40*/  ISETP.GE.U32.AND P4, PT, R21, R6, PT ;  /* 0x000000061500720c */ /* 0x000fe20003f86070 */
[----:B0-----:R-:W-:-:S03]  /*1d50*/  IMAD.WIDE R20, R27, 0x8, R16 ;  /* 0x000000081b147825 */ /* 0x001fc600078e0210 */
[----:B------:R-:W2:Y:S04]  /*1d60*/  LDG.E.64 R18, desc[UR8][R18.64+0x10] ;  /* 0x0000100812127981 */ /* 0x000ea8000c1e1b00 */
[----:B------:R-:W2:Y:S01]  /*1d70*/  LDG.E.64 R20, desc[UR8][R20.64] ;  /* 0x0000000814147981 */ /* 0x000ea2000c1e1b00 */
[----:B------:R-:W-:Y:S01]  /*1d80*/  LOP3.LUT R27, R10, R7, RZ, 0x3c, !PT ;  /* 0x000000070a1b7212 */ /* 0x000fe200078e3cff */
[----:B------:R-:W-:-:S03]  /*1d90*/  @!P6 VIADD R22, R22, 0x1 ;  /* 0x000000011616e836 */ /* 0x000fc60000000000 */
[----:B------:R-:W-:Y:S01]  /*1da0*/  ISETP.GE.AND P6, PT, R27, RZ, PT ;  /* 0x000000ff1b00720c */ /* 0x000fe20003fc6270 */
[----:B------:R-:W-:-:S12]  /*1db0*/  @P5 VIADD R22, R22, 0x1 ;  /* 0x0000000116165836 */ /* 0x000fd80000000000 */
[----:B------:R-:W-:-:S04]  /*1dc0*/  @!P6 IADD3 R22, PT, PT, -R22, RZ, RZ ;  /* 0x000000ff1616e210 */ /* 0x000fc80007ffe1ff */
[----:B------:R-:W-:Y:S01]  /*1dd0*/  SEL R22, R24, R22, !P1 ;  /* 0x0000001618167207 */ /* 0x000fe20004800000 */
[----:B--2---:R-:W-:-:S04]  /*1de0*/  DADD R28, R18, R20 ;  /* 0x00000000121c7229 */ /* 0x004fc80000000014 */
[----:B------:R-:W-:Y:S01]  /*1df0*/  IMAD.MOV R20, RZ, RZ, -R22 ;  /* 0x000000ffff147224 */ /* 0x000fe200078e0a16 */
[----:B------:R-:W-:Y:S01]  /*1e00*/  IADD3 R18, P5, PT, R15, UR18, RZ ;  /* 0x000000120f127c10 */ /* 0x000fe2000ffbe0ff */
[----:B------:R-:W-:Y:S02]  /*1e10*/  IMAD R21, R22, R11, R11 ;  /* 0x0000000b16157224 */ /* 0x000fe400078e020b */
[----:B------:R-:W-:Y:S01]  /*1e20*/  IMAD R20, R7, R20, R10 ;  /* 0x0000001407147224 */ /* 0x000fe200078e020a */
[----:B------:R-:W-:-:S04]  /*1e30*/  IADD3.X R19, PT, PT, R26, UR19, RZ, P5, !PT ;  /* 0x000000131a137c10 */ /* 0x000fc8000affe4ff */
[----:B------:R-:W-:Y:S02]  /*1e40*/  IADD3 R26, P5, PT, R20, R21, RZ ;  /* 0x00000015141a7210 */ /* 0x000fe40007fbe0ff */
[----:B------:R-:W-:-:S03]  /*1e50*/  SHF.R.S32.HI R22, RZ, 0x1f, R20 ;  /* 0x0000001fff167819 */ /* 0x000fc60000011414 */
[----:B------:R-:W-:Y:S01]  /*1e60*/  IMAD.SHL.U32 R15, R26, 0x8, RZ ;  /* 0x000000081a0f7824 */ /* 0x000fe200078e00ff */
[----:B------:R-:W-:Y:S01]  /*1e70*/  LEA.HI.X.SX32 R22, R21, R22, 0x1, P5 ;  /* 0x0000001615167211 */ /* 0x000fe200028f0eff */
[----:B------:R-:W-:Y:S01]  /*1e80*/  IMAD.IADD R27, R20, 0x1, R21 ;  /* 0x00000001141b7824 */ /* 0x000fe200078e0215 */
[----:B------:R-:W-:Y:S02]  /*1e90*/  DMUL R28, R28, 0.25 ;  /* 0x3fd000001c1c7828 */ /* 0x000fe40000000000 */
[----:B------:R-:W-:Y:S02]  /*1ea0*/  SHF.L.U64.HI R22, R26, 0x3, R22 ;  /* 0x000000031a167819 */ /* 0x000fe40000010216 */
[----:B------:R-:W-:Y:S01]  /*1eb0*/  IADD3 R20, P5, PT, R15, UR16, RZ ;  /* 0x000000100f147c10 */ /* 0x000fe2000ffbe0ff */
[----:B------:R-:W-:-:S03]  /*1ec0*/  IMAD.WIDE R26, R27, 0x8, R16 ;  /* 0x000000081b1a7825 */ /* 0x000fc600078e0210 */
[----:B------:R-:W-:Y:S01]  /*1ed0*/  IADD3.X R21, PT, PT, R22, UR17, RZ, P5, !PT ;  /* 0x0000001116157c10 */ /* 0x000fe2000affe4ff */
[----:B------:R0:W-:Y:S04]  /*1ee0*/  STG.E.64 desc[UR8][R18.64+0x8], R28 ;  /* 0x0000081c12007986 */ /* 0x0001e8000c101b08 */
[----:B------:R-:W2:Y:S04]  /*1ef0*/  LDG.E.64 R26, desc[UR8][R26.64] ;  /* 0x000000081a1a7981 */ /* 0x000ea8000c1e1b00 */
[----:B------:R-:W2:Y:S01]  /*1f00*/  LDG.E.64 R20, desc[UR8][R20.64+0x10] ;  /* 0x0000100814147981 */ /* 0x000ea2000c1e1b00 */
[----:B0-----:R-:W-:Y:S01]  /*1f10*/  LOP3.LUT R18, R12, R7, RZ, 0x3c, !PT ;  /* 0x000000070c127212 */ /* 0x001fe200078e3cff */
[----:B------:R-:W-:-:S03]  /*1f20*/  @!P3 VIADD R25, R25, 0x1 ;  /* 0x000000011919b836 */ /* 0x000fc60000000000 */
[----:B------:R-:W-:Y:S02]  /*1f30*/  ISETP.GE.AND P5, PT, R18, RZ, PT ;  /* 0x000000ff1200720c */ /* 0x000fe40003fa6270 */
[----:B------:R-:W-:Y:S02]  /*1f40*/  @P4 IADD3 R25, PT, PT, R25, 0x1, RZ ;  /* 0x0000000119194810 */ /* 0x000fe40007ffe0ff */
[----:B------:R-:W-:-:S09]  /*1f50*/  IADD3 R28, P3, PT, R15, UR18, RZ ;  /* 0x000000120f1c7c10 */ /* 0x000fd2000ff7e0ff */
[----:B------:R-:W-:-:S05]  /*1f60*/  @!P5 IMAD.MOV R25, RZ, RZ, -R25 ;  /* 0x000000ffff19d224 */ /* 0x000fca00078e0a19 */
[----:B------:R-:W-:-:S05]  /*1f70*/  SEL R25, R24, R25, !P1 ;  /* 0x0000001918197207 */ /* 0x000fca0004800000 */
[----:B------:R-:W-:Y:S01]  /*1f80*/  IMAD.MOV R15, RZ, RZ, -R25 ;  /* 0x000000ffff0f7224 */ /* 0x000fe200078e0a19 */
[----:B------:R-:W-:Y:S01]  /*1f90*/  IADD3.X R29, PT, PT, R22, UR19, RZ, P3, !PT ;  /* 0x00000013161d7c10 */ /* 0x000fe20009ffe4ff */
[----:B--2---:R-:W-:Y:S02]  /*1fa0*/  DADD R18, R20, R26 ;  /* 0x0000000014127229 */ /* 0x004fe4000000001a */
[----:B------:R-:W-:Y:S02]  /*1fb0*/  IMAD R21, R7, R15, R12 ;  /* 0x0000000f07157224 */ /* 0x000fe400078e020c */
[----:B------:R-:W-:-:S03]  /*1fc0*/  IMAD R26, R25, R11, R11 ;  /* 0x0000000b191a7224 */ /* 0x000fc600078e020b */
[----:B------:R-:W-:Y:S02]  /*1fd0*/  SHF.R.S32.HI R15, RZ, 0x1f, R21 ;  /* 0x0000001fff0f7819 */ /* 0x000fe40000011415 */
[----:B------:R-:W-:-:S04]  /*1fe0*/  IADD3 R22, P3, PT, R21, R26, RZ ;  /* 0x0000001a15167210 */ /* 0x000fc80007f7e0ff */
[----:B------:R-:W-:Y:S01]  /*1ff0*/  LEA.HI.X.SX32 R25, R26, R15, 0x1, P3 ;  /* 0x0000000f1a197211 */ /* 0x000fe200018f0eff */
[C---:B------:R-:W-:Y:S02]  /*2000*/  IMAD.SHL.U32 R15, R22.reuse, 0x8, RZ ;  /* 0x00000008160f7824 */ /* 0x040fe400078e00ff */
        /* <DEDUP_REMOVED lines=9> */
[----:B------:R-:W-:Y:S02]  /*20a0*/  ISETP.GE.U32.AND P3, PT, R23, R6, PT ;  /* 0x000000061700720c */ /* 0x000fe40003f66070 */
[----:B0-----:R-:W-:-:S04]  /*20b0*/  LOP3.LUT R18, R14, R7, RZ, 0x3c, !PT ;  /* 0x000000070e127212 */ /* 0x001fc800078e3cff */
[----:B------:R-:W-:Y:S02]  /*20c0*/  ISETP.GE.AND P4, PT, R18, RZ, PT ;  /* 0x000000ff1200720c */ /* 0x000fe40003f86270 */
[----:B------:R-:W-:-:S05]  /*20d0*/  @!P2 IADD3 R13, PT, PT, R13, 0x1, RZ ;  /* 0x000000010d0da810 */ /* 0x000fca0007ffe0ff */
[----:B------:R-:W-:-:S06]  /*20e0*/  @P3 VIADD R13, R13, 0x1 ;  /* 0x000000010d0d3836 */ /* 0x000fcc0000000000 */
[----:B------:R-:W-:-:S05]  /*20f0*/  @!P4 IMAD.MOV R13, RZ, RZ, -R13 ;  /* 0x000000ffff0dc224 */ /* 0x000fca00078e0a0d */
[----:B------:R-:W-:-:S05]  /*2100*/  SEL R24, R24, R13, !P1 ;  /* 0x0000000d18187207 */ /* 0x000fca0004800000 */
[----:B------:R-:W-:Y:S02]  /*2110*/  IMAD.MOV R13, RZ, RZ, -R24 ;  /* 0x000000ffff0d7224 */ /* 0x000fe400078e0a18 */
[----:B------:R-:W-:Y:S02]  /*2120*/  IMAD R28, R24, R11, R11 ;  /* 0x0000000b181c7224 */ /* 0x000fe400078e020b */
[----:B------:R-:W-:-:S05]  /*2130*/  IMAD R13, R7, R13, R14 ;  /* 0x0000000d070d7224 */ /* 0x000fca00078e020e */
[----:B------:R-:W-:Y:S02]  /*2140*/  SHF.R.S32.HI R11, RZ, 0x1f, R13 ;  /* 0x0000001fff0b7819 */ /* 0x000fe4000001140d */
[----:B------:R-:W-:-:S04]  /*2150*/  IADD3 R18, P1, PT, R13, R28, RZ ;  /* 0x0000001c0d127210 */ /* 0x000fc80007f3e0ff */
[----:B------:R-:W-:Y:S01]  /*2160*/  LEA.HI.X.SX32 R19, R28, R11, 0x1, P1 ;  /* 0x0000000b1c137211 */ /* 0x000fe200008f0eff */
[C---:B------:R-:W-:Y:S01]  /*2170*/  IMAD.SHL.U32 R11, R18.reuse, 0x8, RZ ;  /* 0x00000008120b7824 */ /* 0x040fe200078e00ff */
[----:B------:R-:W-:Y:S02]  /*2180*/  IADD3 R24, P1, PT, R15, UR18, RZ ;  /* 0x000000120f187c10 */ /* 0x000fe4000ff3e0ff */
[----:B------:R-:W-:Y:S02]  /*2190*/  SHF.L.U64.HI R15, R18, 0x3, R19 ;  /* 0x00000003120f7819 */ /* 0x000fe40000010213 */
[----:B------:R-:W-:Y:S02]  /*21a0*/  IADD3 R13, PT, PT, R13, R28, RZ ;  /* 0x0000001c0d0d7210 */ /* 0x000fe40007ffe0ff */
[----:B------:R-:W-:Y:S02]  /*21b0*/  IADD3 R18, P2, PT, R11, UR16, RZ ;  /* 0x000000100b127c10 */ /* 0x000fe4000ff5e0ff */
[----:B------:R-:W-:Y:S01]  /*21c0*/  IADD3.X R25, PT, PT, R22, UR19, RZ, P1, !PT ;  /* 0x0000001316197c10 */ /* 0x000fe20008ffe4ff */
[----:B------:R-:W-:Y:S01]  /*21d0*/  IMAD.WIDE R16, R13, 0x8, R16 ;  /* 0x000000080d107825 */ /* 0x000fe200078e0210 */
[----:B------:R-:W-:Y:S01]  /*21e0*/  IADD3.X R19, PT, PT, R15, UR17, RZ, P2, !PT ;  /* 0x000000110f137c10 */ /* 0x000fe200097fe4ff */
[----:B--2---:R-:W-:-:S08]  /*21f0*/  DADD R20, R20, R26 ;  /* 0x0000000014147229 */ /* 0x004fd0000000001a */
[----:B------:R-:W-:-:S07]  /*2200*/  DMUL R20, R20, 0.25 ;  /* 0x3fd0000014147828 */ /* 0x000fce0000000000 */
[----:B------:R0:W-:Y:S04]  /*2210*/  STG.E.64 desc[UR8][R24.64+0x8], R20 ;  /* 0x0000081418007986 */ /* 0x0001e8000c101b08 */
[----:B------:R-:W2:Y:S04]  /*2220*/  LDG.E.64 R16, desc[UR8][R16.64] ;  /* 0x0000000810107981 */ /* 0x000ea8000c1e1b00 */
[----:B------:R-:W2:Y:S01]  /*2230*/  LDG.E.64 R18, desc[UR8][R18.64+0x10] ;  /* 0x0000100812127981 */ /* 0x000ea2000c1e1b00 */
[----:B------:R-:W-:-:S04]  /*2240*/  IADD3 R26, P1, PT, R11, UR18, RZ ;  /* 0x000000120b1a7c10 */ /* 0x000fc8000ff3e0ff */
[----:B------:R-:W-:Y:S01]  /*2250*/  IADD3.X R27, PT, PT, R15, UR19, RZ, P1, !PT ;  /* 0x000000130f1b7c10 */ /* 0x000fe20008ffe4ff */
[----:B------:R-:W-:-:S05]  /*2260*/  VIADD R9, R9, 0x4 ;  /* 0x0000000409097836 */ /* 0x000fca0000000000 */
[----:B------:R-:W-:Y:S01]  /*2270*/  ISETP.NE.AND P1, PT, R9, RZ, PT ;  /* 0x000000ff0900720c */ /* 0x000fe20003f25270 */
[----:B------:R-:W-:Y:S01]  /*2280*/  UIADD3 UR5, UPT, UPT, UR14, 0x1, URZ ;  /* 0x000000010e057890 */ /* 0x000fe2000fffe0ff */
[C---:B------:R-:W-:Y:S01]  /*2290*/  IMAD R2, R3.reuse, 0x4, R2 ;  /* 0x0000000403027824 */ /* 0x040fe200078e0202 */
[C---:B------:R-:W-:Y:S01]  /*22a0*/  LEA R10, R3.reuse, R10, 0x2 ;  /* 0x0000000a030a7211 */ /* 0x040fe200078e10ff */
[----:B------:R-:W-:-:S03]  /*22b0*/  IMAD R12, R3, 0x4, R12 ;  /* 0x00000004030c7824 */ /* 0x000fc600078e020c */
[----:B------:R-:W-:Y:S02]  /*22c0*/  IMAD.U32 R11, RZ, RZ, UR5 ;  /* 0x00000005ff0b7e24 */ /* 0x000fe4000f8e00ff */
[----:B------:R-:W-:Y:S02]  /*22d0*/  @P0 IMAD R11, RZ, RZ, UR14 ;  /* 0x0000000eff0b0e24 */ /* 0x000fe4000f8e02ff */
[----:B------:R-:W-:Y:S01]  /*22e0*/  IMAD R14, R3, 0x4, R14 ;  /* 0x00000004030e7824 */ /* 0x000fe200078e020e */
[----:B--2---:R-:W-:-:S08]  /*22f0*/  DADD R22, R18, R16 ;  /* 0x0000000012167229 */ /* 0x004fd00000000010 */
[----:B------:R-:W-:-:S07]  /*2300*/  DMUL R22, R22, 0.25 ;  /* 0x3fd0000016167828 */ /* 0x000fce0000000000 */
[----:B------:R0:W-:Y:S01]  /*2310*/  STG.E.64 desc[UR8][R26.64+0x8], R22 ;  /* 0x000008161a007986 */ /* 0x0001e2000c101b08 */
[----:B------:R-:W-:Y:S05]  /*2320*/  @P1 BRA `(.L_x_23) ;  /* 0xfffffff400a41947 */ /* 0x000fea000383ffff */
[----:B------:R-:W-:Y:S05]  /*2330*/  BSYNC.RECONVERGENT B1 ;  /* 0x0000000000017941 */ /* 0x000fea0003800200 */
.L_x_22:
[----:B------:R-:W-:-:S07]  /*2340*/  LOP3.LUT R6, R11, 0x7ffffffc, RZ, 0xc0, !PT ;  /* 0x7ffffffc0b067812 */ /* 0x000fce00078ec0ff */
.L_x_21:
[----:B------:R-:W-:Y:S05]  /*2350*/  BSYNC.RECONVERGENT B0 ;  /* 0x0000000000007941 */ /* 0x000fea0003800200 */
.L_x_20:
[----:B------:R-:W-:-:S13]  /*2360*/  ISETP.NE.AND P0, PT, R8, RZ, PT ;  /* 0x000000ff0800720c */ /* 0x000fda0003f05270 */
[----:B------:R-:W-:Y:S05]  /*2370*/  @!P0 EXIT ;  /* 0x000000000000894d */ /* 0x000fea0003800000 */
[----:B------:R-:W-:Y:S01]  /*2380*/  IABS R5, R7 ;  /* 0x0000000700057213 */ /* 0x000fe20000000000 */
[----:B------:R-:W1:Y:S01]  /*2390*/  S2R R17, SR_TID.Z ;  /* 0x0000000000117919 */ /* 0x000e620000002300 */
[----:B------:R-:W-:Y:S01]  /*23a0*/  IMAD R2, R0, UR12, RZ ;  /* 0x0000000c00027c24 */ /* 0x000fe2000f8e02ff */
[----:B------:R-:W2:Y:S01]  /*23b0*/  LDCU UR5, c[0x0][0x3a0] ;  /* 0x00007400ff0577ac */ /* 0x000ea20008000800 */
[----:B------:R-:W3:Y:S01]  /*23c0*/  I2F.RP R3, R5 ;  /* 0x0000000500037306 */ /* 0x000ee20000209400 */
[----:B------:R-:W4:Y:S01]  /*23d0*/  S2R R9, SR_TID.Y ;  /* 0x0000000000097919 */ /* 0x000f220000002200 */
[----:B0-----:R-:W0:Y:S01]  /*23e0*/  LDC.64 R10, c[0x0][0x398] ;  /* 0x0000e600ff0a7b82 */ /* 0x001e220000000a00 */
[----:B------:R-:W-:Y:S01]  /*23f0*/  IMAD R2, R2, UR11, RZ ;  /* 0x0000000b02027c24 */ /* 0x000fe2000f8e02ff */
[----:B------:R-:W-:Y:S01]  /*2400*/  ISETP.NE.AND P0, PT, R7, RZ, PT ;  /* 0x000000ff0700720c */ /* 0x000fe20003f05270 */
[----:B------:R-:W5:Y:S02]  /*2410*/  S2R R15, SR_TID.X ;  /* 0x00000000000f7919 */ /* 0x000f640000002100 */
[----:B------:R-:W-:-:S04]  /*2420*/  IMAD R2, R2, UR6, RZ ;  /* 0x0000000602027c24 */ /* 0x000fc8000f8e02ff */
[----:B------:R-:W-:Y:S01]  /*2430*/  IMAD R14, R2, UR10, RZ ;  /* 0x0000000a020e7c24 */ /* 0x000fe2000f8e02ff */
[----:B---3--:R-:W3:Y:S03]  /*2440*/  MUFU.RCP R3, R3 ;  /* 0x0000000300037308 */ /* 0x008ee60000001000 */
[----:B------:R-:W-:Y:S02]  /*2450*/  IMAD R14, R14, UR7, RZ ;  /* 0x000000070e0e7c24 */ /* 0x000fe4000f8e02ff */
[----:B-1----:R-:W-:Y:S02]  /*2460*/  IMAD R0, R0, UR4, R17 ;  /* 0x0000000400007c24 */ /* 0x002fe4000f8e0211 */
[----:B---3--:R-:W-:Y:S02]  /*2470*/  VIADD R13, R3, 0xffffffe ;  /* 0x0ffffffe030d7836 */ /* 0x008fe40000000000 */
[----:B----4-:R-:W-:Y:S01]  /*2480*/  IMAD R0, R0, UR12, R9 ;  /* 0x0000000c00007c24 */ /* 0x010fe2000f8e0209 */
[----:B------:R-:W1:Y:S03]  /*2490*/  LDC.64 R2, c[0x0][0x380] ;  /* 0x0000e000ff027b82 */ /* 0x000e660000000a00 */
[----:B------:R-:W3:Y:S01]  /*24a0*/  F2I.FTZ.U32.TRUNC.NTZ R13, R13 ;  /* 0x0000000d000d7305 */ /* 0x000ee2000021f000 */
[----:B-----5:R-:W-:-:S04]  /*24b0*/  IMAD R12, R0, UR11, R15 ;  /* 0x0000000b000c7c24 */ /* 0x020fc8000f8e020f */
[----:B------:R-:W4:Y:S01]  /*24c0*/  LDC R0, c[0x0][0x390] ;  /* 0x0000e400ff007b82 */ /* 0x000f220000000800 */
[----:B--2---:R-:W-:Y:S01]  /*24d0*/  VIMNMX R9, PT, PT, R12, UR5, PT ;  /* 0x000000050c097c48 */ /* 0x004fe2000bfe0100 */
[----:B------:R-:W2:Y:S04]  /*24e0*/  LDCU.128 UR4, c[0x0][0x380] ;  /* 0x00007000ff0477ac */ /* 0x000ea80008000c00 */
[----:B------:R-:W-:Y:S02]  /*24f0*/  IMAD R6, R14, R6, R9 ;  /* 0x000000060e067224 */ /* 0x000fe400078e0209 */
[----:B0-----:R-:W-:Y:S02]  /*2500*/  IMAD R9, R7, R10, R7 ;  /* 0x0000000a07097224 */ /* 0x001fe400078e0207 */
[----:B---3--:R-:W-:-:S02]  /*2510*/  IMAD.MOV R15, RZ, RZ, -R13 ;  /* 0x000000ffff0f7224 */ /* 0x008fc400078e0a0d */
[----:B------:R-:W-:Y:S02]  /*2520*/  IMAD R6, R12, R11, R6 ;  /* 0x0000000b0c067224 */ /* 0x000fe400078e0206 */
[----:B------:R-:W-:Y:S01]  /*2530*/  IMAD.MOV.U32 R12, RZ, RZ, RZ ;  /* 0x000000ffff0c7224 */ /* 0x000fe200078e00ff */
[----:B------:R-:W-:Y:S01]  /*2540*/  MOV R14, R15 ;  /* 0x0000000f000e7202 */ /* 0x000fe20000000f00 */
[----:B------:R-:W-:Y:S02]  /*2550*/  IMAD.IADD R6, R9, 0x1, R6 ;  /* 0x0000000109067824 */ /* 0x000fe400078e0206 */
[----:B------:R-:W-:Y:S01]  /*2560*/  IMAD.MOV R9, RZ, RZ, -R8 ;  /* 0x000000ffff097224 */ /* 0x000fe200078e0a08 */
[----:B------:R-:W-:Y:S01]  /*2570*/  LOP3.LUT R8, RZ, R7, RZ, 0x33, !PT ;  /* 0x00000007ff087212 */ /* 0x000fe200078e33ff */
[----:B------:R-:W-:-:S04]  /*2580*/  IMAD R11, R14, R5, RZ ;  /* 0x000000050e0b7224 */ /* 0x000fc800078e02ff */
[----:B--2---:R-:W-:-:S07]  /*2590*/  IMAD.HI.U32 R12, R13, R11, R12 ;  /* 0x0000000b0d0c7227 */ /* 0x004fce00078e000c */
.L_x_24:
[----:B------:R-:W-:Y:S02]  /*25a0*/  IABS R10, R7 ;  /* 0x00000007000a7213 */ /* 0x000fe40000000000 */
[----:B------:R-:W-:-:S03]  /*25b0*/  IABS R11, R6 ;  /* 0x00000006000b7213 */ /* 0x000fc60000000000 */
[----:B------:R-:W-:Y:S02]  /*25c0*/  IMAD.MOV R14, RZ, RZ, -R10 ;  /* 0x000000ffff0e7224 */ /* 0x000fe400078e0a0a */
[----:B------:R-:W-:-:S04]  /*25d0*/  IMAD.HI.U32 R10, R12, R11, RZ ;  /* 0x0000000b0c0a7227 */ /* 0x000fc800078e00ff */
[----:B------:R-:W-:Y:S01]  /*25e0*/  IMAD R14, R10, R14, R11 ;  /* 0x0000000e0a0e7224 */ /* 0x000fe200078e020b */
[----:B------:R-:W-:-:S04]  /*25f0*/  IABS R11, R7 ;  /* 0x00000007000b7213 */ /* 0x000fc80000000000 */
[----:B------:R-:W-:-:S13]  /*2600*/  ISETP.GT.U32.AND P2, PT, R5, R14, PT ;  /* 0x0000000e0500720c */ /* 0x000fda0003f44070 */
[----:B------:R-:W-:Y:S01]  /*2610*/  @!P2 IADD3 R14, PT, PT, R14, -R11, RZ ;  /* 0x8000000b0e0ea210 */ /* 0x000fe20007ffe0ff */
[----:B------:R-:W-:Y:S01]  /*2620*/  @!P2 VIADD R10, R10, 0x1 ;  /* 0x000000010a0aa836 */ /* 0x000fe20000000000 */
[----:B------:R-:W-:Y:S02]  /*2630*/  LOP3.LUT R11, R6, R7, RZ, 0x3c, !PT ;  /* 0x00000007060b7212 */ /* 0x000fe400078e3cff */
[----:B------:R-:W-:Y:S02]  /*2640*/  ISETP.GE.U32.AND P1, PT, R14, R5, PT ;  /* 0x000000050e00720c */ /* 0x000fe40003f26070 */
[----:B------:R-:W-:-:S11]  /*2650*/  ISETP.GE.AND P3, PT, R11, RZ, PT ;  /* 0x000000ff0b00720c */ /* 0x000fd60003f66270 */
[----:B------:R-:W-:-:S04]  /*2660*/  @P1 VIADD R10, R10, 0x1 ;  /* 0x000000010a0a1836 */ /* 0x000fc80000000000 */
[----:B------:R-:W-:-:S05]  /*2670*/  @!P3 IMAD.MOV R10, RZ, RZ, -R10 ;  /* 0x000000ffff0ab224 */ /* 0x000fca00078e0a0a */
[----:B------:R-:W-:-:S05]  /*2680*/  SEL R11, R8, R10, !P0 ;  /* 0x0000000a080b7207 */ /* 0x000fca0004000000 */
[----:B------:R-:W-:Y:S02]  /*2690*/  IMAD.MOV R10, RZ, RZ, -R11 ;  /* 0x000000ffff0a7224 */ /* 0x000fe400078e0a0b */
[----:B----4-:R-:W-:Y:S02]  /*26a0*/  IMAD R11, R11, R0, R0 ;  /* 0x000000000b0b7224 */ /* 0x010fe400078e0200 */
[----:B------:R-:W-:-:S04]  /*26b0*/  IMAD R10, R7, R10, R6 ;  /* 0x0000000a070a7224 */ /* 0x000fc800078e0206 */
[C---:B------:R-:W-:Y:S01]  /*26c0*/  IMAD.IADD R15, R10.reuse, 0x1, R11 ;  /* 0x000000010a0f7824 */ /* 0x040fe200078e020b */
[----:B------:R-:W-:Y:S02]  /*26d0*/  SHF.R.S32.HI R14, RZ, 0x1f, R10 ;  /* 0x0000001fff0e7819 */ /* 0x000fe4000001140a */
[----:B------:R-:W-:-:S04]  /*26e0*/  IADD3 R13, P1, PT, R10, R11, RZ ;  /* 0x0000000b0a0d7210 */ /* 0x000fc80007f3e0ff */
[----:B------:R-:W-:Y:S02]  /*26f0*/  LEA.HI.X.SX32 R14, R11, R14, 0x1, P1 ;  /* 0x0000000e0b0e7211 */ /* 0x000fe400008f0eff */
[C---:B0-----:R-:W-:Y:S02]  /*2700*/  SHF.L.U32 R18, R13.reuse, 0x3, RZ ;  /* 0x000000030d127819 */ /* 0x041fe400000006ff */
[----:B------:R-:W-:Y:S01]  /*2710*/  SHF.L.U64.HI R13, R13, 0x3, R14 ;  /* 0x000000030d0d7819 */ /* 0x000fe2000001020e */
[----:B-1----:R-:W-:Y:S01]  /*2720*/  IMAD.WIDE R14, R15, 0x8, R2 ;  /* 0x000000080f0e7825 */ /* 0x002fe200078e0202 */
[----:B------:R-:W-:-:S04]  /*2730*/  IADD3 R10, P1, PT, R18, UR4, RZ ;  /* 0x00000004120a7c10 */ /* 0x000fc8000ff3e0ff */
[----:B------:R-:W-:Y:S01]  /*2740*/  IADD3.X R11, PT, PT, R13, UR5, RZ, P1, !PT ;  /* 0x000000050d0b7c10 */ /* 0x000fe20008ffe4ff */
        /* <DEDUP_REMOVED lines=12> */
.L_x_25:
        /* <DEDUP_REMOVED lines=15> */
.L_x_51:


//--------------------- .text._Z10jacobiEdgePdS_iiiii --------------------------
	.section	.text._Z10jacobiEdgePdS_iiiii,"ax",@progbits
	.align	128
        .global         _Z10jacobiEdgePdS_iiiii
        .type           _Z10jacobiEdgePdS_iiiii,@function
        .size           _Z10jacobiEdgePdS_iiiii,(.L_x_52 - _Z10jacobiEdgePdS_iiiii)
        .other          _Z10jacobiEdgePdS_iiiii,@"STO_CUDA_ENTRY STV_DEFAULT"
_Z10jacobiEdgePdS_iiiii:
.text._Z10jacobiEdgePdS_iiiii:
[----:B------:R-:W-:Y:S01]  /*0000*/  LDC R1, c[0x0][0x37c] ;  /* 0x0000df00ff017b82 */ /* 0x000fe20000000800 */
[----:B------:R-:W0:Y:S01]  /*0010*/  LDCU UR10, c[0x0][0x370] ;  /* 0x00006e00ff0a77ac */ /* 0x000e220008000800 */
[----:B------:R-:W1:Y:S06]  /*0020*/  S2R R11, SR_TID.Y ;  /* 0x00000000000b7919 */ /* 0x000e6c0000002200 */
[----:B------:R-:W-:Y:S01]  /*0030*/  S2UR UR19, SR_CTAID.Y ;  /* 0x00000000001379c3 */ /* 0x000fe20000002600 */
[----:B------:R-:W2:Y:S01]  /*0040*/  LDCU UR11, c[0x0][0x374] ;  /* 0x00006e80ff0b77ac */ /* 0x000ea20008000800 */
[----:B------:R-:W1:Y:S01]  /*0050*/  S2R R8, SR_TID.Z ;  /* 0x0000000000087919 */ /* 0x000e620000002300 */
[----:B------:R-:W3:Y:S01]  /*0060*/  LDCU UR16, c[0x0][0x360] ;  /* 0x00006c00ff1077ac */ /* 0x000ee20008000800 */
[----:B------:R-:W4:Y:S04]  /*0070*/  S2R R10, SR_TID.X ;  /* 0x00000000000a7919 */ /* 0x000f280000002100 */
[----:B------:R-:W5:Y:S01]  /*0080*/  S2UR UR20, SR_CTAID.Z ;  /* 0x00000000001479c3 */ /* 0x000f620000002700 */
[----:B------:R-:W3:Y:S01]  /*0090*/  LDCU UR17, c[0x0][0x364] ;  /* 0x00006c80ff1177ac */ /* 0x000ee20008000800 */
[----:B------:R-:W5:Y:S06]  /*00a0*/  LDCU UR7, c[0x0][0x3a0] ;  /* 0x00007400ff0777ac */ /* 0x000f6c0008000800 */
[----:B------:R-:W5:Y:S01]  /*00b0*/  LDC R9, c[0x0][0x368] ;  /* 0x0000da00ff097b82 */ /* 0x000f620000000800 */
[----:B------:R-:W2:Y:S01]  /*00c0*/  LDCU UR18, c[0x0][0x378] ;  /* 0x00006f00ff1277ac */ /* 0x000ea20008000800 */
[----:B------:R-:W0:Y:S06]  /*00d0*/  LDCU.64 UR8, c[0x0][0x358] ;  /* 0x00006b00ff0877ac */ /* 0x000e2c0008000a00 */
[----:B------:R-:W5:Y:S01]  /*00e0*/  S2UR UR21, SR_CTAID.X ;  /* 0x00000000001579c3 */ /* 0x000f620000002500 */
[----:B---3--:R-:W-:-:S02]  /*00f0*/  UIMAD UR6, UR16, UR17, URZ ;  /* 0x00000011100672a4 */ /* 0x008fc4000f8e02ff */
[----:B-1----:R-:W-:Y:S01]  /*0100*/  IMAD R5, R8, UR17, R11 ;  /* 0x0000001108057c24 */ /* 0x002fe2000f8e020b */
[----:B--2---:R-:W-:-:S03]  /*0110*/  UIMAD UR4, UR11, UR18, URZ ;  /* 0x000000120b0472a4 */ /* 0x004fc6000f8e02ff */
[----:B----4-:R-:W-:Y:S01]  /*0120*/  IMAD R2, R5, UR16, R10 ;  /* 0x0000001005027c24 */ /* 0x010fe2000f8e020a */
[----:B0-----:R-:W-:Y:S01]  /*0130*/  UIMAD UR5, UR4, UR10, URZ ;  /* 0x0000000a040572a4 */ /* 0x001fe2000f8e02ff */
[----:B-----5:R-:W-:Y:S01]  /*0140*/  IMAD R3, R9, UR6, RZ ;  /* 0x0000000609037c24 */ /* 0x020fe2000f8e02ff */
[----:B------:R-:W-:Y:S02]  /*0150*/  USHF.L.U32 UR6, UR7, 0x1, URZ ;  /* 0x0000000107067899 */ /* 0x000fe400080006ff */
[----:B------:R-:W-:Y:S02]  /*0160*/  UIMAD UR4, UR20, UR11, UR19 ;  /* 0x0000000b140472a4 */ /* 0x000fe4000f8e0213 */
[----:B------:R-:W-:Y:S02]  /*0170*/  IMAD R0, R3, UR5, RZ ;  /* 0x0000000503007c24 */ /* 0x000fe4000f8e02ff */
[----:B------:R-:W-:-:S03]  /*0180*/  UIMAD UR4, UR4, UR10, UR21 ;  /* 0x0000000a040472a4 */ /* 0x000fc6000f8e0215 */
[----:B------:R-:W-:-:S03]  /*0190*/  ISETP.LE.AND P0, PT, R0, UR6, PT ;  /* 0x0000000600007c0c */ /* 0x000fc6000bf03270 */
[----:B------:R-:W-:-:S10]  /*01a0*/  IMAD R3, R3, UR4, R2 ;  /* 0x0000000403037c24 */ /* 0x000fd4000f8e0202 */
[----:B------:R-:W-:Y:S05]  /*01b0*/  @P0 BRA `(.L_x_26) ;  /* 0x0000003c00280947 */ /* 0x000fea0003800000 */
[----:B------:R-:W-:-:S13]  /*01c0*/  ISETP.GE.AND P0, PT, R3, UR7, PT ;  /* 0x0000000703007c0c */ /* 0x000fda000bf06270 */
[----:B------:R-:W-:Y:S05]  /*01d0*/  @P0 BRA `(.L_x_27) ;  /* 0x0000001c00980947 */ /* 0x000fea0003800000 */
[----:B------:R-:W0:Y:S02]  /*01e0*/  LDC R4, c[0x0][0x39c] ;  /* 0x0000e700ff047b82 */ /* 0x000e240000000800 */
[----:B0-----:R-:W-:-:S13]  /*01f0*/  ISETP.GE.AND P0, PT, R4, RZ, PT ;  /* 0x000000ff0400720c */ /* 0x001fda0003f06270 */
[----:B------:R-:W-:Y:S05]  /*0200*/  @!P0 EXIT ;  /* 0x000000000000894d */ /* 0x000fea0003800000 */
[----:B------:R-:W0:Y:S01]  /*0210*/  LDCU UR5, c[0x0][0x390] ;  /* 0x00007200ff0577ac */ /* 0x000e220008000800 */
[C---:B------:R-:W-:Y:S01]  /*0220*/  ISETP.GE.U32.AND P0, PT, R4.reuse, 0x3, PT ;  /* 0x000000030400780c */ /* 0x040fe20003f06070 */
[----:B------:R-:W-:Y:S02]  /*0230*/  VIADD R4, R4, 0x1 ;  /* 0x0000000104047836 */ /* 0x000fe40000000000 */
[----:B------:R-:W-:Y:S02]  /*0240*/  IMAD.MOV.U32 R5, RZ, RZ, RZ ;  /* 0x000000ffff057224 */ /* 0x000fe400078e00ff */
[----:B0-----:R-:W-:-:S04]  /*0250*/  IMAD.U32 R2, RZ, RZ, UR5 ;  /* 0x00000005ff027e24 */ /* 0x001fc8000f8e00ff */
[----:B------:R-:W-:-:S04]  /*0260*/  VIADD R6, R2, 0xfffffffe ;  /* 0xfffffffe02067836 */ /* 0x000fc80000000000 */
[----:B------:R-:W-:Y:S05]  /*0270*/  @!P0 BRA `(.L_x_28) ;  /* 0x0000001400488947 */ /* 0x000fea0003800000 */
[----:B------:R-:W-:Y:S01]  /*0280*/  IABS R7, R6 ;  /* 0x0000000600077213 */ /* 0x000fe20000000000 */
[----:B------:R-:W-:Y:S01]  /*0290*/  IMAD R12, R9, UR4, R8 ;  /* 0x00000004090c7c24 */ /* 0x000fe2000f8e0208 */
[----:B------:R-:W0:Y:S02]  /*02a0*/  LDCU.128 UR12, c[0x0][0x380] ;  /* 0x00007000ff0c77ac */ /* 0x000e240008000c00 */
[----:B------:R-:W1:Y:S01]  /*02b0*/  I2F.RP R5, R7 ;  /* 0x0000000700057306 */ /* 0x000e620000209400 */
[----:B------:R-:W-:-:S04]  /*02c0*/  IMAD R21, R12, UR17, R11 ;  /* 0x000000110c157c24 */ /* 0x000fc8000f8e020b */
[----:B------:R-:W-:-:S03]  /*02d0*/  IMAD R21, R21, UR16, R10 ;  /* 0x0000001015157c24 */ /* 0x000fc6000f8e020a */
[----:B-1----:R-:W1:Y:S02]  /*02e0*/  MUFU.RCP R5, R5 ;  /* 0x0000000500057308 */ /* 0x002e640000001000 */
[----:B-1----:R-:W-:-:S06]  /*02f0*/  VIADD R18, R5, 0xffffffe ;  /* 0x0ffffffe05127836 */ /* 0x002fcc0000000000 */
[----:B------:R1:W2:Y:S02]  /*0300*/  F2I.FTZ.U32.TRUNC.NTZ R19, R18 ;  /* 0x0000001200137305 */ /* 0x0002a4000021f000 */
[----:B-1----:R-:W-:Y:S02]  /*0310*/  IMAD.MOV.U32 R18, RZ, RZ, RZ ;  /* 0x000000ffff127224 */ /* 0x002fe400078e00ff */
[----:B--2---:R-:W-:-:S04]  /*0320*/  IMAD.MOV R13, RZ, RZ, -R19 ;  /* 0x000000ffff0d7224 */ /* 0x004fc800078e0a13 */
[----:B------:R-:W-:Y:S01]  /*0330*/  IMAD.MOV.U32 R12, RZ, RZ, R13 ;  /* 0x000000ffff0c7224 */ /* 0x000fe200078e000d */
[----:B------:R-:W-:-:S03]  /*0340*/  IABS R13, R6 ;  /* 0x00000006000d7213 */ /* 0x000fc60000000000 */
[----:B------:R-:W-:Y:S01]  /*0350*/  IMAD R27, R12, R7, RZ ;  /* 0x000000070c1b7224 */ /* 0x000fe200078e02ff */
[----:B------:R-:W-:Y:S02]  /*0360*/  IABS R12, R21 ;  /* 0x00000015000c7213 */ /* 0x000fe40000000000 */
[----:B------:R-:W-:Y:S01]  /*0370*/  IADD3 R13, PT, PT, RZ, -R13, RZ ;  /* 0x8000000dff0d7210 */ /* 0x000fe20007ffe0ff */
[----:B------:R-:W-:-:S04]  /*0380*/  IMAD.HI.U32 R15, R19, R27, R18 ;  /* 0x0000001b130f7227 */ /* 0x000fc800078e0012 */
[----:B------:R-:W-:Y:S02]  /*0390*/  IMAD.MOV.U32 R18, RZ, RZ, R13 ;  /* 0x000000ffff127224 */ /* 0x000fe400078e000d */
        /* <DEDUP_REMOVED lines=8> */
[----:B------:R-:W-:Y:S01]  /*0420*/  @P0 VIADD R5, R5, 0x1 ;  /* 0x0000000105050836 */ /* 0x000fe20000000000 */
[----:B------:R-:W-:-:S03]  /*0430*/  ISETP.NE.AND P0, PT, R6, RZ, PT ;  /* 0x000000ff0600720c */ /* 0x000fc60003f05270 */
[----:B------:R-:W-:Y:S01]  /*0440*/  IMAD.MOV.U32 R12, RZ, RZ, R5 ;  /* 0x000000ffff0c7224 */ /* 0x000fe200078e0005 */
[----:B------:R-:W-:-:S03]  /*0450*/  LOP3.LUT R5, RZ, R6, RZ, 0x33, !PT ;  /* 0x00000006ff057212 */ /* 0x000fc600078e33ff */
[----:B------:R-:W-:-:S05]  /*0460*/  @!P2 IMAD.MOV R12, RZ, RZ, -R12 ;  /* 0x000000ffff0ca224 */ /* 0x000fca00078e0a0c */
[----:B------:R-:W-:Y:S02]  /*0470*/  SEL R17, R5, R12, !P0 ;  /* 0x0000000c05117207 */ /* 0x000fe40004000000 */
[----:B------:R-:W1:Y:S02]  /*0480*/  LDC.64 R12, c[0x0][0x380] ;  /* 0x0000e000ff0c7b82 */ /* 0x000e640000000a00 */
[C---:B------:R-:W-:Y:S01]  /*0490*/  IADD3 R14, PT, PT, -R17.reuse, RZ, RZ ;  /* 0x000000ff110e7210 */ /* 0x040fe20007ffe1ff */
[----:B------:R-:W-:-:S04]  /*04a0*/  IMAD R17, R17, R2, R2 ;  /* 0x0000000211117224 */ /* 0x000fc800078e0202 */
[----:B------:R-:W-:-:S04]  /*04b0*/  IMAD R14, R6, R14, R21 ;  /* 0x0000000e060e7224 */ /* 0x000fc800078e0215 */
[C---:B------:R-:W-:Y:S01]  /*04c0*/  IMAD.IADD R23, R14.reuse, 0x1, R17 ;  /* 0x000000010e177824 */ /* 0x040fe200078e0211 */
[----:B------:R-:W-:Y:S02]  /*04d0*/  IADD3 R20, P1, PT, R14, R17, RZ ;  /* 0x000000110e147210 */ /* 0x000fe40007f3e0ff */
[----:B------:R-:W-:-:S03]  /*04e0*/  SHF.R.S32.HI R16, RZ, 0x1f, R14 ;  /* 0x0000001fff107819 */ /* 0x000fc6000001140e */
[----:B------:R-:W-:Y:S01]  /*04f0*/  IMAD.SHL.U32 R28, R20, 0x8, RZ ;  /* 0x00000008141c7824 */ /* 0x000fe200078e00ff */
[----:B------:R-:W-:-:S04]  /*0500*/  LEA.HI.X.SX32 R25, R17, R16, 0x1, P1 ;  /* 0x0000001011197211 */ /* 0x000fc800008f0eff */
[----:B------:R-:W-:Y:S02]  /*0510*/  SHF.L.U64.HI R14, R20, 0x3, R25 ;  /* 0x00000003140e7819 */ /* 0x000fe40000010219 */
[----:B0-----:R-:W-:Y:S01]  /*0520*/  IADD3 R16, P1, PT, R28, UR12, RZ ;  /* 0x0000000c1c107c10 */ /* 0x001fe2000ff3e0ff */
[----:B-1----:R-:W-:-:S03]  /*0530*/  IMAD.WIDE R22, R23, 0x8, R12 ;  /* 0x0000000817167825 */ /* 0x002fc600078e020c */
[----:B------:R-:W-:-:S03]  /*0540*/  IADD3.X R17, PT, PT, R14, UR13, RZ, P1, !PT ;  /* 0x0000000d0e117c10 */ /* 0x000fc60008ffe4ff */
[----:B------:R-:W2:Y:S04]  /*0550*/  LDG.E.64 R22, desc[UR8][R22.64] ;  /* 0x0000000816167981 */ /* 0x000ea8000c1e1b00 */
[----:B------:R-:W2:Y:S01]  /*0560*/  LDG.E.64 R16, desc[UR8][R16.64+0x10] ;  /* 0x0000100810107981 */ /* 0x000ea2000c1e1b00 */
[----:B------:R-:W-:-:S04]  /*0570*/  UIADD3 UR5, UPT, UPT, UR20, UR18, URZ ;  /* 0x0000001214057290 */ /* 0x000fc8000fffe0ff */
[----:B------:R-:W-:-:S04]  /*0580*/  UIMAD UR5, UR5, UR11, UR19 ;  /* 0x0000000b050572a4 */ /* 0x000fc8000f8e0213 */
[----:B------:R-:W-:-:S06]  /*0590*/  UIMAD UR5, UR5, UR10, UR21 ;  /* 0x0000000a050572a4 */ /* 0x000fcc000f8e0215 */
[----:B------:R-:W-:-:S04]  /*05a0*/  IMAD R20, R9, UR5, R8 ;  /* 0x0000000509147c24 */ /* 0x000fc8000f8e0208 */
[----:B------:R-:W-:-:S04]  /*05b0*/  IMAD R25, R20, UR17, R11 ;  /* 0x0000001114197c24 */ /* 0x000fc8000f8e020b */
        /* <DEDUP_REMOVED lines=12> */
[----:B------:R-:W-:-:S05]  /*0680*/  SEL R29, R5, R15, !P0 ;  /* 0x0000000f051d7207 */ /* 0x000fca0004000000 */
[----:B------:R-:W-:Y:S02]  /*0690*/  IMAD.MOV R15, RZ, RZ, -R29 ;  /* 0x000000ffff0f7224 */ /* 0x000fe400078e0a1d */
[----:B------:R-:W-:Y:S02]  /*06a0*/  IMAD R18, R29, R2, R2 ;  /* 0x000000021d127224 */ /* 0x000fe400078e0202 */
[----:B------:R-:W-:-:S05]  /*06b0*/  IMAD R15, R6, R15, R25 ;  /* 0x0000000f060f7224 */ /* 0x000fca00078e0219 */
[CC--:B------:R-:W-:Y:S01]  /*06c0*/  IADD3 R20, P1, PT, R15.reuse, R18.reuse, RZ ;  /* 0x000000120f147210 */ /* 0x0c0fe20007f3e0ff */
[----:B--2---:R-:W-:Y:S01]  /*06d0*/  DADD R22, R16, R22 ;  /* 0x0000000010167229 */ /* 0x004fe20000000016 */
[----:B------:R-:W-:Y:S02]  /*06e0*/  SHF.R.S32.HI R17, RZ, 0x1f, R15 ;  /* 0x0000001fff117819 */ /* 0x000fe4000001140f */
[----:B------:R-:W-:Y:S02]  /*06f0*/  IADD3 R15, PT, PT, R15, R18, RZ ;  /* 0x000000120f0f7210 */ /* 0x000fe40007ffe0ff */
[----:B------:R-:W-:Y:S01]  /*0700*/  LEA.HI.X.SX32 R17, R18, R17, 0x1, P1 ;  /* 0x0000001112117211 */ /* 0x000fe200008f0eff */
[----:B------:R-:W-:Y:S01]  /*0710*/  IMAD.SHL.U32 R18, R20, 0x8, RZ ;  /* 0x0000000814127824 */ /* 0x000fe200078e00ff */
[----:B------:R-:W-:Y:S01]  /*0720*/  IADD3 R28, P1, PT, R28, UR14, RZ ;  /* 0x0000000e1c1c7c10 */ /* 0x000fe2000ff3e0ff */
[----:B------:R-:W-:Y:S01]  /*0730*/  DMUL R22, R22, 0.25 ;  /* 0x3fd0000016167828 */ /* 0x000fe20000000000 */
[----:B------:R-:W-:-:S02]  /*0740*/  SHF.L.U64.HI R20, R20, 0x3, R17 ;  /* 0x0000000314147819 */ /* 0x000fc40000010211 */
[----:B------:R-:W-:Y:S01]  /*0750*/  IADD3.X R29, PT, PT, R14, UR15, RZ, P1, !PT ;  /* 0x0000000f0e1d7c10 */ /* 0x000fe20008ffe4ff */
[----:B------:R-:W-:Y:S01]  /*0760*/  IMAD.WIDE R14, R15, 0x8, R12 ;  /* 0x000000080f0e7825 */ /* 0x000fe200078e020c */
[----:B------:R-:W-:-:S03]  /*0770*/  IADD3 R16, P1, PT, R18, UR12, RZ ;  /* 0x0000000c12107c10 */ /* 0x000fc6000ff3e0ff */
[----:B------:R0:W-:Y:S01]  /*0780*/  STG.E.64 desc[UR8][R28.64+0x8], R22 ;  /* 0x000008161c007986 */ /* 0x0001e2000c101b08 */
[----:B------:R-:W-:-:S03]  /*0790*/  IADD3.X R17, PT, PT, R20, UR13, RZ, P1, !PT ;  /* 0x0000000d14117c10 */ /* 0x000fc60008ffe4ff */
[----:B------:R-:W2:Y:S04]  /*07a0*/  LDG.E.64 R14, desc[UR8][R14.64] ;  /* 0x000000080e0e7981 */ /* 0x000ea8000c1e1b00 */
[----:B------:R-:W2:Y:S01]  /*07b0*/  LDG.E.64 R16, desc[UR8][R16.64+0x10] ;  /* 0x0000100810107981 */ /* 0x000ea2000c1e1b00 */
[----:B------:R-:W-:-:S04]  /*07c0*/  ULEA UR5, UR18, UR20, 0x1 ;  /* 0x0000001412057291 */ /* 0x000fc8000f8e08ff */
[----:B------:R-:W-:-:S04]  /*07d0*/  UIMAD UR5, UR5, UR11, UR19 ;  /* 0x0000000b050572a4 */ /* 0x000fc8000f8e0213 */
[----:B------:R-:W-:-:S06]  /*07e0*/  UIMAD UR5, UR5, UR10, UR21 ;  /* 0x0000000a050572a4 */ /* 0x000fcc000f8e0215 */
[----:B------:R-:W-:-:S04]  /*07f0*/  IMAD R24, R9, UR5, R8 ;  /* 0x0000000509187c24 */ /* 0x000fc8000f8e0208 */
[----:B------:R-:W-:-:S04]  /*0800*/  IMAD R24, R24, UR17, R11 ;  /* 0x0000001118187c24 */ /* 0x000fc8000f8e020b */
[----:B0-----:R-:W-:Y:S01]  /*0810*/  IMAD R23, R24, UR16, R10 ;  /* 0x0000001018177c24 */ /* 0x001fe2000f8e020a */
[----:B--2---:R-:W-:Y:S01]  /*0820*/  DADD R28, R16, R14 ;  /* 0x00000000101c7229 */ /* 0x004fe2000000000e */
[----:B------:R-:W-:Y:S02]  /*0830*/  IMAD.MOV.U32 R14, RZ, RZ, RZ ;  /* 0x000000ffff0e7224 */ /* 0x000fe400078e00ff */
[----:B------:R-:W-:Y:S01]  /*0840*/  IMAD.MOV.U32 R15, RZ, RZ, R19 ;  /* 0x000000ffff0f7224 */ /* 0x000fe200078e0013 */
[----:B------:R-:W-:Y:S01]  /*0850*/  IABS R16, R6 ;  /* 0x0000000600107213 */ /* 0x000fe20000000000 */
[----:B------:R-:W-:Y:S01]  /*0860*/  IMAD.HI.U32 R22, R19, R27, R14 ;  /* 0x0000001b13167227 */ /* 0x000fe200078e000e */
[----:B------:R-:W-:-:S03]  /*0870*/  IABS R15, R23 ;  /* 0x00000017000f7213 */ /* 0x000fc60000000000 */
[----:B------:R-:W-:Y:S02]  /*0880*/  IMAD.MOV R16, RZ, RZ, -R16 ;  /* 0x000000ffff107224 */ /* 0x000fe400078e0a10 */
[----:B------:R-:W-:-:S04]  /*0890*/  IMAD.HI.U32 R14, R22, R15, RZ ;  /* 0x0000000f160e7227 */ /* 0x000fc800078e00ff */
[----:B------:R-:W-:-:S05]  /*08a0*/  IMAD R16, R14, R16, R15 ;  /* 0x000000100e107224 */ /* 0x000fca00078e020f */
[----:B------:R-:W-:Y:S02]  /*08b0*/  ISETP.GT.U32.AND P2, PT, R7, R16, PT ;  /* 0x000000100700720c */ /* 0x000fe40003f44070 */
[----:B------:R-:W-:-:S11]  /*08c0*/  LOP3.LUT R15, R23, R6, RZ, 0x3c, !PT ;  /* 0x00000006170f7212 */ /* 0x000fd600078e3cff */
[----:B------:R-:W-:-:S05]  /*08d0*/  @!P2 IMAD.IADD R16, R16, 0x1, -R7 ;  /* 0x000000011010a824 */ /* 0x000fca00078e0a07 */
[----:B------:R-:W-:Y:S02]  /*08e0*/  ISETP.GE.U32.AND P1, PT, R16, R7, PT ;  /* 0x000000071000720c */ /* 0x000fe40003f26070 */
[----:B------:R-:W-:Y:S01]  /*08f0*/  ISETP.GE.AND P3, PT, R15, RZ, PT ;  /* 0x000000ff0f00720c */ /* 0x000fe20003f66270 */
[----:B------:R-:W-:-:S10]  /*0900*/  @!P2 VIADD R14, R14, 0x1 ;  /* 0x000000010e0ea836 */ /* 0x000fd40000000000 */
[----:B------:R-:W-:-:S05]  /*0910*/  @P1 VIADD R14, R14, 0x1 ;  /* 0x000000010e0e1836 */ /* 0x000fca0000000000 */
[----:B------:R-:W-:-:S04]  /*0920*/  @!P3 IADD3 R14, PT, PT, -R14, RZ, RZ ;  /* 0x000000ff0e0eb210 */ /* 0x000fc80007ffe1ff */
[----:B------:R-:W-:-:S05]  /*0930*/  SEL R22, R5, R14, !P0 ;  /* 0x0000000e05167207 */ /* 0x000fca0004000000 */
[----:B------:R-:W-:Y:S01]  /*0940*/  IMAD.MOV R15, RZ, RZ, -R22 ;  /* 0x000000ffff0f7224 */ /* 0x000fe200078e0a16 */
[----:B------:R-:W-:Y:S01]  /*0950*/  IADD3 R16, P1, PT, R18, UR14, RZ ;  /* 0x0000000e12107c10 */ /* 0x000fe2000ff3e0ff */
[----:B------:R-:W-:Y:S02]  /*0960*/  IMAD R22, R22, R2, R2 ;  /* 0x0000000216167224 */ /* 0x000fe400078e0202 */
[----:B------:R-:W-:Y:S01]  /*0970*/  IMAD R15, R6, R15, R23 ;  /* 0x0000000f060f7224 */ /* 0x000fe200078e0217 */
[----:B------:R-:W-:-:S04]  /*0980*/  IADD3.X R17, PT, PT, R20, UR15, RZ, P1, !PT ;  /* 0x0000000f14117c10 */ /* 0x000fc80008ffe4ff */
[C---:B------:R-:W-:Y:S02]  /*0990*/  IADD3 R20, P1, PT, R15.reuse, R22, RZ ;  /* 0x000000160f147210 */ /* 0x040fe40007f3e0ff */
[----:B------:R-:W-:Y:S01]  /*09a0*/  SHF.R.S32.HI R14, RZ, 0x1f, R15 ;  /* 0x0000001fff0e7819 */ /* 0x000fe2000001140f */
[----:B------:R-:W-:Y:S02]  /*09b0*/  DMUL R28, R28, 0.25 ;  /* 0x3fd000001c1c7828 */ /* 0x000fe40000000000 */
[----:B------:R-:W-:Y:S01]  /*09c0*/  IMAD.SHL.U32 R18, R20, 0x8, RZ ;  /* 0x0000000814127824 */ /* 0x000fe200078e00ff */
[----:B------:R-:W-:Y:S01]  /*09d0*/  LEA.HI.X.SX32 R14, R22, R14, 0x1, P1 ;  /* 0x0000000e160e7211 */ /* 0x000fe200008f0eff */
[----:B------:R-:W-:-:S03]  /*09e0*/  IMAD.IADD R22, R15, 0x1, R22 ;  /* 0x000000010f167824 */ /* 0x000fc600078e0216 */
[----:B------:R-:W-:Y:S02]  /*09f0*/  SHF.L.U64.HI R20, R20, 0x3, R14 ;  /* 0x0000000314147819 */ /* 0x000fe4000001020e */
[----:B------:R-:W-:Y:S01]  /*0a00*/  IADD3 R14, P1, PT, R18, UR12, RZ ;  /* 0x0000000c120e7c10 */ /* 0x000fe2000ff3e0ff */
[----:B------:R0:W-:Y:S03]  /*0a10*/  STG.E.64 desc[UR8][R16.64+0x8], R28 ;  /* 0x0000081c10007986 */ /* 0x0001e6000c101b08 */
[----:B------:R-:W-:-:S06]  /*0a20*/  IADD3.X R15, PT, PT, R20, UR13, RZ, P1, !PT ;  /* 0x0000000d140f7c10 */ /* 0x000fcc0008ffe4ff */
[----:B------:R-:W2:Y:S01]  /*0a30*/  LDG.E.64 R14, desc[UR8][R14.64+0x10] ;  /* 0x000010080e0e7981 */ /* 0x000ea2000c1e1b00 */
[----:B0-----:R-:W-:-:S06]  /*0a40*/  IMAD.WIDE R16, R22, 0x8, R12 ;  /* 0x0000000816107825 */ /* 0x001fcc00078e020c */
[----:B------:R-:W2:Y:S01]  /*0a50*/  LDG.E.64 R16, desc[UR8][R16.64] ;  /* 0x0000000810107981 */ /* 0x000ea2000c1e1b00 */
[----:B------:R-:W-:-:S04]  /*0a60*/  UIMAD UR5, UR18, 0x3, UR20 ;  /* 0x00000003120578a4 */ /* 0x000fc8000f8e0214 */
[----:B------:R-:W-:-:S04]  /*0a70*/  UIMAD UR5, UR5, UR11, UR19 ;  /* 0x0000000b050572a4 */ /* 0x000fc8000f8e0213 */
[----:B------:R-:W-:-:S06]  /*0a80*/  UIMAD UR5, UR5, UR10, UR21 ;  /* 0x0000000a050572a4 */ /* 0x000fcc000f8e0215 */
[----:B------:R-:W-:-:S04]  /*0a90*/  IMAD R8, R9, UR5, R8 ;  /* 0x0000000509087c24 */ /* 0x000fc8000f8e0208 */
[----:B------:R-:W-:Y:S02]  /*0aa0*/  IMAD R29, R8, UR17, R11 ;  /* 0x00000011081d7c24 */ /* 0x000fe4000f8e020b */
[----:B------:R-:W-:Y:S02]  /*0ab0*/  IMAD.MOV.U32 R11, RZ, RZ, R19 ;  /* 0x000000ffff0b7224 */ /* 0x000fe400078e0013 */
[----:B------:R-:W-:Y:S02]  /*0ac0*/  IMAD R29, R29, UR16, R10 ;  /* 0x000000101d1d7c24 */ /* 0x000fe4000f8e020a */
[----:B------:R-:W-:-:S04]  /*0ad0*/  IMAD.MOV.U32 R10, RZ, RZ, RZ ;  /* 0x000000ffff0a7224 */ /* 0x000fc800078e00ff */
[----:B------:R-:W-:Y:S01]  /*0ae0*/  IMAD.HI.U32 R8, R19, R27, R10 ;  /* 0x0000001b13087227 */ /* 0x000fe200078e000a */
[----:B------:R-:W-:Y:S02]  /*0af0*/  IABS R10, R6 ;  /* 0x00000006000a7213 */ /* 0x000fe40000000000 */
[----:B------:R-:W-:-:S03]  /*0b00*/  IABS R11, R29 ;  /* 0x0000001d000b7213 */ /* 0x000fc60000000000 */
        /* <DEDUP_REMOVED lines=11> */
[----:B------:R-:W-:-:S05]  /*0bc0*/  SEL R5, R5, R10, !P0 ;  /* 0x0000000a05057207 */ /* 0x000fca0004000000 */
[----:B------:R-:W-:Y:S02]  /*0bd0*/  IMAD.MOV R22, RZ, RZ, -R5 ;  /* 0x000000ffff167224 */ /* 0x000fe400078e0a05 */
[----:B------:R-:W-:Y:S02]  /*0be0*/  IMAD R11, R5, R2, R2 ;  /* 0x00000002050b7224 */ /* 0x000fe400078e0202 */
[----:B------:R-:W-:-:S05]  /*0bf0*/  IMAD R22, R6, R22, R29 ;  /* 0x0000001606167224 */ /* 0x000fca00078e021d */
[----:B------:R-:W-:Y:S02]  /*0c00*/  IADD3 R10, P0, PT, R22, R11, RZ ;  /* 0x0000000b160a7210 */ /* 0x000fe40007f1e0ff */
[----:B------:R-:W-:-:S03]  /*0c10*/  SHF.R.S32.HI R24, RZ, 0x1f, R22 ;  /* 0x0000001fff187819 */ /* 0x000fc60000011416 */
[----:B------:R-:W-:Y:S01]  /*0c20*/  IMAD.SHL.U32 R5, R10, 0x8, RZ ;  /* 0x000000080a057824 */ /* 0x000fe200078e00ff */
[----:B------:R-:W-:Y:S02]  /*0c30*/  LEA.HI.X.SX32 R19, R11, R24, 0x1, P0 ;  /* 0x000000180b137211 */ /* 0x000fe400000f0eff */
[----:B------:R-:W-:Y:S01]  /*0c40*/  IADD3 R18, P0, PT, R18, UR14, RZ ;  /* 0x0000000e12127c10 */ /* 0x000fe2000ff1e0ff */
[----:B--2---:R-:W-:Y:S01]  /*0c50*/  DADD R14, R14, R16 ;  /* 0x000000000e0e7229 */ /* 0x004fe20000000010 */
[----:B------:R-:W-:Y:S01]  /*0c60*/  SHF.L.U64.HI R16, R10, 0x3, R19 ;  /* 0x000000030a107819 */ /* 0x000fe20000010213 */
[----:B------:R-:W-:Y:S01]  /*0c70*/  IMAD.IADD R17, R22, 0x1, R11 ;  /* 0x0000000116117824 */ /* 0x000fe200078e020b */
[----:B------:R-:W-:Y:S02]  /*0c80*/  IADD3 R10, P1, PT, R5, UR12, RZ ;  /* 0x0000000c050a7c10 */ /* 0x000fe4000ff3e0ff */
[----:B------:R-:W-:-:S03]  /*0c90*/  IADD3.X R19, PT, PT, R20, UR15, RZ, P0, !PT ;  /* 0x0000000f14137c10 */ /* 0x000fc600087fe4ff */
[----:B------:R-:W-:Y:S01]  /*0ca0*/  DMUL R14, R14, 0.25 ;  /* 0x3fd000000e0e7828 */ /* 0x000fe20000000000 */
[----:B------:R-:W-:Y:S01]  /*0cb0*/  IADD3.X R11, PT, PT, R16, UR13, RZ, P1, !PT ;  /* 0x0000000d100b7c10 */ /* 0x000fe20008ffe4ff */
[----:B------:R-:W-:-:S05]  /*0cc0*/  IMAD.WIDE R12, R17, 0x8, R12 ;  /* 0x00000008110c7825 */ /* 0x000fca00078e020c */
[----:B------:R0:W-:Y:S04]  /*0cd0*/  STG.E.64 desc[UR8][R18.64+0x8], R14 ;  /* 0x0000080e12007986 */ /* 0x0001e8000c101b08 */
[----:B------:R-:W2:Y:S04]  /*0ce0*/  LDG.E.64 R12, desc[UR8][R12.64] ;  /* 0x000000080c0c7981 */ /* 0x000ea8000c1e1b00 */
[----:B------:R-:W2:Y:S01]  /*0cf0*/  LDG.E.64 R10, desc[UR8][R10.64+0x10] ;  /* 0x000010080a0a7981 */ /* 0x000ea2000c1e1b00 */
[----:B------:R-:W-:-:S04]  /*0d00*/  IMAD R9, R9, UR17, RZ ;  /* 0x0000001109097c24 */ /* 0x000fc8000f8e02ff */
[----:B------:R-:W-:-:S04]  /*0d10*/  IMAD R9, R9, UR16, RZ ;  /* 0x0000001009097c24 */ /* 0x000fc8000f8e02ff */
[----:B------:R-:W-:-:S04]  /*0d20*/  IMAD R9, R9, UR18, RZ ;  /* 0x0000001209097c24 */ /* 0x000fc8000f8e02ff */
[----:B------:R-:W-:-:S04]  /*0d30*/  IMAD R9, R9, UR11, RZ ;  /* 0x0000000b09097c24 */ /* 0x000fc8000f8e02ff */
[----:B------:R-:W-:-:S04]  /*0d40*/  IMAD R9, R9, UR10, RZ ;  /* 0x0000000a09097c24 */ /* 0x000fc8000f8e02ff */
[C---:B0-----:R-:W-:Y:S02]  /*0d50*/  IMAD R14, R9.reuse, 0x4, R21 ;  /* 0x00000004090e7824 */ /* 0x041fe400078e0215 */
[C---:B------:R-:W-:Y:S02]  /*0d60*/  IMAD R25, R9.reuse, 0x4, R25 ;  /* 0x0000000409197824 */ /* 0x040fe400078e0219 */
[----:B------:R-:W-:Y:S01]  /*0d70*/  IMAD R21, R9, 0x4, R29 ;  /* 0x0000000409157824 */ /* 0x000fe200078e021d */
[----:B--2---:R-:W-:Y:S01]  /*0d80*/  DADD R26, R10, R12 ;  /* 0x000000000a1a7229 */ /* 0x004fe2000000000c */
[----:B------:R-:W-:Y:S02]  /*0d90*/  IADD3 R10, P0, PT, R5, UR14, RZ ;  /* 0x0000000e050a7c10 */ /* 0x000fe4000ff1e0ff */
[----:B------:R-:W-:Y:S02]  /*0da0*/  LOP3.LUT R5, R4, 0xfffffffc, RZ, 0xc0, !PT ;  /* 0xfffffffc04057812 */ /* 0x000fe400078ec0ff */
[----:B------:R-:W-:-:S03]  /*0db0*/  IADD3.X R11, PT, PT, R16, UR15, RZ, P0, !PT ;  /* 0x0000000f100b7c10 */ /* 0x000fc600087fe4ff */
[----:B------:R-:W-:Y:S01]  /*0dc0*/  DMUL R26, R26, 0.25 ;  /* 0x3fd000001a1a7828 */ /* 0x000fe20000000000 */
[----:B------:R-:W-:-:S06]  /*0dd0*/  IADD3 R12, PT, PT, -R5, 0x4, RZ ;  /* 0x00000004050c7810 */ /* 0x000fcc0007ffe1ff */
[----:B------:R0:W-:Y:S01]  /*0de0*/  STG.E.64 desc[UR8][R10.64+0x8], R26 ;  /* 0x0000081a0a007986 */ /* 0x0001e2000c101b08 */
[----:B------:R-:W-:Y:S02]  /*0df0*/  ISETP.NE.AND P0, PT, R12, RZ, PT ;  /* 0x000000ff0c00720c */ /* 0x000fe40003f05270 */
[----:B------:R-:W-:-:S11]  /*0e00*/  LEA R13, R9, R23, 0x2 ;  /* 0x00000017090d7211 */ /* 0x000fd600078e10ff */
[----:B0-----:R-:W-:Y:S05]  /*0e10*/  @!P0 BRA `(.L_x_28) ;  /* 0x0000000800608947 */ /* 0x001fea0003800000 */
[----:B------:R-:W-:Y:S01]  /*0e20*/  IMAD.MOV.U32 R10, RZ, RZ, R12 ;  /* 0x000000ffff0a7224 */ /* 0x000fe200078e000c */
[----:B------:R-:W0:Y:S01]  /*0e30*/  LDCU.128 UR12, c[0x0][0x380] ;  /* 0x00007000ff0c77ac */ /* 0x000e220008000c00 */
[----:B------:R-:W-:Y:S02]  /*0e40*/  IMAD.MOV.U32 R23, RZ, RZ, R25 ;  /* 0x000000ffff177224 */ /* 0x000fe400078e0019 */
[----:B------:R-:W-:-:S07]  /*0e50*/  IMAD.MOV.U32 R11, RZ, RZ, R14 ;  /* 0x000000ffff0b7224 */ /* 0x000fce00078e000e */
.L_x_29:
[-C--:B------:R-:W-:Y:S02]  /*0e60*/  IABS R17, R6.reuse ;  /* 0x0000000600117213 */ /* 0x080fe40000000000 */
[----:B------:R-:W-:Y:S02]  /*0e70*/  IABS R15, R11 ;  /* 0x0000000b000f7213 */ /* 0x000fe40000000000 */
[----:B-1----:R-:W1:Y:S01]  /*0e80*/  I2F.RP R12, R17 ;  /* 0x00000011000c7306 */ /* 0x002e620000209400 */
[-C--:B------:R-:W-:Y:S02]  /*0e90*/  IABS R2, R6.reuse ;  /* 0x0000000600027213 */ /* 0x080fe40000000000 */
[----:B------:R-:W-:Y:S01]  /*0ea0*/  IMAD.HI.U32 R19, R8, R15, RZ ;  /* 0x0000000f08137227 */ /* 0x000fe200078e00ff */
[----:B------:R-:W-:Y:S02]  /*0eb0*/  LOP3.LUT R8, R11, R6, RZ, 0x3c, !PT ;  /* 0x000000060b087212 */ /* 0x000fe400078e3cff */
[----:B------:R-:W-:Y:S01]  /*0ec0*/  IABS R27, R13 ;  /* 0x0000000d001b7213 */ /* 0x000fe20000000000 */
[----:B------:R-:W-:Y:S01]  /*0ed0*/  IMAD.MOV R18, RZ, RZ, -R2 ;  /* 0x000000ffff127224 */ /* 0x000fe200078e0a02 */
[----:B------:R-:W-:-:S02]  /*0ee0*/  ISETP.GE.AND P4, PT, R8, RZ, PT ;  /* 0x000000ff0800720c */ /* 0x000fc40003f86270 */
[----:B------:R-:W-:Y:S01]  /*0ef0*/  IABS R29, R21 ;  /* 0x00000015001d7213 */ /* 0x000fe20000000000 */
[----:B------:R-:W-:Y:S01]  /*0f00*/  IMAD R2, R19, R18, R15 ;  /* 0x0000001213027224 */ /* 0x000fe200078e020f */
[----:B------:R-:W-:Y:S01]  /*0f10*/  LOP3.LUT R20, RZ, R6, RZ, 0x33, !PT ;  /* 0x00000006ff147212 */ /* 0x000fe200078e33ff */
[----:B-1----:R-:W1:Y:S03]  /*0f20*/  MUFU.RCP R12, R12 ;  /* 0x0000000c000c7308 */ /* 0x002e660000001000 */
[----:B------:R-:W-:-:S13]  /*0f30*/  ISETP.GT.U32.AND P1, PT, R7, R2, PT ;  /* 0x000000020700720c */ /* 0x000fda0003f24070 */
[----:B------:R-:W-:Y:S01]  /*0f40*/  @!P1 IADD3 R2, PT, PT, R2, -R17, RZ ;  /* 0x8000001102029210 */ /* 0x000fe20007ffe0ff */
[----:B------:R-:W-:Y:S02]  /*0f50*/  @!P1 VIADD R19, R19, 0x1 ;  /* 0x0000000113139836 */ /* 0x000fe40000000000 */
[----:B-1----:R-:W-:Y:S01]  /*0f60*/  VIADD R14, R12, 0xffffffe ;  /* 0x0ffffffe0c0e7836 */ /* 0x002fe20000000000 */
[----:B------:R-:W-:Y:S02]  /*0f70*/  ISETP.GE.U32.AND P0, PT, R2, R7, PT ;  /* 0x000000070200720c */ /* 0x000fe40003f06070 */
[----:B------:R-:W-:Y:S01]  /*0f80*/  IABS R2, R23 ;  /* 0x0000001700027213 */ /* 0x000fe20000000000 */
[----:B------:R1:W2:Y:S02]  /*0f90*/  F2I.FTZ.U32.TRUNC.NTZ R15, R14 ;  /* 0x0000000e000f7305 */ /* 0x0002a4000021f000 */
[----:B-1----:R-:W-:-:S08]  /*0fa0*/  IMAD.MOV.U32 R14, RZ, RZ, RZ ;  /* 0x000000ffff0e7224 */ /* 0x002fd000078e00ff */
[----:B------:R-:W-:Y:S01]  /*0fb0*/  @P0 VIADD R19, R19, 0x1 ;  /* 0x0000000113130836 */ /* 0x000fe20000000000 */
[----:B------:R-:W-:Y:S01]  /*0fc0*/  ISETP.NE.AND P0, PT, R6, RZ, PT ;  /* 0x000000ff0600720c */ /* 0x000fe20003f05270 */
[----:B--2---:R-:W-:Y:S02]  /*0fd0*/  IMAD.MOV R12, RZ, RZ, -R15 ;  /* 0x000000ffff0c7224 */ /* 0x004fe400078e0a0f */
[----:B------:R-:W-:Y:S02]  /*0fe0*/  @!P4 IMAD.MOV R19, RZ, RZ, -R19 ;  /* 0x000000ffff13c224 */ /* 0x000fe400078e0a13 */
[----:B------:R-:W-:-:S03]  /*0ff0*/  IMAD R7, R12, R17, RZ ;  /* 0x000000110c077224 */ /* 0x000fc600078e02ff */
[----:B------:R-:W-:Y:S01]  /*1000*/  SEL R19, R20, R19, !P0 ;  /* 0x0000001314137207 */ /* 0x000fe20004000000 */
[----:B------:R-:W-:-:S04]  /*1010*/  IMAD.HI.U32 R8, R15, R7, R14 ;  /* 0x000000070f087227 */ /* 0x000fc800078e000e */
[----:B------:R-:W-:Y:S02]  /*1020*/  IMAD.MOV.U32 R15, RZ, RZ, R2 ;  /* 0x000000ffff0f7224 */ /* 0x000fe400078e0002 */
[C---:B------:R-:W-:Y:S01]  /*1030*/  IMAD.HI.U32 R25, R8.reuse, R27, RZ ;  /* 0x0000001b08197227 */ /* 0x040fe200078e00ff */
[----:B------:R-:W1:Y:S03]  /*1040*/  LDC R2, c[0x0][0x390] ;  /* 0x0000e400ff027b82 */ /* 0x000e660000000800 */
[----:B------:R-:W-:-:S04]  /*1050*/  IMAD.HI.U32 R22, R8, R15, RZ ;  /* 0x0000000f08167227 */ /* 0x000fc800078e00ff */
[----:B------:R-:W-:-:S04]  /*1060*/  IMAD.HI.U32 R12, R8, R29, RZ ;  /* 0x0000001d080c7227 */ /* 0x000fc800078e00ff */
[-C--:B------:R-:W-:Y:S02]  /*1070*/  IMAD R24, R22, R18.reuse, R15 ;  /* 0x0000001216187224 */ /* 0x080fe400078e020f */
[-C--:B------:R-:W-:Y:S01]  /*1080*/  IMAD R16, R25, R18.reuse, R27 ;  /* 0x0000001219107224 */ /* 0x080fe200078e021b */
[----:B------:R-:W2:Y:S01]  /*1090*/  LDC.64 R14, c[0x0][0x380] ;  /* 0x0000e000ff0e7b82 */ /* 0x000ea20000000a00 */
[----:B------:R-:W-:Y:S02]  /*10a0*/  IMAD.MOV.U32 R7, RZ, RZ, R17 ;  /* 0x000000ffff077224 */ /* 0x000fe400078e0011 */
[----:B------:R-:W-:Y:S02]  /*10b0*/  IMAD R18, R12, R18, R29 ;  /* 0x000000120c127224 */ /* 0x000fe400078e021d */
[----:B------:R-:W-:Y:S01]  /*10c0*/  IMAD.MOV R26, RZ, RZ, -R19 ;  /* 0x000000ffff1a7224 */ /* 0x000fe200078e0a13 */
[C---:B------:R-:W-:Y:S02]  /*10d0*/  ISETP.GT.U32.AND P1, PT, R7.reuse, R24, PT ;  /* 0x000000180700720c */ /* 0x040fe40003f24070 */
[----:B------:R-:W-:-:S02]  /*10e0*/  ISETP.GT.U32.AND P2, PT, R7, R16, PT ;  /* 0x000000100700720c */ /* 0x000fc40003f44070 */
[----:B------:R-:W-:-:S09]  /*10f0*/  ISETP.GT.U32.AND P3, PT, R7, R18, PT ;  /* 0x000000120700720c */ /* 0x000fd20003f64070 */
[----:B------:R-:W-:Y:S02]  /*1100*/  @!P1 IADD3 R24, PT, PT, R24, -R17, RZ ;  /* 0x8000001118189210 */ /* 0x000fe40007ffe0ff */
[--C-:B------:R-:W-:Y:S02]  /*1110*/  @!P2 IMAD.IADD R16, R16, 0x1, -R17.reuse ;  /* 0x000000011010a824 */ /* 0x100fe400078e0a11 */
[----:B------:R-:W-:Y:S01]  /*1120*/  @!P3 IMAD.IADD R18, R18, 0x1, -R17 ;  /* 0x000000011212b824 */ /* 0x000fe200078e0a11 */
[-C--:B------:R-:W-:Y:S01]  /*1130*/  ISETP.GE.U32.AND P6, PT, R24, R7.reuse, PT ;  /* 0x000000071800720c */ /* 0x080fe20003fc6070 */
[----:B------:R-:W-:Y:S01]  /*1140*/  IMAD R17, R6, R26, R11 ;  /* 0x0000001a06117224 */ /* 0x000fe200078e020b */
[----:B------:R-:W-:Y:S01]  /*1150*/  ISETP.GE.U32.AND P5, PT, R16, R7, PT ;  /* 0x000000071000720c */ /* 0x000fe20003fa6070 */
[----:B-1----:R-:W-:-:S03]  /*1160*/  IMAD R26, R19, R2, R2 ;  /* 0x00000002131a7224 */ /* 0x002fc600078e0202 */
[----:B------:R-:W-:Y:S01]  /*1170*/  SHF.R.S32.HI R27, RZ, 0x1f, R17 ;  /* 0x0000001fff1b7819 */ /* 0x000fe20000011411 */
[C---:B------:R-:W-:Y:S01]  /*1180*/  IMAD.IADD R19, R17.reuse, 0x1, R26 ;  /* 0x0000000111137824 */ /* 0x040fe200078e021a */
[----:B------:R-:W-:-:S04]  /*1190*/  IADD3 R16, P4, PT, R17, R26, RZ ;  /* 0x0000001a11107210 */ /* 0x000fc80007f9e0ff */
[----:B------:R-:W-:Y:S01]  /*11a0*/  LEA.HI.X.SX32 R27, R26, R27, 0x1, P4 ;  /* 0x0000001b1a1b7211 */ /* 0x000fe200020f0eff */
[----:B------:R-:W-:-:S03]  /*11b0*/  IMAD.SHL.U32 R24, R16, 0x8, RZ ;  /* 0x0000000810187824 */ /* 0x000fc600078e00ff */
[----:B------:R-:W-:Y:S02]  /*11c0*/  SHF.L.U64.HI R26, R16, 0x3, R27 ;  /* 0x00000003101a7819 */ /* 0x000fe4000001021b */
[----:B0-----:R-:W-:-:S04]  /*11d0*/  IADD3 R16, P4, PT, R24, UR12, RZ ;  /* 0x0000000c18107c10 */ /* 0x001fc8000ff9e0ff */
[----:B------:R-:W-:Y:S02]  /*11e0*/  IADD3.X R17, PT, PT, R26, UR13, RZ, P4, !PT ;  /* 0x0000000d1a117c10 */ /* 0x000fe4000a7fe4ff */
[----:B------:R-:W-:Y:S01]  /*11f0*/  ISETP.GE.U32.AND P4, PT, R18, R7, PT ;  /* 0x000000071200720c */ /* 0x000fe20003f86070 */
[----:B--2---:R-:W-:-:S03]  /*1200*/  IMAD.WIDE R18, R19, 0x8, R14 ;  /* 0x0000000813127825 */ /* 0x004fc600078e020e */
[----:B------:R-:W2:Y:S04]  /*1210*/  LDG.E.64 R16, desc[UR8][R16.64+0x10] ;  /* 0x0000100810107981 */ /* 0x000ea8000c1e1b00 */
[----:B------:R-:W2:Y:S01]  /*1220*/  LDG.E.64 R18, desc[UR8][R18.64] ;  /* 0x0000000812127981 */ /* 0x000ea2000c1e1b00 */
[----:B------:R-:W-:Y:S01]  /*1230*/  LOP3.LUT R27, R23, R6, RZ, 0x3c, !PT ;  /* 0x00000006171b7212 */ /* 0x000fe200078e3cff */
[----:B------:R-:W-:-:S03]  /*1240*/  @!P1 VIADD R22, R22, 0x1 ;  /* 0x0000000116169836 */ /* 0x000fc60000000000 */
[----:B------:R-:W-:Y:S01]  /*1250*/  ISETP.GE.AND P1, PT, R27, RZ, PT ;  /* 0x000000ff1b00720c */ /* 0x000fe20003f26270 */
[----:B------:R-:W-:-:S12]  /*1260*/  @P6 VIADD R22, R22, 0x1 ;  /* 0x0000000116166836 */ /* 0x000fd80000000000 */
[----:B------:R-:W-:-:S05]  /*1270*/  @!P1 IMAD.MOV R22, RZ, RZ, -R22 ;  /* 0x000000ffff169224 */ /* 0x000fca00078e0a16 */
[----:B------:R-:W-:Y:S01]  /*1280*/  SEL R27, R20, R22, !P0 ;  /* 0x00000016141b7207 */ /* 0x000fe20004000000 */
[----:B--2---:R-:W-:-:S03]  /*1290*/  DADD R28, R16, R18 ;  /* 0x00000000101c7229 */ /* 0x004fc60000000012 */
[C---:B------:R-:W-:Y:S01]  /*12a0*/  IADD3 R18, PT, PT, -R27.reuse, RZ, RZ ;  /* 0x000000ff1b127210 */ /* 0x040fe20007ffe1ff */
[----:B------:R-:W-:Y:S01]  /*12b0*/  IMAD R27, R27, R2, R2 ;  /* 0x000000021b1b7224 */ /* 0x000fe200078e0202 */
[----:B------:R-:W-:-:S03]  /*12c0*/  IADD3 R16, P1, PT, R24, UR14, RZ ;  /* 0x0000000e18107c10 */ /* 0x000fc6000ff3e0ff */
        /* <DEDUP_REMOVED lines=15> */
[----:B0-----:R-:W-:-:S04]  /*13c0*/  LOP3.LUT R16, R13, R6, RZ, 0x3c, !PT ;  /* 0x000000060d107212 */ /* 0x001fc800078e3cff */
[----:B------:R-:W-:Y:S01]  /*13d0*/  ISETP.GE.AND P1, PT, R16, RZ, PT ;  /* 0x000000ff1000720c */ /* 0x000fe20003f26270 */
[----:B------:R-:W-:-:S04]  /*13e0*/  @!P2 VIADD R25, R25, 0x1 ;  /* 0x000000011919a836 */ /* 0x000fc80000000000 */
[----:B------:R-:W-:-:S08]  /*13f0*/  @P5 VIADD R25, R25, 0x1 ;  /* 0x0000000119195836 */ /* 0x000fd00000000000 */
[----:B------:R-:W-:Y:S01]  /*1400*/  @!P1 IMAD.MOV R25, RZ, RZ, -R25 ;  /* 0x000000ffff199224 */ /* 0x000fe200078e0a19 */
[----:B------:R-:W-:-:S04]  /*1410*/  IADD3 R28, P1, PT, R22, UR14, RZ ;  /* 0x0000000e161c7c10 */ /* 0x000fc8000ff3e0ff */
[----:B------:R-:W-:Y:S02]  /*1420*/  SEL R25, R20, R25, !P0 ;  /* 0x0000001914197207 */ /* 0x000fe40004000000 */
[----:B------:R-:W-:-:S03]  /*1430*/  IADD3.X R29, PT, PT, R24, UR15, RZ, P1, !PT ;  /* 0x0000000f181d7c10 */ /* 0x000fc60008ffe4ff */
[----:B------:R-:W-:Y:S02]  /*1440*/  IMAD.MOV R22, RZ, RZ, -R25 ;  /* 0x000000ffff167224 */ /* 0x000fe400078e0a19 */
[----:B------:R-:W-:Y:S01]  /*1450*/  IMAD R24, R25, R2, R2 ;  /* 0x0000000219187224 */ /* 0x000fe200078e0202 */
[----:B--2---:R-:W-:Y:S01]  /*1460*/  DADD R16, R18, R26 ;  /* 0x0000000012107229 */ /* 0x004fe2000000001a */
[----:B------:R-:W-:-:S05]  /*1470*/  IMAD R19, R6, R22, R13 ;  /* 0x0000001606137224 */ /* 0x000fca00078e020d */
[----:B------:R-:W-:Y:S02]  /*1480*/  SHF.R.S32.HI R25, RZ, 0x1f, R19 ;  /* 0x0000001fff197819 */ /* 0x000fe40000011413 */
[----:B------:R-:W-:-:S04]  /*1490*/  IADD3 R26, P1, PT, R19, R24, RZ ;  /* 0x00000018131a7210 */ /* 0x000fc80007f3e0ff */
[----:B------:R-:W-:Y:S01]  /*14a0*/  LEA.HI.X.SX32 R25, R24, R25, 0x1, P1 ;  /* 0x0000001918197211 */ /* 0x000fe200008f0eff */
[----:B------:R-:W-:-:S03]  /*14b0*/  IMAD.SHL.U32 R22, R26, 0x8, RZ ;  /* 0x000000081a167824 */ /* 0x000fc600078e00ff */
[----:B------:R-:W-:Y:S02]  /*14c0*/  SHF.L.U64.HI R26, R26, 0x3, R25 ;  /* 0x000000031a1a7819 */ /* 0x000fe40000010219 */
[----:B------:R-:W-:Y:S02]  /*14d0*/  IADD3 R25, PT, PT, R19, R24, RZ ;  /* 0x0000001813197210 */ /* 0x000fe40007ffe0ff */
[----:B------:R-:W-:Y:S01]  /*14e0*/  IADD3 R18, P1, PT, R22, UR12, RZ ;  /* 0x0000000c16127c10 */ /* 0x000fe2000ff3e0ff */
[----:B------:R-:W-:Y:S02]  /*14f0*/  DMUL R16, R16, 0.25 ;  /* 0x3fd0000010107828 */ /* 0x000fe40000000000 */
[----:B------:R-:W-:Y:S01]  /*1500*/  IMAD.WIDE R24, R25, 0x8, R14 ;  /* 0x0000000819187825 */ /* 0x000fe200078e020e */
        /* <DEDUP_REMOVED lines=8> */
[----:B------:R-:W-:-:S05]  /*1590*/  @!P1 IMAD.MOV R12, RZ, RZ, -R12 ;  /* 0x000000ffff0c9224 */ /* 0x000fca00078e0a0c */
[----:B------:R-:W-:-:S05]  /*15a0*/  SEL R17, R20, R12, !P0 ;  /* 0x0000000c14117207 */ /* 0x000fca0004000000 */
[----:B------:R-:W-:Y:S02]  /*15b0*/  IMAD.MOV R27, RZ, RZ, -R17 ;  /* 0x000000ffff1b7224 */ /* 0x000fe400078e0a11 */
[----:B------:R-:W-:Y:S02]  /*15c0*/  IMAD R12, R17, R2, R2 ;  /* 0x00000002110c7224 */ /* 0x000fe400078e0202 */
[----:B------:R-:W-:-:S05]  /*15d0*/  IMAD R27, R6, R27, R21 ;  /* 0x0000001b061b7224 */ /* 0x000fca00078e0215 */
[----:B------:R-:W-:Y:S02]  /*15e0*/  SHF.R.S32.HI R17, RZ, 0x1f, R27 ;  /* 0x0000001fff117819 */ /* 0x000fe4000001141b */
[C---:B------:R-:W-:Y:S01]  /*15f0*/  IADD3 R20, P0, PT, R27.reuse, R12, RZ ;  /* 0x0000000c1b147210 */ /* 0x040fe20007f1e0ff */
[----:B------:R-:W-:-:S03]  /*1600*/  IMAD.IADD R27, R27, 0x1, R12 ;  /* 0x000000011b1b7824 */ /* 0x000fc600078e020c */
[----:B------:R-:W-:Y:S01]  /*1610*/  LEA.HI.X.SX32 R17, R12, R17, 0x1, P0 ;  /* 0x000000110c117211 */ /* 0x000fe200000f0eff */
[----:B------:R-:W-:-:S03]  /*1620*/  IMAD.SHL.U32 R12, R20, 0x8, RZ ;  /* 0x00000008140c7824 */ /* 0x000fc600078e00ff */
[----:B------:R-:W-:Y:S02]  /*1630*/  SHF.L.U64.HI R20, R20, 0x3, R17 ;  /* 0x0000000314147819 */ /* 0x000fe40000010211 */
[----:B------:R-:W-:Y:S01]  /*1640*/  IADD3 R16, P1, PT, R12, UR12, RZ ;  /* 0x0000000c0c107c10 */ /* 0x000fe2000ff3e0ff */
[----:B------:R-:W-:-:S03]  /*1650*/  IMAD.WIDE R14, R27, 0x8, R14 ;  /* 0x000000081b0e7825 */ /* 0x000fc600078e020e */
[----:B------:R-:W-:Y:S01]  /*1660*/  IADD3.X R17, PT, PT, R20, UR13, RZ, P1, !PT ;  /* 0x0000000d14117c10 */ /* 0x000fe20008ffe4ff */
[----:B--2---:R-:W-:Y:S01]  /*1670*/  DADD R18, R18, R24 ;  /* 0x0000000012127229 */ /* 0x004fe20000000018 */
[----:B------:R-:W-:-:S04]  /*1680*/  IADD3 R24, P0, PT, R22, UR14, RZ ;  /* 0x0000000e16187c10 */ /* 0x000fc8000ff1e0ff */
[----:B------:R-:W-:-:S03]  /*1690*/  IADD3.X R25, PT, PT, R26, UR15, RZ, P0, !PT ;  /* 0x0000000f1a197c10 */ /* 0x000fc600087fe4ff */
        /* <DEDUP_REMOVED lines=16> */
.L_x_28:
[----:B------:R-:W-:-:S13]  /*17a0*/  LOP3.LUT P0, R4, R4, 0x3, RZ, 0xc0, !PT ;  /* 0x0000000304047812 */ /* 0x000fda000780c0ff */
[----:B------:R-:W-:Y:S05]  /*17b0*/  @!P0 EXIT ;  /* 0x000000000000894d */ /* 0x000fea0003800000 */
[----:B------:R-:W0:Y:S01]  /*17c0*/  LDC R7, c[0x0][0x39c] ;  /* 0x0000e700ff077b82 */ /* 0x000e220000000800 */
[----:B------:R-:W-:Y:S02]  /*17d0*/  ISETP.NE.AND P1, PT, R4, 0x1, PT ;  /* 0x000000010400780c */ /* 0x000fe40003f25270 */
[----:B0-----:R-:W-:-:S04]  /*17e0*/  LOP3.LUT R7, R7, 0x1, RZ, 0xc0, !PT ;  /* 0x0000000107077812 */ /* 0x001fc800078ec0ff */
[----:B------:R-:W-:-:S07]  /*17f0*/  ISETP.NE.U32.AND P0, PT, R7, 0x1, PT ;  /* 0x000000010700780c */ /* 0x000fce0003f05070 */
[----:B------:R-:W-:Y:S06]  /*1800*/  @!P1 BRA `(.L_x_30) ;  /* 0x0000000400449947 */ /* 0x000fec0003800000 */
[-C--:B------:R-:W-:Y:S01]  /*1810*/  IABS R14, R6.reuse ;  /* 0x00000006000e7213 */ /* 0x080fe20000000000 */
[----:B------:R-:W-:Y:S01]  /*1820*/  IMAD R7, R0, R5, R3 ;  /* 0x0000000500077224 */ /* 0x000fe200078e0203 */
[-C--:B------:R-:W-:Y:S01]  /*1830*/  IABS R10, R6.reuse ;  /* 0x00000006000a7213 */ /* 0x080fe20000000000 */
[----:B-1----:R-:W-:Y:S01]  /*1840*/  IMAD.MOV.U32 R18, RZ, RZ, RZ ;  /* 0x000000ffff127224 */ /* 0x002fe200078e00ff */
[----:B------:R-:W0:Y:S01]  /*1850*/  I2F.RP R4, R14 ;  /* 0x0000000e00047306 */ /* 0x000e220000209400 */
[----:B------:R-:W-:Y:S01]  /*1860*/  LOP3.LUT R17, RZ, R6, RZ, 0x33, !PT ;  /* 0x00000006ff117212 */ /* 0x000fe200078e33ff */
[----:B------:R-:W1:Y:S01]  /*1870*/  LDCU.128 UR12, c[0x0][0x380] ;  /* 0x00007000ff0c77ac */ /* 0x000e620008000c00 */
[----:B------:R-:W-:Y:S01]  /*1880*/  IABS R8, R7 ;  /* 0x0000000700087213 */ /* 0x000fe20000000000 */
[----:B------:R-:W-:-:S04]  /*1890*/  IMAD.MOV R15, RZ, RZ, -R10 ;  /* 0x000000ffff0f7224 */ /* 0x000fc800078e0a0a */
[----:B0-----:R-:W0:Y:S02]  /*18a0*/  MUFU.RCP R4, R4 ;  /* 0x0000000400047308 */ /* 0x001e240000001000 */
[----:B0-----:R-:W-:-:S06]  /*18b0*/  VIADD R19, R4, 0xffffffe ;  /* 0x0ffffffe04137836 */ /* 0x001fcc0000000000 */
[----:B------:R-:W0:Y:S02]  /*18c0*/  F2I.FTZ.U32.TRUNC.NTZ R19, R19 ;  /* 0x0000001300137305 */ /* 0x000e24000021f000 */
[----:B0-----:R-:W-:-:S04]  /*18d0*/  IMAD.MOV R9, RZ, RZ, -R19 ;  /* 0x000000ffff097224 */ /* 0x001fc800078e0a13 */
[----:B------:R-:W-:-:S04]  /*18e0*/  IMAD R9, R9, R14, RZ ;  /* 0x0000000e09097224 */ /* 0x000fc800078e02ff */
[----:B------:R-:W-:Y:S01]  /*18f0*/  IMAD.HI.U32 R18, R19, R9, R18 ;  /* 0x0000000913127227 */ /* 0x000fe200078e0012 */
[----:B------:R-:W-:Y:S02]  /*1900*/  MOV R9, R8 ;  /* 0x0000000800097202 */ /* 0x000fe40000000f00 */
[----:B------:R-:W-:-:S03]  /*1910*/  LOP3.LUT R8, R7, R6, RZ, 0x3c, !PT ;  /* 0x0000000607087212 */ /* 0x000fc600078e3cff */
[----:B------:R-:W-:Y:S01]  /*1920*/  IMAD.HI.U32 R4, R18, R9, RZ ;  /* 0x0000000912047227 */ /* 0x000fe200078e00ff */
[----:B------:R-:W-:-:S03]  /*1930*/  ISETP.GE.AND P3, PT, R8, RZ, PT ;  /* 0x000000ff0800720c */ /* 0x000fc60003f66270 */
[----:B------:R-:W-:-:S05]  /*1940*/  IMAD R9, R4, R15, R9 ;  /* 0x0000000f04097224 */ /* 0x000fca00078e0209 */
[----:B------:R-:W-:-:S13]  /*1950*/  ISETP.GT.U32.AND P2, PT, R14, R9, PT ;  /* 0x000000090e00720c */ /* 0x000fda0003f44070 */
[----:B------:R-:W-:Y:S02]  /*1960*/  @!P2 IMAD.IADD R9, R9, 0x1, -R14 ;  /* 0x000000010909a824 */ /* 0x000fe400078e0a0e */
[----:B------:R-:W-:-:S03]  /*1970*/  @!P2 VIADD R4, R4, 0x1 ;  /* 0x000000010404a836 */ /* 0x000fc60000000000 */
[----:B------:R-:W-:Y:S02]  /*1980*/  ISETP.GE.U32.AND P1, PT, R9, R14, PT ;  /* 0x0000000e0900720c */ /* 0x000fe40003f26070 */
[----:B------:R-:W0:Y:S11]  /*1990*/  LDC.64 R8, c[0x0][0x380] ;  /* 0x0000e000ff087b82 */ /* 0x000e360000000a00 */
        /* <DEDUP_REMOVED lines=13> */
[----:B0-----:R-:W-:Y:S01]  /*1a70*/  IMAD.WIDE R12, R13, 0x8, R8 ;  /* 0x000000080d0c7825 */ /* 0x001fe200078e0208 */
[----:B-1----:R-:W-:-:S04]  /*1a80*/  IADD3 R10, P2, PT, R16, UR12, RZ ;  /* 0x0000000c100a7c10 */ /* 0x002fc8000ff5e0ff */
[----:B------:R-:W-:Y:S01]  /*1a90*/  IADD3.X R11, PT, PT, R4, UR13, RZ, P2, !PT ;  /* 0x0000000d040b7c10 */ /* 0x000fe200097fe4ff */
[----:B------:R-:W2:Y:S05]  /*1aa0*/  LDG.E.64 R12, desc[UR8][R12.64] ;  /* 0x000000080c0c7981 */ /* 0x000eaa000c1e1b00 */
[----:B------:R-:W2:Y:S01]  /*1ab0*/  LDG.E.64 R10, desc[UR8][R10.64+0x10] ;  /* 0x000010080a0a7981 */ /* 0x000ea2000c1e1b00 */
[----:B------:R-:W-:-:S04]  /*1ac0*/  IADD3 R19, PT, PT, R0, R7, RZ ;  /* 0x0000000700137210 */ /* 0x000fc80007ffe0ff */
[----:B------:R-:W-:-:S05]  /*1ad0*/  IABS R7, R19 ;  /* 0x0000001300077213 */ /* 0x000fca0000000000 */
[----:B------:R-:W-:-:S04]  /*1ae0*/  IMAD.HI.U32 R18, R18, R7, RZ ;  /* 0x0000000712127227 */ /* 0x000fc800078e00ff */
[----:B------:R-:W-:Y:S01]  /*1af0*/  IMAD R15, R18, R15, R7 ;  /* 0x0000000f120f7224 */ /* 0x000fe200078e0207 */
[----:B------:R-:W-:-:S04]  /*1b00*/  LOP3.LUT R7, R19, R6, RZ, 0x3c, !PT ;  /* 0x0000000613077212 */ /* 0x000fc800078e3cff */
[----:B------:R-:W-:Y:S02]  /*1b10*/  ISETP.GT.U32.AND P3, PT, R14, R15, PT ;  /* 0x0000000f0e00720c */ /* 0x000fe40003f64070 */
[----:B------:R-:W-:-:S11]  /*1b20*/  ISETP.GE.AND P4, PT, R7, RZ, PT ;  /* 0x000000ff0700720c */ /* 0x000fd60003f86270 */
[----:B------:R-:W-:Y:S02]  /*1b30*/  @!P3 IMAD.IADD R15, R15, 0x1, -R14 ;  /* 0x000000010f0fb824 */ /* 0x000fe400078e0a0e */
[----:B------:R-:W-:-:S03]  /*1b40*/  @!P3 VIADD R18, R18, 0x1 ;  /* 0x000000011212b836 */ /* 0x000fc60000000000 */
[----:B------:R-:W-:-:S13]  /*1b50*/  ISETP.GE.U32.AND P2, PT, R15, R14, PT ;  /* 0x0000000e0f00720c */ /* 0x000fda0003f46070 */
[----:B------:R-:W-:-:S04]  /*1b60*/  @P2 VIADD R18, R18, 0x1 ;  /* 0x0000000112122836 */ /* 0x000fc80000000000 */
[----:B------:R-:W-:-:S05]  /*1b70*/  @!P4 IMAD.MOV R18, RZ, RZ, -R18 ;  /* 0x000000ffff12c224 */ /* 0x000fca00078e0a12 */
[----:B------:R-:W-:-:S05]  /*1b80*/  SEL R17, R17, R18, !P1 ;  /* 0x0000001211117207 */ /* 0x000fca0004800000 */
[----:B------:R-:W-:Y:S02]  /*1b90*/  IMAD.MOV R15, RZ, RZ, -R17 ;  /* 0x000000ffff0f7224 */ /* 0x000fe400078e0a11 */
[----:B------:R-:W-:Y:S02]  /*1ba0*/  IMAD R18, R17, R2, R2 ;  /* 0x0000000211127224 */ /* 0x000fe400078e0202 */
[----:B------:R-:W-:-:S05]  /*1bb0*/  IMAD R15, R6, R15, R19 ;  /* 0x0000000f060f7224 */ /* 0x000fca00078e0213 */
[C---:B------:R-:W-:Y:S02]  /*1bc0*/  IADD3 R17, P1, PT, R15.reuse, R18, RZ ;  /* 0x000000120f117210 */ /* 0x040fe40007f3e0ff */
[----:B------:R-:W-:Y:S01]  /*1bd0*/  SHF.R.S32.HI R7, RZ, 0x1f, R15 ;  /* 0x0000001fff077819 */ /* 0x000fe2000001140f */
[----:B------:R-:W-:Y:S02]  /*1be0*/  IMAD.IADD R15, R15, 0x1, R18 ;  /* 0x000000010f0f7824 */ /* 0x000fe400078e0212 */
[----:B------:R-:W-:Y:S01]  /*1bf0*/  IMAD.SHL.U32 R14, R17, 0x8, RZ ;  /* 0x00000008110e7824 */ /* 0x000fe200078e00ff */
[----:B------:R-:W-:Y:S01]  /*1c00*/  LEA.HI.X.SX32 R20, R18, R7, 0x1, P1 ;  /* 0x0000000712147211 */ /* 0x000fe200008f0eff */
[----:B------:R-:W-:Y:S01]  /*1c10*/  IMAD.WIDE R8, R15, 0x8, R8 ;  /* 0x000000080f087825 */ /* 0x000fe200078e0208 */
[----:B------:R-:W-:Y:S02]  /*1c20*/  IADD3 R16, P1, PT, R16, UR14, RZ ;  /* 0x0000000e10107c10 */ /* 0x000fe4000ff3e0ff */
[----:B------:R-:W-:-:S02]  /*1c30*/  SHF.L.U64.HI R7, R17, 0x3, R20 ;  /* 0x0000000311077819 */ /* 0x000fc40000010214 */
        /* <DEDUP_REMOVED lines=8> */
[----:B------:R-:W-:Y:S02]  /*1cc0*/  IADD3 R14, P1, PT, R14, UR14, RZ ;  /* 0x0000000e0e0e7c10 */ /* 0x000fe4000ff3e0ff */
[----:B------:R-:W-:-:S02]  /*1cd0*/  IADD3 R5, PT, PT, R5, 0x2, RZ ;  /* 0x0000000205057810 */ /* 0x000fc40007ffe0ff */
[----:B------:R-:W-:Y:S01]  /*1ce0*/  IADD3.X R15, PT, PT, R7, UR15, RZ, P1, !PT ;  /* 0x0000000f070f7c10 */ /* 0x000fe20008ffe4ff */
[----:B--2---:R-:W-:-:S08]  /*1cf0*/  DADD R18, R10, R8 ;  /* 0x000000000a127229 */ /* 0x004fd00000000008 */
[----:B------:R-:W-:-:S07]  /*1d00*/  DMUL R18, R18, 0.25 ;  /* 0x3fd0000012127828 */ /* 0x000fce0000000000 */
[----:B------:R0:W-:Y:S04]  /*1d10*/  STG.E.64 desc[UR8][R14.64+0x8], R18 ;  /* 0x000008120e007986 */ /* 0x0001e8000c101b08 */
.L_x_30:
[----:B------:R-:W-:Y:S05]  /*1d20*/  @!P0 EXIT ;  /* 0x000000000000894d */ /* 0x000fea0003800000 */
[-C--:B------:R-:W-:Y:S01]  /*1d30*/  IABS R4, R6.reuse ;  /* 0x0000000600047213 */ /* 0x080fe20000000000 */
[----:B------:R-:W-:Y:S01]  /*1d40*/  IMAD R7, R0, R5, R3 ;  /* 0x0000000500077224 */ /* 0x000fe200078e0203 */
[----:B------:R-:W-:Y:S01]  /*1d50*/  IABS R0, R6 ;  /* 0x0000000600007213 */ /* 0x000fe20000000000 */
[----:B------:R-:W2:Y:S01]  /*1d60*/  LDCU.128 UR12, c[0x0][0x380] ;  /* 0x00007000ff0c77ac */ /* 0x000ea20008000c00 */
[----:B------:R-:W3:Y:S02]  /*1d70*/  I2F.RP R10, R4 ;  /* 0x00000004000a7306 */ /* 0x000ee40000209400 */
[----:B------:R-:W-:-:S06]  /*1d80*/  IABS R5, R7 ;  /* 0x0000000700057213 */ /* 0x000fcc0000000000 */
[----:B---3--:R-:W3:Y:S02]  /*1d90*/  MUFU.RCP R10, R10 ;  /* 0x0000000a000a7308 */ /* 0x008ee40000001000 */
[----:B---3--:R-:W-:-:S06]  /*1da0*/  VIADD R8, R10, 0xffffffe ;  /* 0x0ffffffe0a087836 */ /* 0x008fcc0000000000 */
[----:B------:R3:W4:Y:S02]  /*1db0*/  F2I.FTZ.U32.TRUNC.NTZ R9, R8 ;  /* 0x0000000800097305 */ /* 0x000724000021f000 */
[----:B---3--:R-:W-:Y:S02]  /*1dc0*/  IMAD.MOV.U32 R8, RZ, RZ, RZ ;  /* 0x000000ffff087224 */ /* 0x008fe400078e00ff */
[----:B----4-:R-:W-:-:S04]  /*1dd0*/  IMAD.MOV R11, RZ, RZ, -R9 ;  /* 0x000000ffff0b7224 */ /* 0x010fc800078e0a09 */
[----:B------:R-:W-:Y:S02]  /*1de0*/  IMAD R3, R11, R4, RZ ;  /* 0x000000040b037224 */ /* 0x000fe400078e02ff */
[----:B------:R-:W-:Y:S02]  /*1df0*/  IMAD.MOV R11, RZ, RZ, -R0 ;  /* 0x000000ffff0b7224 */ /* 0x000fe400078e0a00 */
[----:B------:R-:W-:-:S04]  /*1e00*/  IMAD.HI.U32 R0, R9, R3, R8 ;  /* 0x0000000309007227 */ /* 0x000fc800078e0008 */
[----:B------:R-:W-:Y:S02]  /*1e10*/  IMAD.MOV.U32 R3, RZ, RZ, R5 ;  /* 0x000000ffff037224 */ /* 0x000fe400078e0005 */
[----:B------:R-:W-:Y:S02]  /*1e20*/  IMAD.MOV.U32 R5, RZ, RZ, R11 ;  /* 0x000000ffff057224 */ /* 0x000fe400078e000b */
[----:B------:R-:W-:-:S04]  /*1e30*/  IMAD.HI.U32 R0, R0, R3, RZ ;  /* 0x0000000300007227 */ /* 0x000fc800078e00ff */
[----:B------:R-:W-:-:S05]  /*1e40*/  IMAD R3, R0, R5, R3 ;  /* 0x0000000500037224 */ /* 0x000fca00078e0203 */
[----:B------:R-:W-:-:S13]  /*1e50*/  ISETP.GT.U32.AND P1, PT, R4, R3, PT ;  /* 0x000000030400720c */ /* 0x000fda0003f24070 */
[----:B------:R-:W-:Y:S01]  /*1e60*/  @!P1 IMAD.IADD R3, R3, 0x1, -R4 ;  /* 0x0000000103039824 */ /* 0x000fe200078e0a04 */
[----:B------:R-:W-:Y:S02]  /*1e70*/  @!P1 IADD3 R0, PT, PT, R0, 0x1, RZ ;  /* 0x0000000100009810 */ /* 0x000fe40007ffe0ff */
[----:B------:R-:W-:Y:S02]  /*1e80*/  ISETP.NE.AND P1, PT, R6, RZ, PT ;  /* 0x000000ff0600720c */ /* 0x000fe40003f25270 */
[----:B------:R-:W-:Y:S02]  /*1e90*/  ISETP.GE.U32.AND P0, PT, R3, R4, PT ;  /* 0x000000040300720c */ /* 0x000fe40003f06070 */
[----:B------:R-:W-:Y:S01]  /*1ea0*/  LOP3.LUT R3, R7, R6, RZ, 0x3c, !PT ;  /* 0x0000000607037212 */ /* 0x000fe200078e3cff */
[----:B------:R-:W3:Y:S03]  /*1eb0*/  LDC.64 R4, c[0x0][0x380] ;  /* 0x0000e000ff047b82 */ /* 0x000ee60000000a00 */
[----:B------:R-:W-:-:S07]  /*1ec0*/  ISETP.GE.AND P2, PT, R3, RZ, PT ;  /* 0x000000ff0300720c */ /* 0x000fce0003f46270 */
[----:B------:R-:W-:-:S06]  /*1ed0*/  @P0 VIADD R0, R0, 0x1 ;  /* 0x0000000100000836 */ /* 0x000fcc0000000000 */
[----:B------:R-:W-:Y:S01]  /*1ee0*/  @!P2 IMAD.MOV R0, RZ, RZ, -R0 ;  /* 0x000000ffff00a224 */ /* 0x000fe200078e0a00 */
[----:B------:R-:W-:-:S05]  /*1ef0*/  @!P1 LOP3.LUT R0, RZ, R6, RZ, 0x33, !PT ;  /* 0x00000006ff009212 */ /* 0x000fca00078e33ff */
[----:B------:R-:W-:-:S04]  /*1f00*/  IMAD.MOV R3, RZ, RZ, -R0 ;  /* 0x000000ffff037224 */ /* 0x000fc800078e0a00 */
[----:B------:R-:W-:Y:S02]  /*1f10*/  IMAD R6, R6, R3, R7 ;  /* 0x0000000306067224 */ /* 0x000fe400078e0207 */
[----:B------:R-:W-:-:S03]  /*1f20*/  IMAD R3, R0, R2, R2 ;  /* 0x0000000200037224 */ /* 0x000fc600078e0202 */
[----:B------:R-:W-:Y:S02]  /*1f30*/  SHF.R.S32.HI R0, RZ, 0x1f, R6 ;  /* 0x0000001fff007819 */ /* 0x000fe40000011406 */
[----:B------:R-:W-:-:S04]  /*1f40*/  IADD3 R2, P0, PT, R6, R3, RZ ;  /* 0x0000000306027210 */ /* 0x000fc80007f1e0ff */
[----:B------:R-:W-:Y:S01]  /*1f50*/  LEA.HI.X.SX32 R7, R3, R0, 0x1, P0 ;  /* 0x0000000003077211 */ /* 0x000fe200000f0eff */
[----:B------:R-:W-:Y:S02]  /*1f60*/  IMAD.SHL.U32 R8, R2, 0x8, RZ ;  /* 0x0000000802087824 */ /* 0x000fe400078e00ff */
[----:B------:R-:W-:Y:S01]  /*1f70*/  IMAD.IADD R3, R6, 0x1, R3 ;  /* 0x0000000106037824 */ /* 0x000fe200078e0203 */
[----:B------:R-:W-:Y:S02]  /*1f80*/  SHF.L.U64.HI R0, R2, 0x3, R7 ;  /* 0x0000000302007819 */ /* 0x000fe40000010207 */
[----:B--2---:R-:W-:Y:S01]  /*1f90*/  IADD3 R6, P0, PT, R8, UR12, RZ ;  /* 0x0000000c08067c10 */ /* 0x004fe2000ff1e0ff */
[----:B---3--:R-:W-:-:S03]  /*1fa0*/  IMAD.WIDE R4, R3, 0x8, R4 ;  /* 0x0000000803047825 */ /* 0x008fc600078e0204 */
[----:B------:R-:W-:-:S03]  /*1fb0*/  IADD3.X R7, PT, PT, R0, UR13, RZ, P0, !PT ;  /* 0x0000000d00077c10 */ /* 0x000fc600087fe4ff */
        /* <DEDUP_REMOVED lines=8> */
.L_x_27:
[----:B------:R-:W-:-:S13]  /*2040*/  ISETP.LT.AND P0, PT, R3, UR6, PT ;  /* 0x0000000603007c0c */ /* 0x000fda000bf01270 */
[----:B------:R-:W-:Y:S05]  /*2050*/  @!P0 EXIT ;  /* 0x000000000000894d */ /* 0x000fea0003800000 */
[----:B------:R-:W0:Y:S02]  /*2060*/  LDC.64 R12, c[0x0][0x398] ;  /* 0x0000e600ff0c7b82 */ /* 0x000e240000000a00 */
[----:B0-----:R-:W-:-:S13]  /*2070*/  ISETP.GE.AND P0, PT, R13, RZ, PT ;  /* 0x000000ff0d00720c */ /* 0x001fda0003f06270 */
[----:B------:R-:W-:Y:S05]  /*2080*/  @!P0 EXIT ;  /* 0x000000000000894d */ /* 0x000fea0003800000 */
[----:B------:R-:W0:Y:S01]  /*2090*/  LDCU UR5, c[0x0][0x390] ;  /* 0x00007200ff0577ac */ /* 0x000e220008000800 */
[C---:B------:R-:W-:Y:S01]  /*20a0*/  ISETP.GE.U32.AND P0, PT, R13.reuse, 0x3, PT ;  /* 0x000000030d00780c */ /* 0x040fe20003f06070 */
[----:B------:R-:W-:Y:S01]  /*20b0*/  IMAD.MOV.U32 R7, RZ, RZ, RZ ;  /* 0x000000ffff077224 */ /* 0x000fe200078e00ff */
[----:B------:R-:W-:Y:S01]  /*20c0*/  IADD3 R4, PT, PT, R13, 0x1, RZ ;  /* 0x000000010d047810 */ /* 0x000fe20007ffe0ff */
[----:B0-----:R-:W-:-:S04]  /*20d0*/  IMAD.U32 R2, RZ, RZ, UR5 ;  /* 0x00000005ff027e24 */ /* 0x001fc8000f8e00ff */
[----:B------:R-:W-:-:S04]  /*20e0*/  VIADD R5, R2, 0xfffffffe ;  /* 0xfffffffe02057836 */ /* 0x000fc80000000000 */
[----:B------:R-:W-:Y:S02]  /*20f0*/  IMAD R6, R5, R12, R3 ;  /* 0x0000000c05067224 */ /* 0x000fe400078e0203 */
[----:B------:R-:W-:Y:S05]  /*2100*/  @!P0 BRA `(.L_x_31) ;  /* 0x0000001400388947 */ /* 0x000fea0003800000 */
[-C--:B------:R-:W-:Y:S01]  /*2110*/  IABS R3, R5.reuse ;  /* 0x0000000500037213 */ /* 0x080fe20000000000 */
[----:B------:R-:W0:Y:S01]  /*2120*/  LDCU.128 UR12, c[0x0][0x380] ;  /* 0x00007000ff0c77ac */ /* 0x000e220008000c00 */
[----:B------:R-:W-:Y:S02]  /*2130*/  IABS R13, R5 ;  /* 0x00000005000d7213 */ /* 0x000fe40000000000 */
[----:B------:R-:W1:Y:S01]  /*2140*/  I2F.RP R7, R3 ;  /* 0x0000000300077306 */ /* 0x000e620000209400 */
[----:B------:R-:W-:Y:S02]  /*2150*/  IABS R16, R6 ;  /* 0x0000000600107213 */ /* 0x000fe40000000000 */
[----:B------:R-:W-:-:S05]  /*2160*/  IMAD.MOV R13, RZ, RZ, -R13 ;  /* 0x000000ffff0d7224 */ /* 0x000fca00078e0a0d */
[----:B-1----:R-:W1:Y:S02]  /*2170*/  MUFU.RCP R7, R7 ;  /* 0x0000000700077308 */ /* 0x002e640000001000 */
[----:B-1----:R-:W-:Y:S01]  /*2180*/  VIADD R20, R7, 0xffffffe ;  /* 0x0ffffffe07147836 */ /* 0x002fe20000000000 */
[----:B------:R-:W-:-:S05]  /*2190*/  LOP3.LUT R7, R6, R5, RZ, 0x3c, !PT ;  /* 0x0000000506077212 */ /* 0x000fca00078e3cff */
[----:B------:R1:W2:Y:S01]  /*21a0*/  F2I.FTZ.U32.TRUNC.NTZ R21, R20 ;  /* 0x0000001400157305 */ /* 0x0002a2000021f000 */
[----:B------:R-:W-:Y:S02]  /*21b0*/  ISETP.GE.AND P2, PT, R7, RZ, PT ;  /* 0x000000ff0700720c */ /* 0x000fe40003f46270 */
[----:B------:R-:W-:Y:S01]  /*21c0*/  LOP3.LUT R7, RZ, R5, RZ, 0x33, !PT ;  /* 0x00000005ff077212 */ /* 0x000fe200078e33ff */
[----:B-1----:R-:W-:Y:S02]  /*21d0*/  IMAD.MOV.U32 R20, RZ, RZ, RZ ;  /* 0x000000ffff147224 */ /* 0x002fe400078e00ff */
[----:B--2---:R-:W-:-:S04]  /*21e0*/  IMAD.MOV R14, RZ, RZ, -R21 ;  /* 0x000000ffff0e7224 */ /* 0x004fc800078e0a15 */
[----:B------:R-:W-:-:S04]  /*21f0*/  IMAD R25, R14, R3, RZ ;  /* 0x000000030e197224 */ /* 0x000fc800078e02ff */
[----:B------:R-:W-:-:S06]  /*2200*/  IMAD.HI.U32 R17, R21, R25, R20 ;  /* 0x0000001915117227 */ /* 0x000fcc00078e0014 */
[----:B------:R-:W-:-:S04]  /*2210*/  IMAD.HI.U32 R14, R17, R16, RZ ;  /* 0x00000010110e7227 */ /* 0x000fc800078e00ff */
[----:B------:R-:W-:-:S05]  /*2220*/  IMAD R16, R14, R13, R16 ;  /* 0x0000000d0e107224 */ /* 0x000fca00078e0210 */
[----:B------:R-:W-:-:S13]  /*2230*/  ISETP.GT.U32.AND P1, PT, R3, R16, PT ;  /* 0x000000100300720c */ /* 0x000fda0003f24070 */
[----:B------:R-:W-:Y:S02]  /*2240*/  @!P1 IMAD.IADD R16, R16, 0x1, -R3 ;  /* 0x0000000110109824 */ /* 0x000fe400078e0a03 */
[----:B------:R-:W-:-:S03]  /*2250*/  @!P1 VIADD R14, R14, 0x1 ;  /* 0x000000010e0e9836 */ /* 0x000fc60000000000 */
[----:B------:R-:W-:-:S13]  /*2260*/  ISETP.GE.U32.AND P0, PT, R16, R3, PT ;  /* 0x000000031000720c */ /* 0x000fda0003f06070 */
[----:B------:R-:W-:Y:S02]  /*2270*/  @P0 IADD3 R14, PT, PT, R14, 0x1, RZ ;  /* 0x000000010e0e0810 */ /* 0x000fe40007ffe0ff */
[----:B------:R-:W-:-:S03]  /*2280*/  ISETP.NE.AND P0, PT, R5, RZ, PT ;  /* 0x000000ff0500720c */ /* 0x000fc60003f05270 */
[----:B------:R-:W-:-:S05]  /*2290*/  @!P2 IMAD.MOV R14, RZ, RZ, -R14 ;  /* 0x000000ffff0ea224 */ /* 0x000fca00078e0a0e */
[----:B------:R-:W-:Y:S02]  /*22a0*/  SEL R19, R7, R14, !P0 ;  /* 0x0000000e07137207 */ /* 0x000fe40004000000 */
[----:B------:R-:W1:Y:S03]  /*22b0*/  LDC.64 R14, c[0x0][0x380] ;  /* 0x0000e000ff0e7b82 */ /* 0x000e660000000a00 */
        /* <DEDUP_REMOVED lines=19> */
[----:B------:R-:W-:-:S04]  /*23f0*/  IMAD R20, R23, UR16, R10 ;  /* 0x0000001017147c24 */ /* 0x000fc8000f8e020a */
[----:B------:R-:W-:-:S05]  /*2400*/  IMAD R20, R5, R12, R20 ;  /* 0x0000000c05147224 */ /* 0x000fca00078e0214 */
        /* <DEDUP_REMOVED lines=9> */
[----:B------:R-:W-:-:S05]  /*24a0*/  @P1 VIADD R22, R22, 0x1 ;  /* 0x0000000116161836 */ /* 0x000fca0000000000 */
[----:B------:R-:W-:-:S04]  /*24b0*/  @!P3 IADD3 R22, PT, PT, -R22, RZ, RZ ;  /* 0x000000ff1616b210 */ /* 0x000fc80007ffe1ff */
[----:B------:R-:W-:-:S05]  /*24c0*/  SEL R13, R7, R22, !P0 ;  /* 0x00000016070d7207 */ /* 0x000fca0004000000 */
[----:B------:R-:W-:Y:S02]  /*24d0*/  IMAD.MOV R22, RZ, RZ, -R13 ;  /* 0x000000ffff167224 */ /* 0x000fe400078e0a0d */
[----:B------:R-:W-:Y:S02]  /*24e0*/  IMAD R13, R13, R2, R2 ;  /* 0x000000020d0d7224 */ /* 0x000fe400078e0202 */
[----:B------:R-:W-:-:S04]  /*24f0*/  IMAD R22, R5, R22, R20 ;  /* 0x0000001605167224 */ /* 0x000fc800078e0214 */
[C---:B------:R-:W-:Y:S01]  /*2500*/  IMAD.IADD R17, R22.reuse, 0x1, R13 ;  /* 0x0000000116117824 */ /* 0x040fe200078e020d */
[----:B------:R-:W-:Y:S01]  /*2510*/  IADD3 R23, P1, PT, R22, R13, RZ ;  /* 0x0000000d16177210 */ /* 0x000fe20007f3e0ff */
[----:B--2---:R-:W-:Y:S01]  /*2520*/  DADD R28, R18, R28 ;  /* 0x00000000121c7229 */ /* 0x004fe2000000001c */
[----:B------:R-:W-:-:S04]  /*2530*/  SHF.R.S32.HI R18, RZ, 0x1f, R22 ;  /* 0x0000001fff127819 */ /* 0x000fc80000011416 */
[----:B------:R-:W-:Y:S01]  /*2540*/  LEA.HI.X.SX32 R18, R13, R18, 0x1, P1 ;  /* 0x000000120d127211 */ /* 0x000fe200008f0eff */
[C---:B------:R-:W-:Y:S01]  /*2550*/  IMAD.SHL.U32 R13, R23.reuse, 0x8, RZ ;  /* 0x00000008170d7824 */ /* 0x040fe200078e00ff */
[----:B------:R-:W-:Y:S01]  /*2560*/  IADD3 R26, P1, PT, R26, UR14, RZ ;  /* 0x0000000e1a1a7c10 */ /* 0x000fe2000ff3e0ff */
[----:B------:R-:W-:Y:S01]  /*2570*/  DMUL R28, R28, 0.25 ;  /* 0x3fd000001c1c7828 */ /* 0x000fe20000000000 */
[----:B------:R-:W-:Y:S02]  /*2580*/  SHF.L.U64.HI R23, R23, 0x3, R18 ;  /* 0x0000000317177819 */ /* 0x000fe40000010212 */
[----:B------:R-:W-:Y:S01]  /*2590*/  IADD3.X R27, PT, PT, R16, UR15, RZ, P1, !PT ;  /* 0x0000000f101b7c10 */ /* 0x000fe20008ffe4ff */
[----:B------:R-:W-:Y:S01]  /*25a0*/  IMAD.WIDE R16, R17, 0x8, R14 ;  /* 0x0000000811107825 */ /* 0x000fe200078e020e */
[----:B------:R-:W-:-:S03]  /*25b0*/  IADD3 R18, P1, PT, R13, UR12, RZ ;  /* 0x0000000c0d127c10 */ /* 0x000fc6000ff3e0ff */
[----:B------:R0:W-:Y:S01]  /*25c0*/  STG.E.64 desc[UR8][R26.64+0x8], R28 ;  /* 0x0000081c1a007986 */ /* 0x0001e2000c101b08 */
[----:B------:R-:W-:-:S03]  /*25d0*/  IADD3.X R19, PT, PT, R23, UR13, RZ, P1, !PT ;  /* 0x0000000d17137c10 */ /* 0x000fc60008ffe4ff */
[----:B------:R-:W0:Y:S04]  /*25e0*/  LDG.E.64 R16, desc[UR8][R16.64] ;  /* 0x0000000810107981 */ /* 0x000e28000c1e1b00 */
[----:B------:R-:W0:Y:S01]  /*25f0*/  LDG.E.64 R18, desc[UR8][R18.64+0x10] ;  /* 0x0000100812127981 */ /* 0x000e22000c1e1b00 */
[----:B------:R-:W-:-:S04]  /*2600*/  ULEA UR5, UR18, UR20, 0x1 ;  /* 0x0000001412057291 */ /* 0x000fc8000f8e08ff */
[----:B------:R-:W-:-:S04]  /*2610*/  UIMAD UR5, UR5, UR11, UR19 ;  /* 0x0000000b050572a4 */ /* 0x000fc8000f8e0213 */
[----:B------:R-:W-:-:S06]  /*2620*/  UIMAD UR5, UR5, UR10, UR21 ;  /* 0x0000000a050572a4 */ /* 0x000fcc000f8e0215 */
[----:B------:R-:W-:-:S04]  /*2630*/  IMAD R22, R9, UR5, R8 ;  /* 0x0000000509167c24 */ /* 0x000fc8000f8e0208 */
[----:B------:R-:W-:-:S04]  /*2640*/  IMAD R22, R22, UR17, R11 ;  /* 0x0000001116167c24 */ /* 0x000fc8000f8e020b */
[----:B------:R-:W-:-:S04]  /*2650*/  IMAD R22, R22, UR16, R10 ;  /* 0x0000001016167c24 */ /* 0x000fc8000f8e020a */
[----:B------:R-:W-:Y:S01]  /*2660*/  IMAD R22, R5, R12, R22 ;  /* 0x0000000c05167224 */ /* 0x000fe200078e0216 */
[----:B0-----:R-:W-:Y:S01]  /*2670*/  DADD R26, R18, R16 ;  /* 0x00000000121a7229 */ /* 0x001fe20000000010 */
[----:B------:R-:W-:Y:S02]  /*2680*/  IMAD.MOV.U32 R16, RZ, RZ, RZ ;  /* 0x000000ffff107224 */ /* 0x000fe400078e00ff */
[----:B------:R-:W-:Y:S02]  /*2690*/  IMAD.MOV.U32 R17, RZ, RZ, R21 ;  /* 0x000000ffff117224 */ /* 0x000fe400078e0015 */
        /* <DEDUP_REMOVED lines=15> */
[----:B------:R-:W-:Y:S01]  /*2790*/  IMAD.MOV R17, RZ, RZ, -R19 ;  /* 0x000000ffff117224 */ /* 0x000fe200078e0a13 */
[----:B------:R-:W-:Y:S01]  /*27a0*/  IADD3 R28, P1, PT, R13, UR14, RZ ;  /* 0x0000000e0d1c7c10 */ /* 0x000fe2000ff3e0ff */
[----:B------:R-:W-:Y:S02]  /*27b0*/  IMAD R18, R19, R2, R2 ;  /* 0x0000000213127224 */ /* 0x000fe400078e0202 */
        /* <DEDUP_REMOVED lines=15> */
[----:B------:R-:W-:-:S04]  /*28b0*/  UIMAD UR5, UR18, 0x3, UR20 ;  /* 0x00000003120578a4 */ /* 0x000fc8000f8e0214 */
[----:B------:R-:W-:-:S04]  /*28c0*/  UIMAD UR5, UR5, UR11, UR19 ;  /* 0x0000000b050572a4 */ /* 0x000fc8000f8e0213 */
[----:B------:R-:W-:-:S06]  /*28d0*/  UIMAD UR5, UR5, UR10, UR21 ;  /* 0x0000000a050572a4 */ /* 0x000fcc000f8e0215 */
[----:B------:R-:W-:-:S04]  /*28e0*/  IMAD R8, R9, UR5, R8 ;  /* 0x0000000509087c24 */ /* 0x000fc8000f8e0208 */
[----:B------:R-:W-:-:S04]  /*28f0*/  IMAD R11, R8, UR17, R11 ;  /* 0x00000011080b7c24 */ /* 0x000fc8000f8e020b */
[----:B------:R-:W-:-:S04]  /*2900*/  IMAD R11, R11, UR16, R10 ;  /* 0x000000100b0b7c24 */ /* 0x000fc8000f8e020a */
[----:B------:R-:W-:Y:S01]  /*2910*/  IMAD R12, R5, R12, R11 ;  /* 0x0000000c050c7224 */ /* 0x000fe200078e020b */
[----:B0-----:R-:W-:Y:S01]  /*2920*/  IABS R26, R5 ;  /* 0x00000005001a7213 */ /* 0x001fe20000000000 */
[----:B------:R-:W-:Y:S02]  /*2930*/  IMAD.MOV.U32 R10, RZ, RZ, RZ ;  /* 0x000000ffff0a7224 */ /* 0x000fe400078e00ff */
[----:B------:R-:W-:Y:S01]  /*2940*/  IMAD.MOV.U32 R11, RZ, RZ, R21 ;  /* 0x000000ffff0b7224 */ /* 0x000fe200078e0015 */
[----:B------:R-:W-:Y:S02]  /*2950*/  IABS R24, R12 ;  /* 0x0000000c00187213 */ /* 0x000fe40000000000 */
[----:B------:R-:W-:Y:S01]  /*2960*/  IADD3 R26, PT, PT, RZ, -R26, RZ ;  /* 0x8000001aff1a7210 */ /* 0x000fe20007ffe0ff */
[----:B------:R-:W-:-:S04]  /*2970*/  IMAD.HI.U32 R8, R21, R25, R10 ;  /* 0x0000001915087227 */ /* 0x000fc800078e000a */
[----:B------:R-:W-:Y:S02]  /*2980*/  IMAD.MOV.U32 R11, RZ, RZ, R24 ;  /* 0x000000ffff0b7224 */ /* 0x000fe400078e0018 */
[----:B------:R-:W-:Y:S02]  /*2990*/  IMAD.MOV.U32 R24, RZ, RZ, R26 ;  /* 0x000000ffff187224 */ /* 0x000fe400078e001a */
        /* <DEDUP_REMOVED lines=10> */
[----:B------:R-:W-:-:S05]  /*2a40*/  SEL R7, R7, R10, !P0 ;  /* 0x0000000a07077207 */ /* 0x000fca0004000000 */
[----:B------:R-:W-:Y:S02]  /*2a50*/  IMAD.MOV R11, RZ, RZ, -R7 ;  /* 0x000000ffff0b7224 */ /* 0x000fe400078e0a07 */
[----:B------:R-:W-:Y:S02]  /*2a60*/  IMAD R24, R7, R2, R2 ;  /* 0x0000000207187224 */ /* 0x000fe400078e0202 */
[----:B------:R-:W-:-:S05]  /*2a70*/  IMAD R11, R5, R11, R12 ;  /* 0x0000000b050b7224 */ /* 0x000fca00078e020c */
[----:B------:R-:W-:Y:S02]  /*2a80*/  SHF.R.S32.HI R7, RZ, 0x1f, R11 ;  /* 0x0000001fff077819 */ /* 0x000fe4000001140b */
[----:B------:R-:W-:-:S04]  /*2a90*/  IADD3 R10, P0, PT, R11, R24, RZ ;  /* 0x000000180b0a7210 */ /* 0x000fc80007f1e0ff */
[----:B------:R-:W-:Y:S02]  /*2aa0*/  LEA.HI.X.SX32 R7, R24, R7, 0x1, P0 ;  /* 0x0000000718077211 */ /* 0x000fe400000f0eff */
[C---:B------:R-:W-:Y:S02]  /*2ab0*/  SHF.L.U32 R21, R10.reuse, 0x3, RZ ;  /* 0x000000030a157819 */ /* 0x040fe400000006ff */
[----:B------:R-:W-:Y:S02]  /*2ac0*/  SHF.L.U64.HI R7, R10, 0x3, R7 ;  /* 0x000000030a077819 */ /* 0x000fe40000010207 */
[----:B------:R-:W-:Y:S01]  /*2ad0*/  IADD3 R10, P1, PT, R21, UR12, RZ ;  /* 0x0000000c150a7c10 */ /* 0x000fe2000ff3e0ff */
[----:B--2---:R-:W-:Y:S01]  /*2ae0*/  DADD R16, R16, R18 ;  /* 0x0000000010107229 */ /* 0x004fe20000000012 */
[----:B------:R-:W-:Y:S01]  /*2af0*/  IADD3 R18, P0, PT, R13, UR14, RZ ;  /* 0x0000000e0d127c10 */ /* 0x000fe2000ff1e0ff */
[----:B------:R-:W-:Y:S01]  /*2b00*/  IMAD.IADD R13, R11, 0x1, R24 ;  /* 0x000000010b0d7824 */ /* 0x000fe200078e0218 */
[----:B------:R-:W-:-:S02]  /*2b10*/  IADD3.X R11, PT, PT, R7, UR13, RZ, P1, !PT ;  /* 0x0000000d070b7c10 */ /* 0x000fc40008ffe4ff */
[----:B------:R-:W-:-:S03]  /*2b20*/  IADD3.X R19, PT, PT, R23, UR15, RZ, P0, !PT ;  /* 0x0000000f17137c10 */ /* 0x000fc600087fe4ff */
[----:B------:R-:W-:Y:S01]  /*2b30*/  DMUL R16, R16, 0.25 ;  /* 0x3fd0000010107828 */ /* 0x000fe20000000000 */
[----:B------:R-:W-:-:S06]  /*2b40*/  IMAD.WIDE R14, R13, 0x8, R14 ;  /* 0x000000080d0e7825 */ /* 0x000fcc00078e020e */
[----:B------:R0:W-:Y:S04]  /*2b50*/  STG.E.64 desc[UR8][R18.64+0x8], R16 ;  /* 0x0000081012007986 */ /* 0x0001e8000c101b08 */
[----:B------:R-:W2:Y:S04]  /*2b60*/  LDG.E.64 R14, desc[UR8][R14.64] ;  /* 0x000000080e0e7981 */ /* 0x000ea8000c1e1b00 */
[----:B------:R-:W2:Y:S01]  /*2b70*/  LDG.E.64 R10, desc[UR8][R10.64+0x10] ;  /* 0x000010080a0a7981 */ /* 0x000ea2000c1e1b00 */
[----:B------:R-:W-:-:S04]  /*2b80*/  IADD3 R26, P0, PT, R21, UR14, RZ ;  /* 0x0000000e151a7c10 */ /* 0x000fc8000ff1e0ff */
[----:B------:R-:W-:Y:S02]  /*2b90*/  IADD3.X R27, PT, PT, R7, UR15, RZ, P0, !PT ;  /* 0x0000000f071b7c10 */ /* 0x000fe400087fe4ff */
[----:B------:R-:W-:Y:S01]  /*2ba0*/  LOP3.LUT R7, R4, 0xfffffffc, RZ, 0xc0, !PT ;  /* 0xfffffffc04077812 */ /* 0x000fe200078ec0ff */
[----:B------:R-:W-:-:S04]  /*2bb0*/  IMAD R9, R9, UR17, RZ ;  /* 0x0000001109097c24 */ /* 0x000fc8000f8e02ff */
[----:B------:R-:W-:-:S04]  /*2bc0*/  IMAD R9, R9, UR16, RZ ;  /* 0x0000001009097c24 */ /* 0x000fc8000f8e02ff */
[----:B------:R-:W-:-:S04]  /*2bd0*/  IMAD R9, R9, UR18, RZ ;  /* 0x0000001209097c24 */ /* 0x000fc8000f8e02ff */
[----:B------:R-:W-:-:S04]  /*2be0*/  IMAD R9, R9, UR11, RZ ;  /* 0x0000000b09097c24 */ /* 0x000fc8000f8e02ff */
[----:B------:R-:W-:Y:S01]  /*2bf0*/  IMAD R9, R9, UR10, RZ ;  /* 0x0000000a09097c24 */ /* 0x000fe2000f8e02ff */
[----:B--2---:R-:W-:-:S08]  /*2c00*/  DADD R24, R10, R14 ;  /* 0x000000000a187229 */ /* 0x004fd0000000000e */
[----:B------:R-:W-:Y:S01]  /*2c10*/  DMUL R24, R24, 0.25 ;  /* 0x3fd0000018187828 */ /* 0x000fe20000000000 */
[----:B------:R-:W-:-:S06]  /*2c20*/  IADD3 R11, PT, PT, -R7, 0x4, RZ ;  /* 0x00000004070b7810 */ /* 0x000fcc0007ffe1ff */
[----:B------:R0:W-:Y:S01]  /*2c30*/  STG.E.64 desc[UR8][R26.64+0x8], R24 ;  /* 0x000008181a007986 */ /* 0x0001e2000c101b08 */
[----:B------:R-:W-:-:S13]  /*2c40*/  ISETP.NE.AND P0, PT, R11, RZ, PT ;  /* 0x000000ff0b00720c */ /* 0x000fda0003f05270 */
[----:B0-----:R-:W-:Y:S05]  /*2c50*/  @!P0 BRA `(.L_x_31) ;  /* 0x0000000800648947 */ /* 0x001fea0003800000 */
[C---:B------:R-:W-:Y:S01]  /*2c60*/  IMAD R10, R9.reuse, 0x4, R22 ;  /* 0x00000004090a7824 */ /* 0x040fe200078e0216 */
[----:B------:R-:W0:Y:S01]  /*2c70*/  LDCU.128 UR12, c[0x0][0x380] ;  /* 0x00007000ff0c77ac */ /* 0x000e220008000c00 */
[C---:B------:R-:W-:Y:S02]  /*2c80*/  IMAD R20, R9.reuse, 0x4, R20 ;  /* 0x0000000409147824 */ /* 0x040fe400078e0214 */
[C---:B------:R-:W-:Y:S02]  /*2c90*/  IMAD R12, R9.reuse, 0x4, R12 ;  /* 0x00000004090c7824 */ /* 0x040fe400078e020c */
[----:B------:R-:W-:-:S07]  /*2ca0*/  IMAD R22, R9, 0x4, R6 ;  /* 0x0000000409167824 */ /* 0x000fce00078e0206 */
.L_x_32:
[-C--:B------:R-:W-:Y:S02]  /*2cb0*/  IABS R17, R5.reuse ;  /* 0x0000000500117213 */ /* 0x080fe40000000000 */
[----:B------:R-:W-:Y:S02]  /*2cc0*/  IABS R13, R22 ;  /* 0x00000016000d7213 */ /* 0x000fe40000000000 */
[----:B-1----:R-:W1:Y:S01]  /*2cd0*/  I2F.RP R16, R17 ;  /* 0x0000001100107306 */ /* 0x002e620000209400 */
[----:B------:R-:W-:Y:S02]  /*2ce0*/  IABS R2, R5 ;  /* 0x0000000500027213 */ /* 0x000fe40000000000 */
[----:B------:R-:W-:Y:S01]  /*2cf0*/  IMAD.HI.U32 R19, R8, R13, RZ ;  /* 0x0000000d08137227 */ /* 0x000fe200078e00ff */
[----:B------:R-:W-:Y:S02]  /*2d00*/  LOP3.LUT R8, R22, R5, RZ, 0x3c, !PT ;  /* 0x0000000516087212 */ /* 0x000fe400078e3cff */
[----:B------:R-:W-:Y:S01]  /*2d10*/  IABS R21, R10 ;  /* 0x0000000a00157213 */ /* 0x000fe20000000000 */
[----:B------:R-:W-:Y:S01]  /*2d20*/  IMAD.MOV R18, RZ, RZ, -R2 ;  /* 0x000000ffff127224 */ /* 0x000fe200078e0a02 */
[----:B------:R-:W-:-:S02]  /*2d30*/  ISETP.GE.AND P4, PT, R8, RZ, PT ;  /* 0x000000ff0800720c */ /* 0x000fc40003f86270 */
[----:B------:R-:W-:Y:S01]  /*2d40*/  IABS R27, R12 ;  /* 0x0000000c001b7213 */ /* 0x000fe20000000000 */
[----:B------:R-:W-:Y:S01]  /*2d50*/  IMAD R2, R19, R18, R13 ;  /* 0x0000001213027224 */ /* 0x000fe200078e020d */
[----:B-1----:R-:W1:Y:S04]  /*2d60*/  MUFU.RCP R16, R16 ;  /* 0x0000001000107308 */ /* 0x002e680000001000 */
[----:B------:R-:W-:-:S13]  /*2d70*/  ISETP.GT.U32.AND P1, PT, R3, R2, PT ;  /* 0x000000020300720c */ /* 0x000fda0003f24070 */
[----:B------:R-:W-:Y:S02]  /*2d80*/  @!P1 IMAD.IADD R2, R2, 0x1, -R17 ;  /* 0x0000000102029824 */ /* 0x000fe400078e0a11 */
[----:B------:R-:W-:Y:S02]  /*2d90*/  @!P1 VIADD R19, R19, 0x1 ;  /* 0x0000000113139836 */ /* 0x000fe40000000000 */
[----:B-1----:R-:W-:Y:S01]  /*2da0*/  VIADD R14, R16, 0xffffffe ;  /* 0x0ffffffe100e7836 */ /* 0x002fe20000000000 */
[----:B------:R-:W-:Y:S02]  /*2db0*/  ISETP.GE.U32.AND P0, PT, R2, R3, PT ;  /* 0x000000030200720c */ /* 0x000fe40003f06070 */
[----:B------:R-:W-:Y:S01]  /*2dc0*/  IABS R2, R20 ;  /* 0x0000001400027213 */ /* 0x000fe20000000000 */
[----:B------:R1:W2:Y:S02]  /*2dd0*/  F2I.FTZ.U32.TRUNC.NTZ R15, R14 ;  /* 0x0000000e000f7305 */ /* 0x0002a4000021f000 */
[----:B-1----:R-:W-:-:S08]  /*2de0*/  IMAD.MOV.U32 R14, RZ, RZ, RZ ;  /* 0x000000ffff0e7224 */ /* 0x002fd000078e00ff */
[----:B------:R-:W-:Y:S01]  /*2df0*/  @P0 VIADD R19, R19, 0x1 ;  /* 0x0000000113130836 */ /* 0x000fe20000000000 */
[----:B------:R-:W-:Y:S02]  /*2e00*/  ISETP.NE.AND P0, PT, R5, RZ, PT ;  /* 0x000000ff0500720c */ /* 0x000fe40003f05270 */
[----:B--2---:R-:W-:Y:S01]  /*2e10*/  IADD3 R16, PT, PT, RZ, -R15, RZ ;  /* 0x8000000fff107210 */ /* 0x004fe20007ffe0ff */
[----:B------:R-:W-:-:S04]  /*2e20*/  @!P4 IMAD.MOV R19, RZ, RZ, -R19 ;  /* 0x000000ffff13c224 */ /* 0x000fc800078e0a13 */
[----:B------:R-:W-:-:S04]  /*2e30*/  IMAD R3, R16, R17, RZ ;  /* 0x0000001110037224 */ /* 0x000fc800078e02ff */
        /* <DEDUP_REMOVED lines=8> */
[----:B------:R-:W-:Y:S01]  /*2ec0*/  LOP3.LUT R21, RZ, R5, RZ, 0x33, !PT ;  /* 0x00000005ff157212 */ /* 0x000fe200078e33ff */
[----:B------:R-:W-:Y:S01]  /*2ed0*/  IMAD.MOV.U32 R3, RZ, RZ, R17 ;  /* 0x000000ffff037224 */ /* 0x000fe200078e0011 */
[----:B------:R-:W2:Y:S01]  /*2ee0*/  LDC.64 R14, c[0x0][0x380] ;  /* 0x0000e000ff0e7b82 */ /* 0x000ea20000000a00 */
[----:B------:R-:W-:Y:S01]  /*2ef0*/  IMAD R18, R13, R18, R27 ;  /* 0x000000120d127224 */ /* 0x000fe200078e021b */
[----:B------:R-:W-:Y:S02]  /*2f00*/  SEL R19, R21, R19, !P0 ;  /* 0x0000001315137207 */ /* 0x000fe40004000000 */
[C---:B------:R-:W-:Y:S02]  /*2f10*/  ISETP.GT.U32.AND P1, PT, R3.reuse, R24, PT ;  /* 0x000000180300720c */ /* 0x040fe40003f24070 */
[----:B------:R-:W-:-:S02]  /*2f20*/  ISETP.GT.U32.AND P2, PT, R3, R16, PT ;  /* 0x000000100300720c */ /* 0x000fc40003f44070 */
[----:B------:R-:W-:Y:S02]  /*2f30*/  ISETP.GT.U32.AND P3, PT, R3, R18, PT ;  /* 0x000000120300720c */ /* 0x000fe40003f64070 */
[----:B------:R-:W-:-:S07]  /*2f40*/  IADD3 R26, PT, PT, -R19, RZ, RZ ;  /* 0x000000ff131a7210 */ /* 0x000fce0007ffe1ff */
[--C-:B------:R-:W-:Y:S02]  /*2f50*/  @!P1 IMAD.IADD R24, R24, 0x1, -R17.reuse ;  /* 0x0000000118189824 */ /* 0x100fe400078e0a11 */
        /* <DEDUP_REMOVED lines=57> */
[----:B------:R-:W-:Y:S02]  /*32f0*/  LEA.HI.X.SX32 R25, R24, R23, 0x1, P1 ;  /* 0x0000001718197211 */ /* 0x000fe400008f0eff */
[C---:B------:R-:W-:Y:S02]  /*3300*/  SHF.L.U32 R23, R26.reuse, 0x3, RZ ;  /* 0x000000031a177819 */ /* 0x040fe400000006ff */
[----:B------:R-:W-:Y:S01]  /*3310*/  SHF.L.U64.HI R26, R26, 0x3, R25 ;  /* 0x000000031a1a7819 */ /* 0x000fe20000010219 */
[----:B------:R-:W-:Y:S01]  /*3320*/  IMAD.IADD R25, R19, 0x1, R24 ;  /* 0x0000000113197824 */ /* 0x000fe200078e0218 */
        /* <DEDUP_REMOVED lines=33> */
[----:B------:R-:W-:Y:S02]  /*3540*/  IADD3.X R29, PT, PT, R21, UR15, RZ, P0, !PT ;  /* 0x0000000f151d7c10 */ /* 0x000fe400087fe4ff */
[----:B------:R-:W-:-:S04]  /*3550*/  IADD3 R11, PT, PT, R11, 0x4, RZ ;  /* 0x000000040b0b7810 */ /* 0x000fc80007ffe0ff */
[----:B------:R-:W-:Y:S01]  /*3560*/  ISETP.NE.AND P0, PT, R11, RZ, PT ;  /* 0x000000ff0b00720c */ /* 0x000fe20003f05270 */
[C---:B------:R-:W-:Y:S02]  /*3570*/  IMAD R22, R9.reuse, 0x4, R22 ;  /* 0x0000000409167824 */ /* 0x040fe400078e0216 */
[C---:B------:R-:W-:Y:S02]  /*3580*/  IMAD R20, R9.reuse, 0x4, R20 ;  /* 0x0000000409147824 */ /* 0x040fe400078e0214 */
[C---:B------:R-:W-:Y:S02]  /*3590*/  IMAD R10, R9.reuse, 0x4, R10 ;  /* 0x00000004090a7824 */ /* 0x040fe400078e020a */
[----:B------:R-:W-:Y:S01]  /*35a0*/  IMAD R12, R9, 0x4, R12 ;  /* 0x00000004090c7824 */ /* 0x000fe200078e020c */
[----:B--2---:R-:W-:-:S08]  /*35b0*/  DADD R26, R16, R14 ;  /* 0x00000000101a7229 */ /* 0x004fd0000000000e */
[----:B------:R-:W-:-:S07]  /*35c0*/  DMUL R26, R26, 0.25 ;  /* 0x3fd000001a1a7828 */ /* 0x000fce0000000000 */
[----:B------:R1:W-:Y:S01]  /*35d0*/  STG.E.64 desc[UR8][R28.64+0x8], R26 ;  /* 0x0000081a1c007986 */ /* 0x0003e2000c101b08 */
[----:B------:R-:W-:Y:S05]  /*35e0*/  @P0 BRA `(.L_x_32) ;  /* 0xfffffff400b00947 */ /* 0x000fea000383ffff */
.L_x_31:
[----:B------:R-:W-:-:S13]  /*35f0*/  LOP3.LUT P0, R4, R4, 0x3, RZ, 0xc0, !PT ;  /* 0x0000000304047812 */ /* 0x000fda000780c0ff */
[----:B------:R-:W-:Y:S05]  /*3600*/  @!P0 EXIT ;  /* 0x000000000000894d */ /* 0x000fea0003800000 */
[----:B------:R-:W0:Y:S01]  /*3610*/  LDC R3, c[0x0][0x39c] ;  /* 0x0000e700ff037b82 */ /* 0x000e220000000800 */
[----:B------:R-:W-:Y:S02]  /*3620*/  ISETP.NE.AND P1, PT, R4, 0x1, PT ;  /* 0x000000010400780c */ /* 0x000fe40003f25270 */
[----:B0-----:R-:W-:-:S04]  /*3630*/  LOP3.LUT R3, R3, 0x1, RZ, 0xc0, !PT ;  /* 0x0000000103037812 */ /* 0x001fc800078ec0ff */
[----:B------:R-:W-:-:S07]  /*3640*/  ISETP.NE.U32.AND P0, PT, R3, 0x1, PT ;  /* 0x000000010300780c */ /* 0x000fce0003f05070 */
[----:B------:R-:W-:Y:S06]  /*3650*/  @!P1 BRA `(.L_x_33) ;  /* 0x0000000400409947 */ /* 0x000fec0003800000 */
[----:B------:R-:W-:Y:S01]  /*3660*/  IABS R14, R5 ;  /* 0x00000005000e7213 */ /* 0x000fe20000000000 */
[----:B------:R-:W-:Y:S01]  /*3670*/  IMAD R4, R0, R7, R6 ;  /* 0x0000000700047224 */ /* 0x000fe200078e0206 */
[----:B-1----:R-:W-:Y:S01]  /*3680*/  MOV R18, RZ ;  /* 0x000000ff00127202 */ /* 0x002fe20000000f00 */
[----:B------:R-:W0:Y:S01]  /*3690*/  LDCU.128 UR12, c[0x0][0x380] ;  /* 0x00007000ff0c77ac */ /* 0x000e220008000c00 */
[----:B------:R-:W1:Y:S01]  /*36a0*/  I2F.RP R3, R14 ;  /* 0x0000000e00037306 */ /* 0x000e620000209400 */
[-C--:B------:R-:W-:Y:S02]  /*36b0*/  IABS R8, R5.reuse ;  /* 0x0000000500087213 */ /* 0x080fe40000000000 */
[----:B------:R-:W-:-:S03]  /*36c0*/  LOP3.LUT R17, RZ, R5, RZ, 0x33, !PT ;  /* 0x00000005ff117212 */ /* 0x000fc600078e33ff */
[----:B------:R-:W-:Y:S02]  /*36d0*/  IMAD.MOV R15, RZ, RZ, -R8 ;  /* 0x000000ffff0f7224 */ /* 0x000fe400078e0a08 */
[----:B-1----:R-:W1:Y:S02]  /*36e0*/  MUFU.RCP R3, R3 ;  /* 0x0000000300037308 */ /* 0x002e640000001000 */
[----:B-1----:R-:W-:Y:S01]  /*36f0*/  VIADD R19, R3, 0xffffffe ;  /* 0x0ffffffe03137836 */ /* 0x002fe20000000000 */
[----:B------:R-:W-:-:S05]  /*3700*/  IABS R3, R4 ;  /* 0x0000000400037213 */ /* 0x000fca0000000000 */
[----:B------:R-:W1:Y:S02]  /*3710*/  F2I.FTZ.U32.TRUNC.NTZ R19, R19 ;  /* 0x0000001300137305 */ /* 0x000e64000021f000 */
[----:B-1----:R-:W-:-:S04]  /*3720*/  IMAD.MOV R9, RZ, RZ, -R19 ;  /* 0x000000ffff097224 */ /* 0x002fc800078e0a13 */
[----:B------:R-:W-:-:S04]  /*3730*/  IMAD R9, R9, R14, RZ ;  /* 0x0000000e09097224 */ /* 0x000fc800078e02ff */
[----:B------:R-:W-:-:S06]  /*3740*/  IMAD.HI.U32 R18, R19, R9, R18 ;  /* 0x0000000913127227 */ /* 0x000fcc00078e0012 */
        /* <DEDUP_REMOVED lines=9> */
[----:B------:R-:W-:-:S05]  /*37e0*/  ISETP.NE.AND P1, PT, R5, RZ, PT ;  /* 0x000000ff0500720c */ /* 0x000fca0003f25270 */
        /* <DEDUP_REMOVED lines=17> */
[----:B------:R-:W-:-:S04]  /*3900*/  IADD3 R20, PT, PT, R0, R4, RZ ;  /* 0x0000000400147210 */ /* 0x000fc80007ffe0ff */
[----:B------:R-:W-:Y:S02]  /*3910*/  IABS R19, R20 ;  /* 0x0000001400137213 */ /* 0x000fe40000000000 */
[----:B------:R-:W-:-:S03]  /*3920*/  LOP3.LUT R4, R20, R5, RZ, 0x3c, !PT ;  /* 0x0000000514047212 */ /* 0x000fc600078e3cff */
[----:B------:R-:W-:Y:S01]  /*3930*/  IMAD.HI.U32 R18, R18, R19, RZ ;  /* 0x0000001312127227 */ /* 0x000fe200078e00ff */
[----:B------:R-:W-:-:S03]  /*3940*/  ISETP.GE.AND P4, PT, R4, RZ, PT ;  /* 0x000000ff0400720c */ /* 0x000fc60003f86270 */
[----:B------:R-:W-:-:S05]  /*3950*/  IMAD R15, R18, R15, R19 ;  /* 0x0000000f120f7224 */ /* 0x000fca00078e0213 */
[----:B------:R-:W-:-:S13]  /*3960*/  ISETP.GT.U32.AND P3, PT, R14, R15, PT ;  /* 0x0000000f0e00720c */ /* 0x000fda0003f64070 */
        /* <DEDUP_REMOVED lines=31> */
.L_x_33:
[----:B------:R-:W-:Y:S05]  /*3b60*/  @!P0 EXIT ;  /* 0x000000000000894d */ /* 0x000fea0003800000 */
[----:B------:R-:W-:Y:S01]  /*3b70*/  IABS R4, R5 ;  /* 0x0000000500047213 */ /* 0x000fe20000000000 */
[----:B------:R-:W-:Y:S01]  /*3b80*/  IMAD R10, R0, R7, R6 ;  /* 0x00000007000a7224 */ /* 0x000fe200078e0206 */
[----:B------:R-:W-:Y:S01]  /*3b90*/  IABS R0, R5 ;  /* 0x0000000500007213 */ /* 0x000fe20000000000 */
[----:B------:R-:W2:Y:S01]  /*3ba0*/  LDCU.128 UR12, c[0x0][0x380] ;  /* 0x00007000ff0c77ac */ /* 0x000ea20008000c00 */
[----:B------:R-:W3:Y:S03]  /*3bb0*/  I2F.RP R3, R4 ;  /* 0x0000000400037306 */ /* 0x000ee60000209400 */
[----:B------:R-:W-:-:S05]  /*3bc0*/  IMAD.MOV R6, RZ, RZ, -R0 ;  /* 0x000000ffff067224 */ /* 0x000fca00078e0a00 */
[----:B---3--:R-:W3:Y:S02]  /*3bd0*/  MUFU.RCP R3, R3 ;  /* 0x0000000300037308 */ /* 0x008ee40000001000 */
[----:B---3--:R-:W-:Y:S01]  /*3be0*/  VIADD R8, R3, 0xffffffe ;  /* 0x0ffffffe03087836 */ /* 0x008fe20000000000 */
[----:B------:R-:W-:-:S05]  /*3bf0*/  IABS R3, R10 ;  /* 0x0000000a00037213 */ /* 0x000fca0000000000 */
[----:B------:R3:W4:Y:S02]  /*3c00*/  F2I.FTZ.U32.TRUNC.NTZ R9, R8 ;  /* 0x0000000800097305 */ /* 0x000724000021f000 */
[----:B---3--:R-:W-:Y:S02]  /*3c10*/  IMAD.MOV.U32 R8, RZ, RZ, RZ ;  /* 0x000000ffff087224 */ /* 0x008fe400078e00ff */
[----:B----4-:R-:W-:-:S04]  /*3c20*/  IMAD.MOV R11, RZ, RZ, -R9 ;  /* 0x000000ffff0b7224 */ /* 0x010fc800078e0a09 */
[----:B------:R-:W-:-:S04]  /*3c30*/  IMAD R7, R11, R4, RZ ;  /* 0x000000040b077224 */ /* 0x000fc800078e02ff */
[----:B------:R-:W-:-:S06]  /*3c40*/  IMAD.HI.U32 R0, R9, R7, R8 ;  /* 0x0000000709007227 */ /* 0x000fcc00078e0008 */
[----:B------:R-:W-:-:S04]  /*3c50*/  IMAD.HI.U32 R0, R0, R3, RZ ;  /* 0x0000000300007227 */ /* 0x000fc800078e00ff */
[----:B------:R-:W-:Y:S02]  /*3c60*/  IMAD R3, R0, R6, R3 ;  /* 0x0000000600037224 */ /* 0x000fe400078e0203 */
[----:B------:R-:W3:Y:S03]  /*3c70*/  LDC.64 R6, c[0x0][0x380] ;  /* 0x0000e000ff067b82 */ /* 0x000ee60000000a00 */
[----:B------:R-:W-:-:S13]  /*3c80*/  ISETP.GT.U32.AND P1, PT, R4, R3, PT ;  /* 0x000000030400720c */ /* 0x000fda0003f24070 */
[----:B------:R-:W-:Y:S02]  /*3c90*/  @!P1 IMAD.IADD R3, R3, 0x1, -R4 ;  /* 0x0000000103039824 */ /* 0x000fe400078e0a04 */
[----:B------:R-:W-:Y:S01]  /*3ca0*/  @!P1 VIADD R0, R0, 0x1 ;  /* 0x0000000100009836 */ /* 0x000fe20000000000 */
[----:B------:R-:W-:Y:S02]  /*3cb0*/  ISETP.NE.AND P1, PT, R5, RZ, PT ;  /* 0x000000ff0500720c */ /* 0x000fe40003f25270 */
[----:B------:R-:W-:Y:S02]  /*3cc0*/  ISETP.GE.U32.AND P0, PT, R3, R4, PT ;  /* 0x000000040300720c */ /* 0x000fe40003f06070 */
[----:B------:R-:W-:-:S04]  /*3cd0*/  LOP3.LUT R3, R10, R5, RZ, 0x3c, !PT ;  /* 0x000000050a037212 */ /* 0x000fc800078e3cff */
[----:B------:R-:W-:-:S07]  /*3ce0*/  ISETP.GE.AND P2, PT, R3, RZ, PT ;  /* 0x000000ff0300720c */ /* 0x000fce0003f46270 */
[----:B------:R-:W-:-:S06]  /*3cf0*/  @P0 VIADD R0, R0, 0x1 ;  /* 0x0000000100000836 */ /* 0x000fcc0000000000 */
[----:B------:R-:W-:Y:S02]  /*3d00*/  @!P2 IADD3 R0, PT, PT, -R0, RZ, RZ ;  /* 0x000000ff0000a210 */ /* 0x000fe40007ffe1ff */
[----:B------:R-:W-:-:S05]  /*3d10*/  @!P1 LOP3.LUT R0, RZ, R5, RZ, 0x33, !PT ;  /* 0x00000005ff009212 */ /* 0x000fca00078e33ff */
        /* <DEDUP_REMOVED lines=8> */
[----:B---3--:R-:W-:-:S03]  /*3da0*/  IMAD.WIDE R6, R5, 0x8, R6 ;  /* 0x0000000805067825 */ /* 0x008fc600078e0206 */
[----:B------:R-:W-:Y:S02]  /*3db0*/  SHF.L.U64.HI R0, R2, 0x3, R3 ;  /* 0x0000000302007819 */ /* 0x000fe40000010203 */
[----:B--2---:R-:W-:Y:S01]  /*3dc0*/  IADD3 R4, P0, PT, R8, UR12, RZ ;  /* 0x0000000c08047c10 */ /* 0x004fe2000ff1e0ff */
[----:B------:R-:W2:Y:S03]  /*3dd0*/  LDG.E.64 R6, desc[UR8][R6.64] ;  /* 0x0000000806067981 */ /* 0x000ea6000c1e1b00 */
[----:B------:R-:W-:-:S05]  /*3de0*/  IADD3.X R5, PT, PT, R0, UR13, RZ, P0, !PT ;  /* 0x0000000d00057c10 */ /* 0x000fca00087fe4ff */
[----:B------:R-:W2:Y:S01]  /*3df0*/  LDG.E.64 R2, desc[UR8][R4.64+0x10] ;  /* 0x0000100804027981 */ /* 0x000ea2000c1e1b00 */
[----:B------:R-:W-:-:S04]  /*3e00*/  IADD3 R8, P0, PT, R8, UR14, RZ ;  /* 0x0000000e08087c10 */ /* 0x000fc8000ff1e0ff */
[----:B------:R-:W-:Y:S01]  /*3e10*/  IADD3.X R9, PT, PT, R0, UR15, RZ, P0, !PT ;  /* 0x0000000f00097c10 */ /* 0x000fe200087fe4ff */
[----:B--2---:R-:W-:-:S08]  /*3e20*/  DADD R2, R2, R6 ;  /* 0x0000000002027229 */ /* 0x004fd00000000006 */
[----:B------:R-:W-:-:S07]  /*3e30*/  DMUL R2, R2, 0.25 ;  /* 0x3fd0000002027828 */ /* 0x000fce0000000000 */
[----:B------:R-:W-:Y:S01]  /*3e40*/  STG.E.64 desc[UR8][R8.64+0x8], R2 ;  /* 0x0000080208007986 */ /* 0x000fe2000c101b08 */
[----:B------:R-:W-:Y:S05]  /*3e50*/  EXIT ;  /* 0x000000000000794d */ /* 0x000fea0003800000 */
.L_x_26:
[----:B------:R-:W-:-:S13]  /*3e60*/  ISETP.GT.AND P0, PT, R0, UR7, PT ;  /* 0x0000000700007c0c */ /* 0x000fda000bf04270 */
[----:B------:R-:W-:Y:S05]  /*3e70*/  @P0 BRA `(.L_x_34) ;  /* 0x0000003000f40947 */ /* 0x000fea0003800000 */
[----:B------:R-:W0:Y:S02]  /*3e80*/  LDCU UR5, c[0x0][0x39c] ;  /* 0x00007380ff0577ac */ /* 0x000e240008000800 */
[----:B0-----:R-:W-:-:S09]  /*3e90*/  UISETP.GE.AND UP0, UPT, UR5, 0x1, UPT ;  /* 0x000000010500788c */ /* 0x001fd2000bf06270 */
[----:B------:R-:W-:Y:S05]  /*3ea0*/  BRA.U !UP0, `(.L_x_35) ;  /* 0x0000001508487547 */ /* 0x000fea000b800000 */
[----:B------:R-:W-:Y:S01]  /*3eb0*/  UISETP.GE.U32.AND UP0, UPT, UR5, 0x4, UPT ;  /* 0x000000040500788c */ /* 0x000fe2000bf06070 */
[----:B------:R-:W-:-:S08]  /*3ec0*/  UMOV UR4, URZ ;  /* 0x000000ff00047c82 */ /* 0x000fd00008000000 */
[----:B------:R-:W-:Y:S05]  /*3ed0*/  BRA.U !UP0, `(.L_x_36) ;  /* 0x0000000908e47547 */ /* 0x000fea000b800000 */
[----:B------:R-:W0:Y:S01]  /*3ee0*/  LDC R2, c[0x0][0x390] ;  /* 0x0000e400ff027b82 */ /* 0x000e220000000800 */
[----:B------:R-:W-:Y:S01]  /*3ef0*/  ULOP3.LUT UR4, UR5, 0x7ffffffc, URZ, 0xc0, !UPT ;  /* 0x7ffffffc05047892 */ /* 0x000fe2000f8ec0ff */
[----:B------:R-:W-:Y:S01]  /*3f00*/  MOV R23, R3 ;  /* 0x0000000300177202 */ /* 0x000fe20000000f00 */
[----:B------:R-:W-:Y:S02]  /*3f10*/  UIADD3 UR5, UPT, UPT, UR20, UR18, URZ ;  /* 0x0000001214057290 */ /* 0x000fe4000fffe0ff */
[----:B------:R-:W-:Y:S02]  /*3f20*/  ULEA UR6, UR18, UR20, 0x1 ;  /* 0x0000001412067291 */ /* 0x000fe4000f8e08ff */
[----:B------:R-:W-:Y:S01]  /*3f30*/  UIMAD UR7, UR18, 0x3, UR20 ;  /* 0x00000003120778a4 */ /* 0x000fe2000f8e0214 */
[----:B------:R-:W1:Y:S01]  /*3f40*/  LDC.64 R6, c[0x0][0x380] ;  /* 0x0000e000ff067b82 */ /* 0x000e620000000a00 */
[----:B------:R-:W-:Y:S02]  /*3f50*/  UIMAD UR5, UR5, UR11, UR19 ;  /* 0x0000000b050572a4 */ /* 0x000fe4000f8e0213 */
[----:B------:R-:W-:-:S02]  /*3f60*/  UIMAD UR6, UR6, UR11, UR19 ;  /* 0x0000000b060672a4 */ /* 0x000fc4000f8e0213 */
[----:B------:R-:W-:Y:S02]  /*3f70*/  UIMAD UR7, UR7, UR11, UR19 ;  /* 0x0000000b070772a4 */ /* 0x000fe4000f8e0213 */
[----:B------:R-:W-:Y:S02]  /*3f80*/  UIMAD UR5, UR5, UR10, UR21 ;  /* 0x0000000a050572a4 */ /* 0x000fe4000f8e0215 */
[----:B------:R-:W-:Y:S02]  /*3f90*/  UIMAD UR6, UR6, UR10, UR21 ;  /* 0x0000000a060672a4 */ /* 0x000fe4000f8e0215 */
[----:B------:R-:W-:Y:S02]  /*3fa0*/  UIMAD UR7, UR7, UR10, UR21 ;  /* 0x0000000a070772a4 */ /* 0x000fe4000f8e0215 */
[----:B------:R-:W-:Y:S01]  /*3fb0*/  IMAD R12, R9, UR5, R8 ;  /* 0x00000005090c7c24 */ /* 0x000fe2000f8e0208 */
[----:B------:R-:W2:Y:S01]  /*3fc0*/  LDCU.128 UR12, c[0x0][0x380] ;  /* 0x00007000ff0c77ac */ /* 0x000ea20008000c00 */
[----:B0-----:R-:W-:-:S02]  /*3fd0*/  VIADD R2, R2, 0xfffffffe ;  /* 0xfffffffe02027836 */ /* 0x001fc40000000000 */
[----:B------:R-:W-:Y:S01]  /*3fe0*/  IMAD R5, R12, UR17, R11 ;  /* 0x000000110c057c24 */ /* 0x000fe2000f8e020b */
[----:B------:R-:W-:Y:S02]  /*3ff0*/  UIADD3 UR5, UPT, UPT, -UR4, URZ, URZ ;  /* 0x000000ff04057290 */ /* 0x000fe4000fffe1ff */
[----:B------:R-:W-:-:S04]  /*4000*/  IABS R0, R2 ;  /* 0x0000000200007213 */ /* 0x000fc80000000000 */
[----:B------:R-:W0:Y:S08]  /*4010*/  I2F.RP R4, R0 ;  /* 0x0000000000047306 */ /* 0x000e300000209400 */
[----:B0-----:R-:W0:Y:S02]  /*4020*/  MUFU.RCP R4, R4 ;  /* 0x0000000400047308 */ /* 0x001e240000001000 */
[----:B0-----:R-:W-:-:S02]  /*4030*/  VIADD R14, R4, 0xffffffe ;  /* 0x0ffffffe040e7836 */ /* 0x001fc40000000000 */
[----:B------:R-:W0:Y:S04]  /*4040*/  LDC R4, c[0x0][0x390] ;  /* 0x0000e400ff047b82 */ /* 0x000e280000000800 */
[----:B------:R3:W4:Y:S02]  /*4050*/  F2I.FTZ.U32.TRUNC.NTZ R15, R14 ;  /* 0x0000000e000f7305 */ /* 0x000724000021f000 */
[C-C-:B---3--:R-:W-:Y:S02]  /*4060*/  IMAD R14, R9.reuse, UR6, R8.reuse ;  /* 0x00000006090e7c24 */ /* 0x148fe4000f8e0208 */
[----:B------:R-:W-:Y:S02]  /*4070*/  IMAD R8, R9, UR7, R8 ;  /* 0x0000000709087c24 */ /* 0x000fe4000f8e0208 */
[----:B------:R-:W-:-:S02]  /*4080*/  IMAD R13, R14, UR17, R11 ;  /* 0x000000110e0d7c24 */ /* 0x000fc4000f8e020b */
[----:B----4-:R-:W-:Y:S02]  /*4090*/  IMAD.MOV R19, RZ, RZ, -R15 ;  /* 0x000000ffff137224 */ /* 0x010fe400078e0a0f */
[----:B------:R-:W-:Y:S02]  /*40a0*/  IMAD R17, R8, UR17, R11 ;  /* 0x0000001108117c24 */ /* 0x000fe4000f8e020b */
[----:B------:R-:W-:Y:S02]  /*40b0*/  IMAD R19, R19, R0, RZ ;  /* 0x0000000013137224 */ /* 0x000fe400078e02ff */
[----:B------:R-:W-:Y:S02]  /*40c0*/  IMAD.MOV.U32 R14, RZ, RZ, RZ ;  /* 0x000000ffff0e7224 */ /* 0x000fe400078e00ff */
[--C-:B------:R-:W-:Y:S02]  /*40d0*/  IMAD R11, R5, UR16, R10.reuse ;  /* 0x00000010050b7c24 */ /* 0x100fe4000f8e020a */
[----:B------:R-:W-:-:S02]  /*40e0*/  IMAD R5, R13, UR16, R10 ;  /* 0x000000100d057c24 */ /* 0x000fc4000f8e020a */
[----:B------:R-:W-:Y:S02]  /*40f0*/  IMAD R13, R17, UR16, R10 ;  /* 0x00000010110d7c24 */ /* 0x000fe4000f8e020a */
[----:B-12---:R-:W-:-:S07]  /*4100*/  IMAD.HI.U32 R8, R15, R19, R14 ;  /* 0x000000130f087227 */ /* 0x006fce00078e000e */
.L_x_37:
[----:B------:R-:W-:Y:S02]  /*4110*/  IABS R17, R23 ;  /* 0x0000001700117213 */ /* 0x000fe40000000000 */
[-C--:B------:R-:W-:Y:S02]  /*4120*/  IABS R10, R2.reuse ;  /* 0x00000002000a7213 */ /* 0x080fe40000000000 */
[----:B------:R-:W-:Y:S01]  /*4130*/  LOP3.LUT R12, RZ, R2, RZ, 0x33, !PT ;  /* 0x00000002ff0c7212 */ /* 0x000fe200078e33ff */
[----:B------:R-:W-:-:S04]  /*4140*/  IMAD.HI.U32 R15, R8, R17, RZ ;  /* 0x00000011080f7227 */ /* 0x000fc800078e00ff */
[----:B------:R-:W-:-:S04]  /*4150*/  IMAD.MOV R22, RZ, RZ, -R10 ;  /* 0x000000ffff167224 */ /* 0x000fc800078e0a0a */
        /* <DEDUP_REMOVED lines=10> */
[----:B------:R-:W-:-:S05]  /*4200*/  SEL R15, R12, R15, !P0 ;  /* 0x0000000f0c0f7207 */ /* 0x000fca0004000000 */
[----:B------:R-:W-:Y:S02]  /*4210*/  IMAD.MOV R0, RZ, RZ, -R15 ;  /* 0x000000ffff007224 */ /* 0x000fe400078e0a0f */
[----:B0-----:R-:W-:Y:S02]  /*4220*/  IMAD R15, R15, R4, R4 ;  /* 0x000000040f0f7224 */ /* 0x001fe400078e0204 */
[----:B------:R-:W-:-:S05]  /*4230*/  IMAD R0, R2, R0, R23 ;  /* 0x0000000002007224 */ /* 0x000fca00078e0217 */
[CC--:B------:R-:W-:Y:S02]  /*4240*/  IADD3 R16, P1, PT, R0.reuse, R15.reuse, RZ ;  /* 0x0000000f00107210 */ /* 0x0c0fe40007f3e0ff */
[----:B------:R-:W-:Y:S02]  /*4250*/  SHF.R.S32.HI R8, RZ, 0x1f, R0 ;  /* 0x0000001fff087819 */ /* 0x000fe40000011400 */
[----:B------:R-:W-:Y:S01]  /*4260*/  IADD3 R17, PT, PT, R0, R15, RZ ;  /* 0x0000000f00117210 */ /* 0x000fe20007ffe0ff */
[----:B------:R-:W-:Y:S01]  /*4270*/  IMAD.SHL.U32 R14, R16, 0x8, RZ ;  /* 0x00000008100e7824 */ /* 0x000fe200078e00ff */
[----:B-1----:R-:W-:-:S04]  /*4280*/  LEA.HI.X.SX32 R19, R15, R8, 0x1, P1 ;  /* 0x000000080f137211 */ /* 0x002fc800008f0eff */
[----:B------:R-:W-:Y:S01]  /*4290*/  SHF.L.U64.HI R15, R16, 0x3, R19 ;  /* 0x00000003100f7819 */ /* 0x000fe20000010213 */
[----:B------:R-:W-:Y:S01]  /*42a0*/  IMAD.WIDE R16, R17, 0x8, R6 ;  /* 0x0000000811107825 */ /* 0x000fe200078e0206 */
[----:B------:R-:W-:-:S04]  /*42b0*/  IADD3 R18, P1, PT, R14, UR12, RZ ;  /* 0x0000000c0e127c10 */ /* 0x000fc8000ff3e0ff */
[----:B------:R-:W-:Y:S01]  /*42c0*/  IADD3.X R19, PT, PT, R15, UR13, RZ, P1, !PT ;  /* 0x0000000d0f137c10 */ /* 0x000fe20008ffe4ff */
[----:B------:R-:W2:Y:S05]  /*42d0*/  LDG.E.64 R16, desc[UR8][R16.64] ;  /* 0x0000000810107981 */ /* 0x000eaa000c1e1b00 */
[----:B------:R-:W2:Y:S01]  /*42e0*/  LDG.E.64 R18, desc[UR8][R18.64+0x10] ;  /* 0x0000100812127981 */ /* 0x000ea2000c1e1b00 */
[----:B------:R-:W0:Y:S01]  /*42f0*/  I2F.RP R0, R10 ;  /* 0x0000000a00007306 */ /* 0x000e220000209400 */
[----:B------:R-:W-:-:S07]  /*4300*/  IABS R24, R11 ;  /* 0x0000000b00187213 */ /* 0x000fce0000000000 */
[----:B0-----:R-:W0:Y:S02]  /*4310*/  MUFU.RCP R0, R0 ;  /* 0x0000000000007308 */ /* 0x001e240000001000 */
[----:B0-----:R-:W-:Y:S02]  /*4320*/  VIADD R20, R0, 0xffffffe ;  /* 0x0ffffffe00147836 */ /* 0x001fe40000000000 */
[----:B------:R-:W-:-:S04]  /*4330*/  IMAD.MOV.U32 R0, RZ, RZ, R10 ;  /* 0x000000ffff007224 */ /* 0x000fc800078e000a */
[----:B------:R0:W1:Y:S02]  /*4340*/  F2I.FTZ.U32.TRUNC.NTZ R21, R20 ;  /* 0x0000001400157305 */ /* 0x000064000021f000 */
[----:B0-----:R-:W-:Y:S02]  /*4350*/  IMAD.MOV.U32 R20, RZ, RZ, RZ ;  /* 0x000000ffff147224 */ /* 0x001fe400078e00ff */
[----:B-1----:R-:W-:-:S04]  /*4360*/  IMAD.MOV R25, RZ, RZ, -R21 ;  /* 0x000000ffff197224 */ /* 0x002fc800078e0a15 */
[----:B------:R-:W-:-:S04]  /*4370*/  IMAD R25, R25, R10, RZ ;  /* 0x0000000a19197224 */ /* 0x000fc800078e02ff */
[----:B------:R-:W-:Y:S01]  /*4380*/  IMAD.HI.U32 R8, R21, R25, R20 ;  /* 0x0000001915087227 */ /* 0x000fe200078e0014 */
[----:B------:R-:W-:-:S03]  /*4390*/  LOP3.LUT R20, R11, R2, RZ, 0x3c, !PT ;  /* 0x000000020b147212 */ /* 0x000fc600078e3cff */
[----:B------:R-:W-:Y:S01]  /*43a0*/  IMAD.MOV.U32 R25, RZ, RZ, R24 ;  /* 0x000000ffff197224 */ /* 0x000fe200078e0018 */
[----:B------:R-:W-:-:S03]  /*43b0*/  ISETP.GE.AND P3, PT, R20, RZ, PT ;  /* 0x000000ff1400720c */ /* 0x000fc60003f66270 */
[----:B------:R-:W-:-:S04]  /*43c0*/  IMAD.HI.U32 R21, R8, R25, RZ ;  /* 0x0000001908157227 */ /* 0x000fc800078e00ff */
[----:B------:R-:W-:-:S05]  /*43d0*/  IMAD R25, R21, R22, R25 ;  /* 0x0000001615197224 */ /* 0x000fca00078e0219 */
[----:B------:R-:W-:-:S13]  /*43e0*/  ISETP.GT.U32.AND P2, PT, R0, R25, PT ;  /* 0x000000190000720c */ /* 0x000fda0003f44070 */
[----:B------:R-:W-:Y:S02]  /*43f0*/  @!P2 IMAD.IADD R25, R25, 0x1, -R10 ;  /* 0x000000011919a824 */ /* 0x000fe400078e0a0a */
[----:B------:R-:W-:-:S03]  /*4400*/  @!P2 VIADD R21, R21, 0x1 ;  /* 0x000000011515a836 */ /* 0x000fc60000000000 */
[----:B------:R-:W-:-:S13]  /*4410*/  ISETP.GE.U32.AND P1, PT, R25, R0, PT ;  /* 0x000000001900720c */ /* 0x000fda0003f26070 */
[----:B------:R-:W-:-:S05]  /*4420*/  @P1 IADD3 R21, PT, PT, R21, 0x1, RZ ;  /* 0x0000000115151810 */ /* 0x000fca0007ffe0ff */
[----:B------:R-:W-:-:S05]  /*4430*/  @!P3 IMAD.MOV R21, RZ, RZ, -R21 ;  /* 0x000000ffff15b224 */ /* 0x000fca00078e0a15 */
[----:B------:R-:W-:-:S05]  /*4440*/  SEL R21, R12, R21, !P0 ;  /* 0x000000150c157207 */ /* 0x000fca0004000000 */
[----:B------:R-:W-:Y:S02]  /*4450*/  IMAD.MOV R20, RZ, RZ, -R21 ;  /* 0x000000ffff147224 */ /* 0x000fe400078e0a15 */
[----:B------:R-:W-:Y:S02]  /*4460*/  IMAD R21, R21, R4, R4 ;  /* 0x0000000415157224 */ /* 0x000fe400078e0204 */
[----:B------:R-:W-:-:S05]  /*4470*/  IMAD R20, R2, R20, R11 ;  /* 0x0000001402147224 */ /* 0x000fca00078e020b */
[----:B------:R-:W-:-:S05]  /*4480*/  IADD3 R24, P1, PT, R20, R21, RZ ;  /* 0x0000001514187210 */ /* 0x000fca0007f3e0ff */
[----:B------:R-:W-:Y:S01]  /*4490*/  IMAD.SHL.U32 R26, R24, 0x8, RZ ;  /* 0x00000008181a7824 */ /* 0x000fe200078e00ff */
[----:B--2---:R-:W-:Y:S01]  /*44a0*/  DADD R16, R18, R16 ;  /* 0x0000000012107229 */ /* 0x004fe20000000010 */
[----:B------:R-:W-:-:S04]  /*44b0*/  SHF.R.S32.HI R18, RZ, 0x1f, R20 ;  /* 0x0000001fff127819 */ /* 0x000fc80000011414 */
[----:B------:R-:W-:Y:S01]  /*44c0*/  LEA.HI.X.SX32 R19, R21, R18, 0x1, P1 ;  /* 0x0000001215137211 */ /* 0x000fe200008f0eff */
[----:B------:R-:W-:Y:S01]  /*44d0*/  IMAD.IADD R21, R20, 0x1, R21 ;  /* 0x0000000114157824 */ /* 0x000fe200078e0215 */
[----:B------:R-:W-:Y:S01]  /*44e0*/  IADD3 R14, P1, PT, R14, UR14, RZ ;  /* 0x0000000e0e0e7c10 */ /* 0x000fe2000ff3e0ff */
[----:B------:R-:W-:Y:S01]  /*44f0*/  DMUL R16, R16, 0.25 ;  /* 0x3fd0000010107828 */ /* 0x000fe20000000000 */
[----:B------:R-:W-:Y:S01]  /*4500*/  SHF.L.U64.HI R24, R24, 0x3, R19 ;  /* 0x0000000318187819 */ /* 0x000fe20000010213 */
[----:B------:R-:W-:Y:S01]  /*4510*/  IMAD.WIDE R20, R21, 0x8, R6 ;  /* 0x0000000815147825 */ /* 0x000fe200078e0206 */
[----:B------:R-:W-:Y:S02]  /*4520*/  IADD3 R18, P2, PT, R26, UR12, RZ ;  /* 0x0000000c1a127c10 */ /* 0x000fe4000ff5e0ff */
[----:B------:R-:W-:Y:S02]  /*4530*/  IADD3.X R15, PT, PT, R15, UR15, RZ, P1, !PT ;  /* 0x0000000f0f0f7c10 */ /* 0x000fe40008ffe4ff */
[----:B------:R-:W-:-:S03]  /*4540*/  IADD3.X R19, PT, PT, R24, UR13, RZ, P2, !PT ;  /* 0x0000000d18137c10 */ /* 0x000fc600097fe4ff */
[----:B------:R0:W-:Y:S04]  /*4550*/  STG.E.64 desc[UR8][R14.64+0x8], R16 ;  /* 0x000008100e007986 */ /* 0x0001e8000c101b08 */
[----:B------:R-:W2:Y:S04]  /*4560*/  LDG.E.64 R20, desc[UR8][R20.64] ;  /* 0x0000000814147981 */ /* 0x000ea8000c1e1b00 */
[----:B------:R-:W2:Y:S01]  /*4570*/  LDG.E.64 R18, desc[UR8][R18.64+0x10] ;  /* 0x0000100812127981 */ /* 0x000ea2000c1e1b00 */
        /* <DEDUP_REMOVED lines=10> */
[----:B------:R-:W-:-:S04]  /*4620*/  @!P3 IADD3 R25, PT, PT, -R25, RZ, RZ ;  /* 0x000000ff1919b210 */ /* 0x000fc80007ffe1ff */
[----:B------:R-:W-:-:S05]  /*4630*/  SEL R25, R12, R25, !P0 ;  /* 0x000000190c197207 */ /* 0x000fca0004000000 */
[----:B0-----:R-:W-:Y:S02]  /*4640*/  IMAD.MOV R14, RZ, RZ, -R25 ;  /* 0x000000ffff0e7224 */ /* 0x001fe400078e0a19 */
[----:B------:R-:W-:Y:S02]  /*4650*/  IMAD R17, R25, R4, R4 ;  /* 0x0000000419117224 */ /* 0x000fe400078e0204 */
[----:B------:R-:W-:-:S05]  /*4660*/  IMAD R14, R2, R14, R5 ;  /* 0x0000000e020e7224 */ /* 0x000fca00078e0205 */
[----:B------:R-:W-:Y:S02]  /*4670*/  IADD3 R15, P1, PT, R14, R17, RZ ;  /* 0x000000110e0f7210 */ /* 0x000fe40007f3e0ff */
[----:B------:R-:W-:-:S03]  /*4680*/  SHF.R.S32.HI R16, RZ, 0x1f, R14 ;  /* 0x0000001fff107819 */ /* 0x000fc6000001140e */
[----:B------:R-:W-:Y:S01]  /*4690*/  IMAD.SHL.U32 R25, R15, 0x8, RZ ;  /* 0x000000080f197824 */ /* 0x000fe200078e00ff */
[----:B------:R-:W-:Y:S01]  /*46a0*/  LEA.HI.X.SX32 R16, R17, R16, 0x1, P1 ;  /* 0x0000001011107211 */ /* 0x000fe200008f0eff */
[----:B--2---:R-:W-:Y:S01]  /*46b0*/  DADD R18, R18, R20 ;  /* 0x0000000012127229 */ /* 0x004fe20000000014 */
[----:B------:R-:W-:Y:S01]  /*46c0*/  IMAD.IADD R21, R14, 0x1, R17 ;  /* 0x000000010e157824 */ /* 0x000fe200078e0211 */
[----:B------:R-:W-:Y:S02]  /*46d0*/  IADD3 R14, P1, PT, R26, UR14, RZ ;  /* 0x0000000e1a0e7c10 */ /* 0x000fe4000ff3e0ff */
[----:B------:R-:W-:Y:S01]  /*46e0*/  SHF.L.U64.HI R26, R15, 0x3, R16 ;  /* 0x000000030f1a7819 */ /* 0x000fe20000010210 */
[----:B------:R-:W-:Y:S01]  /*46f0*/  IMAD.WIDE R20, R21, 0x8, R6 ;  /* 0x0000000815147825 */ /* 0x000fe200078e0206 */
[----:B------:R-:W-:Y:S02]  /*4700*/  IADD3 R16, P2, PT, R25, UR12, RZ ;  /* 0x0000000c19107c10 */ /* 0x000fe4000ff5e0ff */
[----:B------:R-:W-:Y:S01]  /*4710*/  DMUL R18, R18, 0.25 ;  /* 0x3fd0000012127828 */ /* 0x000fe20000000000 */
[----:B------:R-:W-:-:S02]  /*4720*/  IADD3.X R15, PT, PT, R24, UR15, RZ, P1, !PT ;  /* 0x0000000f180f7c10 */ /* 0x000fc40008ffe4ff */
[----:B------:R-:W-:-:S04]  /*4730*/  IADD3.X R17, PT, PT, R26, UR13, RZ, P2, !PT ;  /* 0x0000000d1a117c10 */ /* 0x000fc800097fe4ff */
[----:B------:R0:W-:Y:S04]  /*4740*/  STG.E.64 desc[UR8][R14.64+0x8], R18 ;  /* 0x000008120e007986 */ /* 0x0001e8000c101b08 */
[----:B------:R-:W2:Y:S04]  /*4750*/  LDG.E.64 R16, desc[UR8][R16.64+0x10] ;  /* 0x0000100810107981 */ /* 0x000ea8000c1e1b00 */
[----:B------:R-:W2:Y:S01]  /*4760*/  LDG.E.64 R20, desc[UR8][R20.64] ;  /* 0x0000000814147981 */ /* 0x000ea2000c1e1b00 */
[----:B------:R-:W-:-:S05]  /*4770*/  IABS R29, R13 ;  /* 0x0000000d001d7213 */ /* 0x000fca0000000000 */
[----:B------:R-:W-:-:S04]  /*4780*/  IMAD.HI.U32 R27, R8, R29, RZ ;  /* 0x0000001d081b7227 */ /* 0x000fc800078e00ff */
[----:B------:R-:W-:-:S05]  /*4790*/  IMAD R29, R27, R22, R29 ;  /* 0x000000161b1d7224 */ /* 0x000fca00078e021d */
[----:B------:R-:W-:-:S13]  /*47a0*/  ISETP.GT.U32.AND P2, PT, R0, R29, PT ;  /* 0x0000001d0000720c */ /* 0x000fda0003f44070 */
[----:B------:R-:W-:Y:S01]  /*47b0*/  @!P2 IMAD.IADD R29, R29, 0x1, -R10 ;  /* 0x000000011d1da824 */ /* 0x000fe200078e0a0a */
[----:B------:R-:W-:Y:S01]  /*47c0*/  LOP3.LUT R10, R13, R2, RZ, 0x3c, !PT ;  /* 0x000000020d0a7212 */ /* 0x000fe200078e3cff */
[----:B------:R-:W-:-:S03]  /*47d0*/  @!P2 VIADD R27, R27, 0x1 ;  /* 0x000000011b1ba836 */ /* 0x000fc60000000000 */
[----:B------:R-:W-:Y:S02]  /*47e0*/  ISETP.GE.U32.AND P1, PT, R29, R0, PT ;  /* 0x000000001d00720c */ /* 0x000fe40003f26070 */
[----:B------:R-:W-:-:S11]  /*47f0*/  ISETP.GE.AND P3, PT, R10, RZ, PT ;  /* 0x000000ff0a00720c */ /* 0x000fd60003f66270 */
[----:B------:R-:W-:-:S04]  /*4800*/  @P1 VIADD R27, R27, 0x1 ;  /* 0x000000011b1b1836 */ /* 0x000fc80000000000 */
[----:B------:R-:W-:-:S05]  /*4810*/  @!P3 IMAD.MOV R27, RZ, RZ, -R27 ;  /* 0x000000ffff1bb224 */ /* 0x000fca00078e0a1b */
[----:B------:R-:W-:-:S04]  /*4820*/  SEL R27, R12, R27, !P0 ;  /* 0x0000001b0c1b7207 */ /* 0x000fc80004000000 */
[C---:B0-----:R-:W-:Y:S01]  /*4830*/  IADD3 R15, PT, PT, -R27.reuse, RZ, RZ ;  /* 0x000000ff1b0f7210 */ /* 0x041fe20007ffe1ff */
[----:B------:R-:W-:-:S04]  /*4840*/  IMAD R22, R27, R4, R4 ;  /* 0x000000041b167224 */ /* 0x000fc800078e0204 */
[----:B------:R-:W-:-:S05]  /*4850*/  IMAD R15, R2, R15, R13 ;  /* 0x0000000f020f7224 */ /* 0x000fca00078e020d */
[----:B------:R-:W-:Y:S02]  /*4860*/  IADD3 R12, P0, PT, R15, R22, RZ ;  /* 0x000000160f0c7210 */ /* 0x000fe40007f1e0ff */
[----:B------:R-:W-:-:S03]  /*4870*/  SHF.R.S32.HI R19, RZ, 0x1f, R15 ;  /* 0x0000001fff137819 */ /* 0x000fc6000001140f */
[----:B------:R-:W-:Y:S01]  /*4880*/  IMAD.SHL.U32 R10, R12, 0x8, RZ ;  /* 0x000000080c0a7824 */ /* 0x000fe200078e00ff */
[----:B------:R-:W-:Y:S02]  /*4890*/  LEA.HI.X.SX32 R19, R22, R19, 0x1, P0 ;  /* 0x0000001316137211 */ /* 0x000fe400000f0eff */
[----:B------:R-:W-:Y:S01]  /*48a0*/  IADD3 R18, P0, PT, R25, UR14, RZ ;  /* 0x0000000e19127c10 */ /* 0x000fe2000ff1e0ff */
[----:B------:R-:W-:Y:S01]  /*48b0*/  IMAD.IADD R25, R15, 0x1, R22 ;  /* 0x000000010f197824 */ /* 0x000fe200078e0216 */
[----:B------:R-:W-:Y:S02]  /*48c0*/  SHF.L.U64.HI R12, R12, 0x3, R19 ;  /* 0x000000030c0c7819 */ /* 0x000fe40000010213 */
[----:B------:R-:W-:Y:S02]  /*48d0*/  IADD3 R14, P1, PT, R10, UR12, RZ ;  /* 0x0000000c0a0e7c10 */ /* 0x000fe4000ff3e0ff */
[----:B------:R-:W-:Y:S02]  /*48e0*/  IADD3.X R19, PT, PT, R26, UR15, RZ, P0, !PT ;  /* 0x0000000f1a137c10 */ /* 0x000fe400087fe4ff */
[----:B------:R-:W-:Y:S01]  /*48f0*/  IADD3.X R15, PT, PT, R12, UR13, RZ, P1, !PT ;  /* 0x0000000d0c0f7c10 */ /* 0x000fe20008ffe4ff */
[----:B--2---:R-:W-:-:S08]  /*4900*/  DADD R16, R16, R20 ;  /* 0x0000000010107229 */ /* 0x004fd00000000014 */
[----:B------:R-:W-:Y:S01]  /*4910*/  DMUL R20, R16, 0.25 ;  /* 0x3fd0000010147828 */ /* 0x000fe20000000000 */
[----:B------:R-:W-:-:S06]  /*4920*/  IMAD.WIDE R16, R25, 0x8, R6 ;  /* 0x0000000819107825 */ /* 0x000fcc00078e0206 */
[----:B------:R1:W-:Y:S04]  /*4930*/  STG.E.64 desc[UR8][R18.64+0x8], R20 ;  /* 0x0000081412007986 */ /* 0x0003e8000c101b08 */
[----:B------:R-:W2:Y:S04]  /*4940*/  LDG.E.64 R14, desc[UR8][R14.64+0x10] ;  /* 0x000010080e0e7981 */ /* 0x000ea8000c1e1b00 */
[----:B------:R-:W2:Y:S01]  /*4950*/  LDG.E.64 R16, desc[UR8][R16.64] ;  /* 0x0000000810107981 */ /* 0x000ea2000c1e1b00 */
[----:B------:R-:W-:Y:S01]  /*4960*/  IADD3 R26, P0, PT, R10, UR14, RZ ;  /* 0x0000000e0a1a7c10 */ /* 0x000fe2000ff1e0ff */
[----:B------:R-:W-:Y:S01]  /*4970*/  IMAD R10, R9, UR17, RZ ;  /* 0x00000011090a7c24 */ /* 0x000fe2000f8e02ff */
[----:B------:R-:W-:-:S02]  /*4980*/  UIADD3 UR5, UPT, UPT, UR5, 0x4, URZ ;  /* 0x0000000405057890 */ /* 0x000fc4000fffe0ff */
[----:B------:R-:W-:Y:S01]  /*4990*/  IADD3.X R27, PT, PT, R12, UR15, RZ, P0, !PT ;  /* 0x0000000f0c1b7c10 */ /* 0x000fe200087fe4ff */
[----:B------:R-:W-:Y:S01]  /*49a0*/  IMAD R10, R10, UR16, RZ ;  /* 0x000000100a0a7c24 */ /* 0x000fe2000f8e02ff */
[----:B------:R-:W-:-:S03]  /*49b0*/  UISETP.NE.AND UP0, UPT, UR5, URZ, UPT ;  /* 0x000000ff0500728c */ /* 0x000fc6000bf05270 */
[----:B------:R-:W-:-:S04]  /*49c0*/  IMAD R10, R10, UR18, RZ ;  /* 0x000000120a0a7c24 */ /* 0x000fc8000f8e02ff */
[----:B------:R-:W-:-:S04]  /*49d0*/  IMAD R10, R10, UR11, RZ ;  /* 0x0000000b0a0a7c24 */ /* 0x000fc8000f8e02ff */
[----:B------:R-:W-:-:S04]  /*49e0*/  IMAD R10, R10, UR10, RZ ;  /* 0x0000000a0a0a7c24 */ /* 0x000fc8000f8e02ff */
[C---:B------:R-:W-:Y:S02]  /*49f0*/  IMAD R23, R10.reuse, 0x4, R23 ;  /* 0x000000040a177824 */ /* 0x040fe400078e0217 */
[C---:B------:R-:W-:Y:S02]  /*4a00*/  IMAD R11, R10.reuse, 0x4, R11 ;  /* 0x000000040a0b7824 */ /* 0x040fe400078e020b */
[C---:B------:R-:W-:Y:S02]  /*4a10*/  IMAD R5, R10.reuse, 0x4, R5 ;  /* 0x000000040a057824 */ /* 0x040fe400078e0205 */
[----:B------:R-:W-:Y:S01]  /*4a20*/  IMAD R13, R10, 0x4, R13 ;  /* 0x000000040a0d7824 */ /* 0x000fe200078e020d */
[----:B--2---:R-:W-:-:S08]  /*4a30*/  DADD R24, R14, R16 ;  /* 0x000000000e187229 */ /* 0x004fd00000000010 */
[----:B------:R-:W-:-:S07]  /*4a40*/  DMUL R24, R24, 0.25 ;  /* 0x3fd0000018187828 */ /* 0x000fce0000000000 */
[----:B------:R1:W-:Y:S01]  /*4a50*/  STG.E.64 desc[UR8][R26.64+0x8], R24 ;  /* 0x000008181a007986 */ /* 0x0003e2000c101b08 */
[----:B------:R-:W-:Y:S05]  /*4a60*/  BRA.U UP0, `(.L_x_37) ;  /* 0xfffffff500a87547 */ /* 0x000fea000b83ffff */
.L_x_36:
[----:B------:R-:W0:Y:S02]  /*4a70*/  LDCU UR5, c[0x0][0x39c] ;  /* 0x00007380ff0577ac */ /* 0x000e240008000800 */
[----:B0-----:R-:W-:-:S09]  /*4a80*/  ULOP3.LUT UP0, UR6, UR5, 0x3, URZ, 0xc0, !UPT ;  /* 0x0000000305067892 */ /* 0x001fd2000f80c0ff */
[----:B------:R-:W-:Y:S05]  /*4a90*/  BRA.U !UP0, `(.L_x_35) ;  /* 0x00000009084c7547 */ /* 0x000fea000b800000 */
[----:B------:R-:W0:Y:S01]  /*4aa0*/  LDC R0, c[0x0][0x390] ;  /* 0x0000e400ff007b82 */ /* 0x000e220000000800 */
[----:B------:R-:W-:Y:S02]  /*4ab0*/  UISETP.NE.AND UP0, UPT, UR6, 0x1, UPT ;  /* 0x000000010600788c */ /* 0x000fe4000bf05270 */
[----:B------:R-:W-:-:S04]  /*4ac0*/  ULOP3.LUT UR7, UR5, 0x1, URZ, 0xc0, !UPT ;  /* 0x0000000105077892 */ /* 0x000fc8000f8ec0ff */
[----:B------:R-:W-:Y:S01]  /*4ad0*/  UISETP.NE.U32.AND UP1, UPT, UR7, 0x1, UPT ;  /* 0x000000010700788c */ /* 0x000fe2000bf25070 */
[----:B0-----:R-:W-:Y:S02]  /*4ae0*/  VIADD R2, R0, 0xfffffffe ;  /* 0xfffffffe00027836 */ /* 0x001fe40000000000 */
[----:B------:R-:W-:Y:S08]  /*4af0*/  BRA.U !UP0, `(.L_x_38) ;  /* 0x0000000508587547 */ /* 0x000ff0000b800000 */
[-C--:B------:R-:W-:Y:S01]  /*4b00*/  IABS R14, R2.reuse ;  /* 0x00000002000e7213 */ /* 0x080fe20000000000 */
[----:B------:R-:W-:Y:S01]  /*4b10*/  UIMAD UR7, UR16, UR17, URZ ;  /* 0x00000011100772a4 */ /* 0x000fe2000f8e02ff */
[-C--:B------:R-:W-:Y:S01]  /*4b20*/  IABS R6, R2.reuse ;  /* 0x0000000200067213 */ /* 0x080fe20000000000 */
[----:B------:R-:W-:Y:S01]  /*4b30*/  UIMAD UR6, UR11, UR18, URZ ;  /* 0x000000120b0672a4 */ /* 0x000fe2000f8e02ff */
[----:B------:R-:W0:Y:S01]  /*4b40*/  I2F.RP R4, R14 ;  /* 0x0000000e00047306 */ /* 0x000e220000209400 */
[----:B------:R-:W-:Y:S01]  /*4b50*/  ISETP.NE.AND P3, PT, R2, RZ, PT ;  /* 0x000000ff0200720c */ /* 0x000fe20003f65270 */
[----:B------:R-:W2:Y:S01]  /*4b60*/  LDCU.128 UR12, c[0x0][0x380] ;  /* 0x00007000ff0c77ac */ /* 0x000ea20008000c00 */
[----:B------:R-:W-:Y:S01]  /*4b70*/  IMAD R12, R9, UR7, RZ ;  /* 0x00000007090c7c24 */ /* 0x000fe2000f8e02ff */
[----:B------:R-:W-:Y:S01]  /*4b80*/  LOP3.LUT R17, RZ, R2, RZ, 0x33, !PT ;  /* 0x00000002ff117212 */ /* 0x000fe200078e33ff */
[----:B------:R-:W-:Y:S01]  /*4b90*/  IMAD.MOV R15, RZ, RZ, -R6 ;  /* 0x000000ffff0f7224 */ /* 0x000fe200078e0a06 */
[----:B------:R-:W-:-:S06]  /*4ba0*/  UIMAD UR6, UR6, UR10, URZ ;  /* 0x0000000a060672a4 */ /* 0x000fcc000f8e02ff */
[----:B------:R-:W-:Y:S01]  /*4bb0*/  IMAD R12, R12, UR6, RZ ;  /* 0x000000060c0c7c24 */ /* 0x000fe2000f8e02ff */
[----:B0-----:R-:W1:Y:S03]  /*4bc0*/  MUFU.RCP R4, R4 ;  /* 0x0000000400047308 */ /* 0x001e660000001000 */
[----:B------:R-:W-:Y:S01]  /*4bd0*/  IMAD R13, R12, UR4, R3 ;  /* 0x000000040c0d7c24 */ /* 0x000fe2000f8e0203 */
[----:B-1----:R-:W-:-:S04]  /*4be0*/  IADD3 R18, PT, PT, R4, 0xffffffe, RZ ;  /* 0x0ffffffe04127810 */ /* 0x002fc80007ffe0ff */
[----:B------:R-:W-:Y:S01]  /*4bf0*/  IABS R4, R13 ;  /* 0x0000000d00047213 */ /* 0x000fe20000000000 */
[----:B------:R0:W1:Y:S02]  /*4c00*/  F2I.FTZ.U32.TRUNC.NTZ R19, R18 ;  /* 0x0000001200137305 */ /* 0x000064000021f000 */
[----:B0-----:R-:W-:Y:S02]  /*4c10*/  IMAD.MOV.U32 R18, RZ, RZ, RZ ;  /* 0x000000ffff127224 */ /* 0x001fe400078e00ff */
[----:B-1----:R-:W-:-:S04]  /*4c20*/  IMAD.MOV R5, RZ, RZ, -R19 ;  /* 0x000000ffff057224 */ /* 0x002fc800078e0a13 */
[----:B------:R-:W-:-:S04]  /*4c30*/  IMAD R5, R5, R14, RZ ;  /* 0x0000000e05057224 */ /* 0x000fc800078e02ff */
[----:B------:R-:W-:-:S04]  /*4c40*/  IMAD.HI.U32 R18, R19, R5, R18 ;  /* 0x0000000513127227 */ /* 0x000fc800078e0012 */
[----:B------:R-:W-:-:S04]  /*4c50*/  IMAD.MOV.U32 R5, RZ, RZ, R4 ;  /* 0x000000ffff057224 */ /* 0x000fc800078e0004 */
        /* <DEDUP_REMOVED lines=21> */
[----:B--2---:R-:W-:Y:S01]  /*4db0*/  IADD3 R6, P0, PT, R16, UR12, RZ ;  /* 0x0000000c10067c10 */ /* 0x004fe2000ff1e0ff */
[----:B0-----:R-:W-:-:S03]  /*4dc0*/  IMAD.WIDE R10, R11, 0x8, R4 ;  /* 0x000000080b0a7825 */ /* 0x001fc600078e0204 */
[----:B------:R-:W-:-:S03]  /*4dd0*/  IADD3.X R7, PT, PT, R8, UR13, RZ, P0, !PT ;  /* 0x0000000d08077c10 */ /* 0x000fc600087fe4ff */
[----:B------:R-:W2:Y:S04]  /*4de0*/  LDG.E.64 R10, desc[UR8][R10.64] ;  /* 0x000000080a0a7981 */ /* 0x000ea8000c1e1b00 */
[----:B------:R-:W2:Y:S01]  /*4df0*/  LDG.E.64 R6, desc[UR8][R6.64+0x10] ;  /* 0x0000100806067981 */ /* 0x000ea2000c1e1b00 */
[----:B------:R-:W-:-:S05]  /*4e00*/  IMAD.IADD R19, R12, 0x1, R13 ;  /* 0x000000010c137824 */ /* 0x000fca00078e020d */
        /* <DEDUP_REMOVED lines=14> */
[----:B------:R-:W-:-:S05]  /*4ef0*/  IMAD R14, R2, R13, R19 ;  /* 0x0000000d020e7224 */ /* 0x000fca00078e0213 */
[----:B------:R-:W-:Y:S02]  /*4f00*/  SHF.R.S32.HI R12, RZ, 0x1f, R14 ;  /* 0x0000001fff0c7819 */ /* 0x000fe4000001140e */
[----:B------:R-:W-:-:S04]  /*4f10*/  IADD3 R15, P0, PT, R14, R17, RZ ;  /* 0x000000110e0f7210 */ /* 0x000fc80007f1e0ff */
[----:B------:R-:W-:Y:S02]  /*4f20*/  LEA.HI.X.SX32 R18, R17, R12, 0x1, P0 ;  /* 0x0000000c11127211 */ /* 0x000fe400000f0eff */
[----:B------:R-:W-:Y:S01]  /*4f30*/  IADD3 R16, P0, PT, R16, UR14, RZ ;  /* 0x0000000e10107c10 */ /* 0x000fe2000ff1e0ff */
[----:B--2---:R-:W-:Y:S01]  /*4f40*/  DADD R12, R6, R10 ;  /* 0x00000000060c7229 */ /* 0x004fe2000000000a */
[C---:B------:R-:W-:Y:S01]  /*4f50*/  IMAD.SHL.U32 R7, R15.reuse, 0x8, RZ ;  /* 0x000000080f077824 */ /* 0x040fe200078e00ff */
[----:B------:R-:W-:Y:S01]  /*4f60*/  SHF.L.U64.HI R6, R15, 0x3, R18 ;  /* 0x000000030f067819 */ /* 0x000fe20000010212 */
[----:B------:R-:W-:Y:S01]  /*4f70*/  IMAD.IADD R15, R14, 0x1, R17 ;  /* 0x000000010e0f7824 */ /* 0x000fe200078e0211 */
[----:B------:R-:W-:Y:S02]  /*4f80*/  IADD3.X R17, PT, PT, R8, UR15, RZ, P0, !PT ;  /* 0x0000000f08117c10 */ /* 0x000fe400087fe4ff */
[----:B------:R-:W-:Y:S02]  /*4f90*/  IADD3 R10, P1, PT, R7, UR12, RZ ;  /* 0x0000000c070a7c10 */ /* 0x000fe4000ff3e0ff */
[----:B------:R-:W-:Y:S01]  /*4fa0*/  DMUL R12, R12, 0.25 ;  /* 0x3fd000000c0c7828 */ /* 0x000fe20000000000 */
[----:B------:R-:W-:Y:S01]  /*4fb0*/  IMAD.WIDE R4, R15, 0x8, R4 ;  /* 0x000000080f047825 */ /* 0x000fe200078e0204 */
[----:B------:R-:W-:-:S05]  /*4fc0*/  IADD3.X R11, PT, PT, R6, UR13, RZ, P1, !PT ;  /* 0x0000000d060b7c10 */ /* 0x000fca0008ffe4ff */
[----:B------:R0:W-:Y:S04]  /*4fd0*/  STG.E.64 desc[UR8][R16.64+0x8], R12 ;  /* 0x0000080c10007986 */ /* 0x0001e8000c101b08 */
[----:B------:R-:W2:Y:S04]  /*4fe0*/  LDG.E.64 R4, desc[UR8][R4.64] ;  /* 0x0000000804047981 */ /* 0x000ea8000c1e1b00 */
[----:B------:R-:W2:Y:S01]  /*4ff0*/  LDG.E.64 R10, desc[UR8][R10.64+0x10] ;  /* 0x000010080a0a7981 */ /* 0x000ea2000c1e1b00 */
[----:B------:R-:W-:Y:S01]  /*5000*/  IADD3 R18, P0, PT, R7, UR14, RZ ;  /* 0x0000000e07127c10 */ /* 0x000fe2000ff1e0ff */
[----:B------:R-:W-:-:S03]  /*5010*/  UIADD3 UR4, UPT, UPT, UR4, 0x2, URZ ;  /* 0x0000000204047890 */ /* 0x000fc6000fffe0ff */
[----:B------:R-:W-:Y:S01]  /*5020*/  IADD3.X R19, PT, PT, R6, UR15, RZ, P0, !PT ;  /* 0x0000000f06137c10 */ /* 0x000fe200087fe4ff */
[----:B--2---:R-:W-:-:S08]  /*5030*/  DADD R14, R10, R4 ;  /* 0x000000000a0e7229 */ /* 0x004fd00000000004 */
[----:B------:R-:W-:-:S07]  /*5040*/  DMUL R14, R14, 0.25 ;  /* 0x3fd000000e0e7828 */ /* 0x000fce0000000000 */
[----:B------:R0:W-:Y:S04]  /*5050*/  STG.E.64 desc[UR8][R18.64+0x8], R14 ;  /* 0x0000080e12007986 */ /* 0x0001e8000c101b08 */
.L_x_38:
[----:B------:R-:W-:Y:S05]  /*5060*/  BRA.U UP1, `(.L_x_35) ;  /* 0x0000000101d87547 */ /* 0x000fea000b800000 */
[-C--:B------:R-:W-:Y:S01]  /*5070*/  IABS R6, R2.reuse ;  /* 0x0000000200067213 */ /* 0x080fe20000000000 */
[----:B------:R-:W-:Y:S01]  /*5080*/  UIMAD UR7, UR16, UR17, URZ ;  /* 0x00000011100772a4 */ /* 0x000fe2000f8e02ff */
[----:B------:R-:W-:Y:S01]  /*5090*/  IABS R10, R2 ;  /* 0x00000002000a7213 */ /* 0x000fe20000000000 */
[----:B------:R-:W-:Y:S01]  /*50a0*/  UIMAD UR6, UR11, UR18, URZ ;  /* 0x000000120b0672a4 */ /* 0x000fe2000f8e02ff */
[----:B------:R-:W2:Y:S01]  /*50b0*/  I2F.RP R7, R6 ;  /* 0x0000000600077306 */ /* 0x000ea20000209400 */
[----:B------:R-:W3:Y:S02]  /*50c0*/  LDCU.128 UR12, c[0x0][0x380] ;  /* 0x00007000ff0c77ac */ /* 0x000ee40008000c00 */
[----:B------:R-:W-:Y:S01]  /*50d0*/  IMAD R8, R9, UR7, RZ ;  /* 0x0000000709087c24 */ /* 0x000fe2000f8e02ff */
[----:B------:R-:W-:Y:S01]  /*50e0*/  UIMAD UR6, UR6, UR10, URZ ;  /* 0x0000000a060672a4 */ /* 0x000fe2000f8e02ff */
[----:B------:R-:W-:-:S05]  /*50f0*/  IMAD.MOV R10, RZ, RZ, -R10 ;  /* 0x000000ffff0a7224 */ /* 0x000fca00078e0a0a */
[----:B------:R-:W-:Y:S01]  /*5100*/  IMAD R8, R8, UR6, RZ ;  /* 0x0000000608087c24 */ /* 0x000fe2000f8e02ff */
[----:B--2---:R-:W2:Y:S03]  /*5110*/  MUFU.RCP R7, R7 ;  /* 0x0000000700077308 */ /* 0x004ea60000001000 */
[----:B0-----:R-:W-:-:S05]  /*5120*/  IMAD R13, R8, UR4, R3 ;  /* 0x00000004080d7c24 */ /* 0x001fca000f8e0203 */
[----:B------:R-:W-:Y:S01]  /*5130*/  IABS R8, R13 ;  /* 0x0000000d00087213 */ /* 0x000fe20000000000 */
[----:B--2---:R-:W-:-:S04]  /*5140*/  VIADD R4, R7, 0xffffffe ;  /* 0x0ffffffe07047836 */ /* 0x004fc80000000000 */
[----:B------:R0:W2:Y:S02]  /*5150*/  F2I.FTZ.U32.TRUNC.NTZ R5, R4 ;  /* 0x0000000400057305 */ /* 0x0000a4000021f000 */
[----:B0-----:R-:W-:Y:S02]  /*5160*/  IMAD.MOV.U32 R4, RZ, RZ, RZ ;  /* 0x000000ffff047224 */ /* 0x001fe400078e00ff */
[----:B--2---:R-:W-:-:S04]  /*5170*/  IMAD.MOV R11, RZ, RZ, -R5 ;  /* 0x000000ffff0b7224 */ /* 0x004fc800078e0a05 */
[----:B------:R-:W-:-:S04]  /*5180*/  IMAD R7, R11, R6, RZ ;  /* 0x000000060b077224 */ /* 0x000fc800078e02ff */
[----:B------:R-:W-:Y:S01]  /*5190*/  IMAD.HI.U32 R4, R5, R7, R4 ;  /* 0x0000000705047227 */ /* 0x000fe200078e0004 */
[----:B------:R-:W-:-:S03]  /*51a0*/  MOV R5, R8 ;  /* 0x0000000800057202 */ /* 0x000fc60000000f00 */
[----:B------:R-:W-:Y:S02]  /*51b0*/  IMAD.MOV.U32 R7, RZ, RZ, R10 ;  /* 0x000000ffff077224 */ /* 0x000fe400078e000a */
[----:B------:R-:W-:-:S04]  /*51c0*/  IMAD.HI.U32 R4, R4, R5, RZ ;  /* 0x0000000504047227 */ /* 0x000fc800078e00ff */
[----:B------:R-:W-:-:S05]  /*51d0*/  IMAD R5, R4, R7, R5 ;  /* 0x0000000704057224 */ /* 0x000fca00078e0205 */
[----:B------:R-:W-:-:S13]  /*51e0*/  ISETP.GT.U32.AND P1, PT, R6, R5, PT ;  /* 0x000000050600720c */ /* 0x000fda0003f24070 */
[----:B------:R-:W-:Y:S02]  /*51f0*/  @!P1 IMAD.IADD R5, R5, 0x1, -R6 ;  /* 0x0000000105059824 */ /* 0x000fe400078e0a06 */
[----:B------:R-:W-:Y:S01]  /*5200*/  @!P1 VIADD R4, R4, 0x1 ;  /* 0x0000000104049836 */ /* 0x000fe20000000000 */
[----:B------:R-:W-:Y:S02]  /*5210*/  ISETP.NE.AND P1, PT, R2, RZ, PT ;  /* 0x000000ff0200720c */ /* 0x000fe40003f25270 */
[----:B------:R-:W-:Y:S02]  /*5220*/  ISETP.GE.U32.AND P0, PT, R5, R6, PT ;  /* 0x000000060500720c */ /* 0x000fe40003f06070 */
[----:B------:R-:W-:-:S04]  /*5230*/  LOP3.LUT R5, R13, R2, RZ, 0x3c, !PT ;  /* 0x000000020d057212 */ /* 0x000fc800078e3cff */
[----:B------:R-:W-:-:S07]  /*5240*/  ISETP.GE.AND P2, PT, R5, RZ, PT ;  /* 0x000000ff0500720c */ /* 0x000fce0003f46270 */
[----:B------:R-:W-:-:S04]  /*5250*/  @P0 VIADD R4, R4, 0x1 ;  /* 0x0000000104040836 */ /* 0x000fc80000000000 */
[----:B------:R-:W-:Y:S02]  /*5260*/  IMAD.MOV.U32 R7, RZ, RZ, R4 ;  /* 0x000000ffff077224 */ /* 0x000fe400078e0004 */
[----:B------:R-:W0:Y:S02]  /*5270*/  LDC.64 R4, c[0x0][0x380] ;  /* 0x0000e000ff047b82 */ /* 0x000e240000000a00 */
[----:B------:R-:W-:Y:S01]  /*5280*/  @!P2 IMAD.MOV R7, RZ, RZ, -R7 ;  /* 0x000000ffff07a224 */ /* 0x000fe200078e0a07 */
[----:B------:R-:W-:-:S05]  /*5290*/  @!P1 LOP3.LUT R7, RZ, R2, RZ, 0x33, !PT ;  /* 0x00000002ff079212 */ /* 0x000fca00078e33ff */
        /* <DEDUP_REMOVED lines=8> */
[----:B------:R-:W-:Y:S01]  /*5320*/  SHF.L.U64.HI R0, R6, 0x3, R11 ;  /* 0x0000000306007819 */ /* 0x000fe2000001020b */
[----:B0-----:R-:W-:Y:S01]  /*5330*/  IMAD.WIDE R6, R7, 0x8, R4 ;  /* 0x0000000807067825 */ /* 0x001fe200078e0204 */
[----:B---3--:R-:W-:-:S04]  /*5340*/  IADD3 R10, P0, PT, R12, UR12, RZ ;  /* 0x0000000c0c0a7c10 */ /* 0x008fc8000ff1e0ff */
[----:B------:R-:W-:Y:S01]  /*5350*/  IADD3.X R11, PT, PT, R0, UR13, RZ, P0, !PT ;  /* 0x0000000d000b7c10 */ /* 0x000fe200087fe4ff */
[----:B------:R-:W2:Y:S04]  /*5360*/  LDG.E.64 R6, desc[UR8][R6.64] ;  /* 0x0000000806067981 */ /* 0x000ea8000c1e1b00 */
[----:B------:R-:W2:Y:S01]  /*5370*/  LDG.E.64 R4, desc[UR8][R10.64+0x10] ;  /* 0x000010080a047981 */ /* 0x000ea2000c1e1b00 */
[----:B------:R-:W-:-:S04]  /*5380*/  IADD3 R12, P0, PT, R12, UR14, RZ ;  /* 0x0000000e0c0c7c10 */ /* 0x000fc8000ff1e0ff */
[----:B------:R-:W-:Y:S01]  /*5390*/  IADD3.X R13, PT, PT, R0, UR15, RZ, P0, !PT ;  /* 0x0000000f000d7c10 */ /* 0x000fe200087fe4ff */
[----:B--2---:R-:W-:-:S08]  /*53a0*/  DADD R4, R4, R6 ;  /* 0x0000000004047229 */ /* 0x004fd00000000006 */
[----:B------:R-:W-:-:S07]  /*53b0*/  DMUL R4, R4, 0.25 ;  /* 0x3fd0000004047828 */ /* 0x000fce0000000000 */
[----:B------:R2:W-:Y:S04]  /*53c0*/  STG.E.64 desc[UR8][R12.64+0x8], R4 ;  /* 0x000008040c007986 */ /* 0x0005e8000c101b08 */
.L_x_35:
[----:B------:R-:W3:Y:S01]  /*53d0*/  LDCU UR4, c[0x0][0x390] ;  /* 0x00007200ff0477ac */ /* 0x000ee20008000800 */
[----:B--2---:R-:W2:Y:S01]  /*53e0*/  LDC R5, c[0x0][0x398] ;  /* 0x0000e600ff057b82 */ /* 0x004ea20000000800 */
[----:B---3--:R-:W-:-:S04]  /*53f0*/  IMAD.U32 R0, RZ, RZ, UR4 ;  /* 0x00000004ff007e24 */ /* 0x008fc8000f8e00ff */
[----:B------:R-:W-:-:S04]  /*5400*/  VIADD R2, R0, 0xfffffffe ;  /* 0xfffffffe00027836 */ /* 0x000fc80000000000 */
[----:B--2---:R-:W-:-:S05]  /*5410*/  IMAD R4, R2, R5, UR5 ;  /* 0x0000000502047e24 */ /* 0x004fca000f8e0205 */
[----:B------:R-:W-:-:S13]  /*5420*/  ISETP.GE.AND P0, PT, R4, 0x1, PT ;  /* 0x000000010400780c */ /* 0x000fda0003f06270 */
[----:B------:R-:W-:Y:S05]  /*5430*/  @!P0 EXIT ;  /* 0x000000000000894d */ /* 0x000fea0003800000 */
[----:B------:R-:W-:Y:S01]  /*5440*/  ISETP.GE.U32.AND P0, PT, R4, 0x4, PT ;  /* 0x000000040400780c */ /* 0x000fe20003f06070 */
[----:B------:R-:W-:-:S12]  /*5450*/  IMAD.MOV.U32 R6, RZ, RZ, RZ ;  /* 0x000000ffff067224 */ /* 0x000fd800078e00ff */
[----:B------:R-:W-:Y:S05]  /*5460*/  @!P0 BRA `(.L_x_39) ;  /* 0x00000014003c8947 */ /* 0x000fea0003800000 */
[-C--:B------:R-:W-:Y:S01]  /*5470*/  IABS R5, R2.reuse ;  /* 0x0000000200057213 */ /* 0x080fe20000000000 */
[----:B------:R-:W2:Y:S01]  /*5480*/  LDCU.128 UR12, c[0x0][0x380] ;  /* 0x00007000ff0c77ac */ /* 0x000ea20008000c00 */
[----:B------:R-:W-:Y:S02]  /*5490*/  IABS R11, R2 ;  /* 0x00000002000b7213 */ /* 0x000fe40000000000 */
[----:B------:R-:W3:Y:S01]  /*54a0*/  I2F.RP R8, R5 ;  /* 0x0000000500087306 */ /* 0x000ee20000209400 */
[----:B0-----:R-:W-:-:S07]  /*54b0*/  IABS R13, R3 ;  /* 0x00000003000d7213 */ /* 0x001fce0000000000 */
[----:B---3--:R-:W0:Y:S02]  /*54c0*/  MUFU.RCP R8, R8 ;  /* 0x0000000800087308 */ /* 0x008e240000001000 */
[----:B0-----:R-:W-:Y:S02]  /*54d0*/  VIADD R6, R8, 0xffffffe ;  /* 0x0ffffffe08067836 */ /* 0x001fe40000000000 */
[----:B------:R-:W-:-:S04]  /*54e0*/  IMAD.MOV R8, RZ, RZ, -R11 ;  /* 0x000000ffff087224 */ /* 0x000fc800078e0a0b */
[----:B------:R0:W3:Y:S02]  /*54f0*/  F2I.FTZ.U32.TRUNC.NTZ R7, R6 ;  /* 0x0000000600077305 */ /* 0x0000e4000021f000 */
[----:B0-----:R-:W-:Y:S01]  /*5500*/  MOV R6, RZ ;  /* 0x000000ff00067202 */ /* 0x001fe20000000f00 */
[----:B---3--:R-:W-:-:S04]  /*5510*/  IMAD.MOV R10, RZ, RZ, -R7 ;  /* 0x000000ffff0a7224 */ /* 0x008fc800078e0a07 */
[----:B------:R-:W-:-:S04]  /*5520*/  IMAD R23, R10, R5, RZ ;  /* 0x000000050a177224 */ /* 0x000fc800078e02ff */
[----:B------:R-:W-:-:S06]  /*5530*/  IMAD.HI.U32 R10, R7, R23, R6 ;  /* 0x00000017070a7227 */ /* 0x000fcc00078e0006 */
[----:B------:R-:W-:-:S04]  /*5540*/  IMAD.HI.U32 R11, R10, R13, RZ ;  /* 0x0000000d0a0b7227 */ /* 0x000fc800078e00ff */
[----:B------:R-:W-:Y:S02]  /*5550*/  IMAD R6, R11, R8, R13 ;  /* 0x000000080b067224 */ /* 0x000fe400078e020d */
[----:B------:R-:W0:Y:S03]  /*5560*/  LDC.64 R12, c[0x0][0x380] ;  /* 0x0000e000ff0c7b82 */ /* 0x000e260000000a00 */
[----:B------:R-:W-:-:S13]  /*5570*/  ISETP.GT.U32.AND P1, PT, R5, R6, PT ;  /* 0x000000060500720c */ /* 0x000fda0003f24070 */
[----:B------:R-:W-:Y:S02]  /*5580*/  @!P1 IMAD.IADD R6, R6, 0x1, -R5 ;  /* 0x0000000106069824 */ /* 0x000fe400078e0a05 */
[----:B------:R-:W-:-:S03]  /*5590*/  @!P1 VIADD R11, R11, 0x1 ;  /* 0x000000010b0b9836 */ /* 0x000fc60000000000 */
[----:B------:R-:W-:Y:S02]  /*55a0*/  ISETP.GE.U32.AND P0, PT, R6, R5, PT ;  /* 0x000000050600720c */ /* 0x000fe40003f06070 */
[----:B------:R-:W-:-:S04]  /*55b0*/  LOP3.LUT R6, R3, R2, RZ, 0x3c, !PT ;  /* 0x0000000203067212 */ /* 0x000fc800078e3cff */
[----:B------:R-:W-:Y:S02]  /*55c0*/  ISETP.GE.AND P2, PT, R6, RZ, PT ;  /* 0x000000ff0600720c */ /* 0x000fe40003f46270 */
[----:B------:R-:W-:-:S05]  /*55d0*/  LOP3.LUT R6, RZ, R2, RZ, 0x33, !PT ;  /* 0x00000002ff067212 */ /* 0x000fca00078e33ff */
[----:B------:R-:W-:Y:S01]  /*55e0*/  @P0 VIADD R11, R11, 0x1 ;  /* 0x000000010b0b0836 */ /* 0x000fe20000000000 */
[----:B------:R-:W-:-:S05]  /*55f0*/  ISETP.NE.AND P0, PT, R2, RZ, PT ;  /* 0x000000ff0200720c */ /* 0x000fca0003f05270 */
[----:B------:R-:W-:-:S05]  /*5600*/  @!P2 IMAD.MOV R11, RZ, RZ, -R11 ;  /* 0x000000ffff0ba224 */ /* 0x000fca00078e0a0b */
[----:B------:R-:W-:-:S05]  /*5610*/  SEL R11, R6, R11, !P0 ;  /* 0x0000000b060b7207 */ /* 0x000fca0004000000 */
[----:B------:R-:W-:Y:S02]  /*5620*/  IMAD.MOV R14, RZ, RZ, -R11 ;  /* 0x000000ffff0e7224 */ /* 0x000fe400078e0a0b */
[----:B------:R-:W-:Y:S02]  /*5630*/  IMAD R11, R11, R0, R0 ;  /* 0x000000000b0b7224 */ /* 0x000fe400078e0200 */
[----:B------:R-:W-:-:S04]  /*5640*/  IMAD R14, R2, R14, R3 ;  /* 0x0000000e020e7224 */ /* 0x000fc800078e0203 */
[C---:B-1----:R-:W-:Y:S01]  /*5650*/  IMAD.IADD R27, R14.reuse, 0x1, R11 ;  /* 0x000000010e1b7824 */ /* 0x042fe200078e020b */
[----:B------:R-:W-:Y:S02]  /*5660*/  SHF.R.S32.HI R16, RZ, 0x1f, R14 ;  /* 0x0000001fff107819 */ /* 0x000fe4000001140e */
[----:B------:R-:W-:Y:S01]  /*5670*/  IADD3 R15, P1, PT, R14, R11, RZ ;  /* 0x0000000b0e0f7210 */ /* 0x000fe20007f3e0ff */
[----:B0-----:R-:W-:-:S03]  /*5680*/  IMAD.WIDE R26, R27, 0x8, R12 ;  /* 0x000000081b1a7825 */ /* 0x001fc600078e020c */
[----:B------:R-:W-:Y:S01]  /*5690*/  LEA.HI.X.SX32 R18, R11, R16, 0x1, P1 ;  /* 0x000000100b127211 */ /* 0x000fe200008f0eff */
[C---:B------:R-:W-:Y:S02]  /*56a0*/  IMAD.SHL.U32 R16, R15.reuse, 0x8, RZ ;  /* 0x000000080f107824 */ /* 0x040fe400078e00ff */
[----:B------:R-:W3:Y:S01]  /*56b0*/  LDG.E.64 R26, desc[UR8][R26.64] ;  /* 0x000000081a1a7981 */ /* 0x000ee2000c1e1b00 */
[----:B------:R-:W-:Y:S02]  /*56c0*/  SHF.L.U64.HI R11, R15, 0x3, R18 ;  /* 0x000000030f0b7819 */ /* 0x000fe40000010212 */
[----:B--2---:R-:W-:-:S04]  /*56d0*/  IADD3 R14, P1, PT, R16, UR12, RZ ;  /* 0x0000000c100e7c10 */ /* 0x004fc8000ff3e0ff */
[----:B------:R-:W-:-:S06]  /*56e0*/  IADD3.X R15, PT, PT, R11, UR13, RZ, P1, !PT ;  /* 0x0000000d0b0f7c10 */ /* 0x000fcc0008ffe4ff */
[----:B------:R-:W3:Y:S01]  /*56f0*/  LDG.E.64 R14, desc[UR8][R14.64+0x10] ;  /* 0x000010080e0e7981 */ /* 0x000ee2000c1e1b00 */
[----:B------:R-:W0:Y:S01]  /*5700*/  S2R R20, SR_TID.Z ;  /* 0x0000000000147919 */ /* 0x000e220000002300 */
[----:B------:R-:W1:Y:S01]  /*5710*/  S2R R24, SR_TID.Y ;  /* 0x0000000000187919 */ /* 0x000e620000002200 */
[----:B------:R-:W2:Y:S01]  /*5720*/  S2R R22, SR_TID.X ;  /* 0x0000000000167919 */ /* 0x000ea20000002100 */
[----:B------:R-:W-:-:S04]  /*5730*/  UIADD3 UR4, UPT, UPT, UR20, UR18, URZ ;  /* 0x0000001214047290 */ /* 0x000fc8000fffe0ff */
[----:B------:R-:W-:-:S04]  /*5740*/  UIMAD UR4, UR4, UR11, UR19 ;  /* 0x0000000b040472a4 */ /* 0x000fc8000f8e0213 */
[----:B------:R-:W-:-:S06]  /*5750*/  UIMAD UR4, UR4, UR10, UR21 ;  /* 0x0000000a040472a4 */ /* 0x000fcc000f8e0215 */
[----:B0-----:R-:W-:-:S04]  /*5760*/  IMAD R17, R9, UR4, R20 ;  /* 0x0000000409117c24 */ /* 0x001fc8000f8e0214 */
[----:B-1----:R-:W-:-:S04]  /*5770*/  IMAD R17, R17, UR17, R24 ;  /* 0x0000001111117c24 */ /* 0x002fc8000f8e0218 */
[----:B--2---:R-:W-:-:S05]  /*5780*/  IMAD R21, R17, UR16, R22 ;  /* 0x0000001011157c24 */ /* 0x004fca000f8e0216 */
[----:B------:R-:W-:-:S05]  /*5790*/  IABS R17, R21 ;  /* 0x0000001500117213 */ /* 0x000fca0000000000 */
[----:B------:R-:W-:-:S04]  /*57a0*/  IMAD.HI.U32 R10, R10, R17, RZ ;  /* 0x000000110a0a7227 */ /* 0x000fc800078e00ff */
[----:B------:R-:W-:-:S05]  /*57b0*/  IMAD R8, R10, R8, R17 ;  /* 0x000000080a087224 */ /* 0x000fca00078e0211 */
[----:B------:R-:W-:-:S13]  /*57c0*/  ISETP.GT.U32.AND P1, PT, R5, R8, PT ;  /* 0x000000080500720c */ /* 0x000fda0003f24070 */
[----:B------:R-:W-:-:S04]  /*57d0*/  @!P1 IADD3 R8, PT, PT, R8, -R5, RZ ;  /* 0x8000000508089210 */ /* 0x000fc80007ffe0ff */
[----:B------:R-:W-:Y:S02]  /*57e0*/  ISETP.GE.U32.AND P2, PT, R8, R5, PT ;  /* 0x000000050800720c */ /* 0x000fe40003f46070 */
[----:B------:R-:W-:Y:S01]  /*57f0*/  LOP3.LUT R8, R21, R2, RZ, 0x3c, !PT ;  /* 0x0000000215087212 */ /* 0x000fe200078e3cff */
[----:B------:R-:W-:-:S03]  /*5800*/  @!P1 VIADD R10, R10, 0x1 ;  /* 0x000000010a0a9836 */ /* 0x000fc60000000000 */
[----:B------:R-:W-:-:S07]  /*5810*/  ISETP.GE.AND P3, PT, R8, RZ, PT ;  /* 0x000000ff0800720c */ /* 0x000fce0003f66270 */
[----:B------:R-:W-:-:S04]  /*5820*/  @P2 VIADD R10, R10, 0x1 ;  /* 0x000000010a0a2836 */ /* 0x000fc80000000000 */
[----:B------:R-:W-:-:S04]  /*5830*/  IMAD.MOV.U32 R17, RZ, RZ, R10 ;  /* 0x000000ffff117224 */ /* 0x000fc800078e000a */
        /* <DEDUP_REMOVED lines=18> */
[----:B------:R0:W-:Y:S04]  /*5960*/  STG.E.64 desc[UR8][R16.64+0x8], R26 ;  /* 0x0000081a10007986 */ /* 0x0001e8000c101b08 */
[----:B------:R-:W2:Y:S04]  /*5970*/  LDG.E.64 R14, desc[UR8][R14.64+0x10] ;  /* 0x000010080e0e7981 */ /* 0x000ea8000c1e1b00 */
[----:B------:R-:W2:Y:S01]  /*5980*/  LDG.E.64 R18, desc[UR8][R18.64] ;  /* 0x0000000812127981 */ /* 0x000ea2000c1e1b00 */
[----:B------:R-:W-:-:S04]  /*5990*/  ULEA UR4, UR18, UR20, 0x1 ;  /* 0x0000001412047291 */ /* 0x000fc8000f8e08ff */
[----:B------:R-:W-:-:S04]  /*59a0*/  UIMAD UR4, UR4, UR11, UR19 ;  /* 0x0000000b040472a4 */ /* 0x000fc8000f8e0213 */
[----:B------:R-:W-:-:S06]  /*59b0*/  UIMAD UR4, UR4, UR10, UR21 ;  /* 0x0000000a040472a4 */ /* 0x000fcc000f8e0215 */
[----:B------:R-:W-:Y:S01]  /*59c0*/  IMAD R11, R9, UR4, R20 ;  /* 0x00000004090b7c24 */ /* 0x000fe2000f8e0214 */
[----:B0-----:R-:W-:-:S03]  /*59d0*/  MOV R16, RZ ;  /* 0x000000ff00107202 */ /* 0x001fc60000000f00 */
[----:B------:R-:W-:Y:S02]  /*59e0*/  IMAD R11, R11, UR17, R24 ;  /* 0x000000110b0b7c24 */ /* 0x000fe4000f8e0218 */
[----:B------:R-:W-:Y:S02]  /*59f0*/  IMAD.MOV.U32 R17, RZ, RZ, R7 ;  /* 0x000000ffff117224 */ /* 0x000fe400078e0007 */
[----:B------:R-:W-:Y:S02]  /*5a00*/  IMAD R11, R11, UR16, R22 ;  /* 0x000000100b0b7c24 */ /* 0x000fe4000f8e0216 */
[----:B------:R-:W-:Y:S01]  /*5a10*/  IMAD.HI.U32 R25, R7, R23, R16 ;  /* 0x0000001707197227 */ /* 0x000fe200078e0010 */
[----:B------:R-:W-:Y:S02]  /*5a20*/  IABS R17, R2 ;  /* 0x0000000200117213 */ /* 0x000fe40000000000 */
[----:B------:R-:W-:-:S03]  /*5a30*/  IABS R16, R11 ;  /* 0x0000000b00107213 */ /* 0x000fc60000000000 */
[----:B------:R-:W-:Y:S02]  /*5a40*/  IMAD.MOV R26, RZ, RZ, -R17 ;  /* 0x000000ffff1a7224 */ /* 0x000fe400078e0a11 */
[----:B------:R-:W-:-:S04]  /*5a50*/  IMAD.HI.U32 R17, R25, R16, RZ ;  /* 0x0000001019117227 */ /* 0x000fc800078e00ff */
[----:B------:R-:W-:-:S05]  /*5a60*/  IMAD R16, R17, R26, R16 ;  /* 0x0000001a11107224 */ /* 0x000fca00078e0210 */
[----:B------:R-:W-:-:S13]  /*5a70*/  ISETP.GT.U32.AND P1, PT, R5, R16, PT ;  /* 0x000000100500720c */ /* 0x000fda0003f24070 */
[----:B------:R-:W-:-:S05]  /*5a80*/  @!P1 IMAD.IADD R16, R16, 0x1, -R5 ;  /* 0x0000000110109824 */ /* 0x000fca00078e0a05 */
[----:B------:R-:W-:Y:S02]  /*5a90*/  ISETP.GE.U32.AND P2, PT, R16, R5, PT ;  /* 0x000000051000720c */ /* 0x000fe40003f46070 */
[----:B------:R-:W-:-:S04]  /*5aa0*/  LOP3.LUT R16, R11, R2, RZ, 0x3c, !PT ;  /* 0x000000020b107212 */ /* 0x000fc800078e3cff */
[----:B------:R-:W-:Y:S01]  /*5ab0*/  ISETP.GE.AND P3, PT, R16, RZ, PT ;  /* 0x000000ff1000720c */ /* 0x000fe20003f66270 */
[----:B------:R-:W-:-:S06]  /*5ac0*/  @!P1 VIADD R17, R17, 0x1 ;  /* 0x0000000111119836 */ /* 0x000fcc0000000000 */
[----:B------:R-:W-:-:S06]  /*5ad0*/  @P2 VIADD R17, R17, 0x1 ;  /* 0x0000000111112836 */ /* 0x000fcc0000000000 */
[----:B------:R-:W-:-:S05]  /*5ae0*/  @!P3 IMAD.MOV R17, RZ, RZ, -R17 ;  /* 0x000000ffff11b224 */ /* 0x000fca00078e0a11 */
[----:B------:R-:W-:-:S05]  /*5af0*/  SEL R25, R6, R17, !P0 ;  /* 0x0000001106197207 */ /* 0x000fca0004000000 */
[----:B------:R-:W-:Y:S02]  /*5b00*/  IMAD.MOV R17, RZ, RZ, -R25 ;  /* 0x000000ffff117224 */ /* 0x000fe400078e0a19 */
[----:B------:R-:W-:Y:S02]  /*5b10*/  IMAD R16, R25, R0, R0 ;  /* 0x0000000019107224 */ /* 0x000fe400078e0200 */
[----:B------:R-:W-:Y:S01]  /*5b20*/  IMAD R17, R2, R17, R11 ;  /* 0x0000001102117224 */ /* 0x000fe200078e020b */
[----:B--2---:R-:W-:-:S04]  /*5b30*/  DADD R26, R14, R18 ;  /* 0x000000000e1a7229 */ /* 0x004fc80000000012 */
[CC--:B------:R-:W-:Y:S02]  /*5b40*/  IADD3 R14, P2, PT, R17.reuse, R16.reuse, RZ ;  /* 0x00000010110e7210 */ /* 0x0c0fe40007f5e0ff */
[----:B------:R-:W-:Y:S02]  /*5b50*/  SHF.R.S32.HI R15, RZ, 0x1f, R17 ;  /* 0x0000001fff0f7819 */ /* 0x000fe40000011411 */
[----:B------:R-:W-:Y:S01]  /*5b60*/  IADD3 R18, P1, PT, R8, UR14, RZ ;  /* 0x0000000e08127c10 */ /* 0x000fe2000ff3e0ff */
[----:B------:R-:W-:Y:S01]  /*5b70*/  IMAD.SHL.U32 R8, R14, 0x8, RZ ;  /* 0x000000080e087824 */ /* 0x000fe200078e00ff */
[----:B------:R-:W-:Y:S02]  /*5b80*/  LEA.HI.X.SX32 R15, R16, R15, 0x1, P2 ;  /* 0x0000000f100f7211 */ /* 0x000fe400010f0eff */
[----:B------:R-:W-:Y:S02]  /*5b90*/  IADD3.X R19, PT, PT, R10, UR15, RZ, P1, !PT ;  /* 0x0000000f0a137c10 */ /* 0x000fe40008ffe4ff */
[----:B------:R-:W-:-:S02]  /*5ba0*/  IADD3 R17, PT, PT, R17, R16, RZ ;  /* 0x0000001011117210 */ /* 0x000fc40007ffe0ff */
        /* <DEDUP_REMOVED lines=13> */
[----:B------:R-:W-:Y:S01]  /*5c80*/  IMAD R25, R25, UR16, R22 ;  /* 0x0000001019197c24 */ /* 0x000fe2000f8e0216 */
[----:B------:R-:W-:Y:S01]  /*5c90*/  IABS R22, R2 ;  /* 0x0000000200167213 */ /* 0x000fe20000000000 */
[----:B0-----:R-:W-:Y:S02]  /*5ca0*/  IMAD.MOV.U32 R18, RZ, RZ, RZ ;  /* 0x000000ffff127224 */ /* 0x001fe400078e00ff */
[----:B------:R-:W-:Y:S01]  /*5cb0*/  IMAD.MOV.U32 R19, RZ, RZ, R7 ;  /* 0x000000ffff137224 */ /* 0x000fe200078e0007 */
[----:B------:R-:W-:Y:S01]  /*5cc0*/  IABS R20, R25 ;  /* 0x0000001900147213 */ /* 0x000fe20000000000 */
[----:B------:R-:W-:Y:S02]  /*5cd0*/  IMAD.MOV R22, RZ, RZ, -R22 ;  /* 0x000000ffff167224 */ /* 0x000fe400078e0a16 */
[----:B------:R-:W-:-:S04]  /*5ce0*/  IMAD.HI.U32 R7, R7, R23, R18 ;  /* 0x0000001707077227 */ /* 0x000fc800078e0012 */
[----:B------:R-:W-:Y:S02]  /*5cf0*/  IMAD.MOV.U32 R18, RZ, RZ, R20 ;  /* 0x000000ffff127224 */ /* 0x000fe400078e0014 */
[----:B------:R-:W-:Y:S02]  /*5d00*/  IMAD.MOV.U32 R20, RZ, RZ, R22 ;  /* 0x000000ffff147224 */ /* 0x000fe400078e0016 */
[----:B------:R-:W-:-:S04]  /*5d10*/  IMAD.HI.U32 R19, R7, R18, RZ ;  /* 0x0000001207137227 */ /* 0x000fc800078e00ff */
[----:B------:R-:W-:-:S05]  /*5d20*/  IMAD R18, R19, R20, R18 ;  /* 0x0000001413127224 */ /* 0x000fca00078e0212 */
[----:B------:R-:W-:-:S13]  /*5d30*/  ISETP.GT.U32.AND P1, PT, R5, R18, PT ;  /* 0x000000120500720c */ /* 0x000fda0003f24070 */
[----:B------:R-:W-:-:S05]  /*5d40*/  @!P1 IMAD.IADD R18, R18, 0x1, -R5 ;  /* 0x0000000112129824 */ /* 0x000fca00078e0a05 */
[----:B------:R-:W-:Y:S02]  /*5d50*/  ISETP.GE.U32.AND P2, PT, R18, R5, PT ;  /* 0x000000051200720c */ /* 0x000fe40003f46070 */
[----:B------:R-:W-:-:S04]  /*5d60*/  LOP3.LUT R18, R25, R2, RZ, 0x3c, !PT ;  /* 0x0000000219127212 */ /* 0x000fc800078e3cff */
        /* <DEDUP_REMOVED lines=12> */
[----:B------:R-:W-:Y:S02]  /*5e30*/  IADD3 R18, P0, PT, R8, UR14, RZ ;  /* 0x0000000e08127c10 */ /* 0x000fe4000ff1e0ff */
[----:B------:R-:W-:Y:S01]  /*5e40*/  SHF.L.U64.HI R8, R22, 0x3, R23 ;  /* 0x0000000316087819 */ /* 0x000fe20000010217 */
[----:B------:R-:W-:Y:S01]  /*5e50*/  IMAD.IADD R23, R19, 0x1, R20 ;  /* 0x0000000113177824 */ /* 0x000fe200078e0214 */
[----:B------:R-:W-:-:S03]  /*5e60*/  IADD3.X R19, PT, PT, R10, UR15, RZ, P0, !PT ;  /* 0x0000000f0a137c10 */ /* 0x000fc600087fe4ff */
[----:B------:R-:W-:Y:S01]  /*5e70*/  IMAD.WIDE R12, R23, 0x8, R12 ;  /* 0x00000008170c7825 */ /* 0x000fe200078e020c */
[----:B--2---:R-:W-:Y:S01]  /*5e80*/  DADD R14, R14, R16 ;  /* 0x000000000e0e7229 */ /* 0x004fe20000000010 */
[----:B------:R-:W-:-:S04]  /*5e90*/  IADD3 R16, P1, PT, R6, UR12, RZ ;  /* 0x0000000c06107c10 */ /* 0x000fc8000ff3e0ff */
[----:B------:R-:W-:-:S03]  /*5ea0*/  IADD3.X R17, PT, PT, R8, UR13, RZ, P1, !PT ;  /* 0x0000000d08117c10 */ /* 0x000fc60008ffe4ff */
[----:B------:R-:W-:-:S07]  /*5eb0*/  DMUL R14, R14, 0.25 ;  /* 0x3fd000000e0e7828 */ /* 0x000fce0000000000 */
[----:B------:R2:W-:Y:S04]  /*5ec0*/  STG.E.64 desc[UR8][R18.64+0x8], R14 ;  /* 0x0000080e12007986 */ /* 0x0005e8000c101b08 */
[----:B------:R-:W3:Y:S04]  /*5ed0*/  LDG.E.64 R12, desc[UR8][R12.64] ;  /* 0x000000080c0c7981 */ /* 0x000ee8000c1e1b00 */
[----:B------:R-:W3:Y:S01]  /*5ee0*/  LDG.E.64 R16, desc[UR8][R16.64+0x10] ;  /* 0x0000100810107981 */ /* 0x000ee2000c1e1b00 */
[----:B------:R-:W-:Y:S02]  /*5ef0*/  IADD3 R26, P0, PT, R6, UR14, RZ ;  /* 0x0000000e061a7c10 */ /* 0x000fe4000ff1e0ff */
[----:B------:R-:W-:-:S02]  /*5f00*/  LOP3.LUT R6, R4, 0x7ffffffc, RZ, 0xc0, !PT ;  /* 0x7ffffffc04067812 */ /* 0x000fc400078ec0ff */
[----:B------:R-:W-:Y:S02]  /*5f10*/  IADD3.X R27, PT, PT, R8, UR15, RZ, P0, !PT ;  /* 0x0000000f081b7c10 */ /* 0x000fe400087fe4ff */
[----:B------:R-:W-:Y:S01]  /*5f20*/  IADD3 R10, PT, PT, -R6, 0x4, RZ ;  /* 0x00000004060a7810 */ /* 0x000fe20007ffe1ff */
[----:B------:R-:W-:-:S03]  /*5f30*/  IMAD R8, R9, UR17, RZ ;  /* 0x0000001109087c24 */ /* 0x000fc6000f8e02ff */
[----:B------:R-:W-:Y:S01]  /*5f40*/  ISETP.NE.AND P0, PT, R10, RZ, PT ;  /* 0x000000ff0a00720c */ /* 0x000fe20003f05270 */
[----:B------:R-:W-:-:S04]  /*5f50*/  IMAD R8, R8, UR16, RZ ;  /* 0x0000001008087c24 */ /* 0x000fc8000f8e02ff */
[----:B------:R-:W-:-:S04]  /*5f60*/  IMAD R8, R8, UR18, RZ ;  /* 0x0000001208087c24 */ /* 0x000fc8000f8e02ff */
[----:B------:R-:W-:-:S04]  /*5f70*/  IMAD R8, R8, UR11, RZ ;  /* 0x0000000b08087c24 */ /* 0x000fc8000f8e02ff */
[----:B------:R-:W-:Y:S01]  /*5f80*/  IMAD R8, R8, UR10, RZ ;  /* 0x0000000a08087c24 */ /* 0x000fe2000f8e02ff */
[----:B---3--:R-:W-:-:S08]  /*5f90*/  DADD R22, R16, R12 ;  /* 0x0000000010167229 */ /* 0x008fd0000000000c */
[----:B------:R-:W-:-:S07]  /*5fa0*/  DMUL R22, R22, 0.25 ;  /* 0x3fd0000016167828 */ /* 0x000fce0000000000 */
[----:B------:R2:W-:Y:S01]  /*5fb0*/  STG.E.64 desc[UR8][R26.64+0x8], R22 ;  /* 0x000008161a007986 */ /* 0x0005e2000c101b08 */
[----:B------:R-:W-:Y:S05]  /*5fc0*/  @!P0 BRA `(.L_x_39) ;  /* 0x0000000800648947 */ /* 0x000fea0003800000 */
[C---:B------:R-:W-:Y:S01]  /*5fd0*/  IMAD R21, R8.reuse, 0x4, R21 ;  /* 0x0000000408157824 */ /* 0x040fe200078e0215 */
[C---:B------:R-:W-:Y:S01]  /*5fe0*/  LEA R13, R8.reuse, R25, 0x2 ;  /* 0x00000019080d7211 */ /* 0x040fe200078e10ff */
[C---:B------:R-:W-:Y:S01]  /*5ff0*/  IMAD R11, R8.reuse, 0x4, R11 ;  /* 0x00000004080b7824 */ /* 0x040fe200078e020b */
[----:B------:R-:W0:Y:S01]  /*6000*/  LDCU.128 UR4, c[0x0][0x380] ;  /* 0x00007000ff0477ac */ /* 0x000e220008000c00 */
[----:B--2---:R-:W-:-:S07]  /*6010*/  IMAD R23, R8, 0x4, R3 ;  /* 0x0000000408177824 */ /* 0x004fce00078e0203 */
.L_x_40:
[-C--:B------:R-:W-:Y:S02]  /*6020*/  IABS R17, R2.reuse ;  /* 0x0000000200117213 */ /* 0x080fe40000000000 */
[----:B------:R-:W-:Y:S02]  /*6030*/  IABS R0, R23 ;  /* 0x0000001700007213 */ /* 0x000fe40000000000 */
[----:B------:R-:W1:Y:S01]  /*6040*/  I2F.RP R12, R17 ;  /* 0x00000011000c7306 */ /* 0x000e620000209400 */
[----:B------:R-:W-:Y:S02]  /*6050*/  IABS R14, R2 ;  /* 0x00000002000e7213 */ /* 0x000fe40000000000 */
[----:B---3--:R-:W-:Y:S01]  /*6060*/  IMAD.HI.U32 R19, R7, R0, RZ ;  /* 0x0000000007137227 */ /* 0x008fe200078e00ff */
        /* <DEDUP_REMOVED lines=9> */
[----:B------:R-:W-:Y:S01]  /*6100*/  @!P1 IMAD.IADD R0, R0, 0x1, -R17 ;  /* 0x0000000100009824 */ /* 0x000fe200078e0a11 */
[----:B------:R-:W-:Y:S01]  /*6110*/  @!P1 IADD3 R19, PT, PT, R19, 0x1, RZ ;  /* 0x0000000113139810 */ /* 0x000fe20007ffe0ff */
[----:B-1----:R-:W-:-:S03]  /*6120*/  VIADD R14, R12, 0xffffffe ;  /* 0x0ffffffe0c0e7836 */ /* 0x002fc60000000000 */
[----:B------:R-:W-:Y:S01]  /*6130*/  ISETP.GE.U32.AND P0, PT, R0, R5, PT ;  /* 0x000000050000720c */ /* 0x000fe20003f06070 */
[----:B------:R1:W2:Y:S01]  /*6140*/  F2I.FTZ.U32.TRUNC.NTZ R15, R14 ;  /* 0x0000000e000f7305 */ /* 0x0002a2000021f000 */
[----:B------:R-:W-:Y:S01]  /*6150*/  IABS R0, R21 ;  /* 0x0000001500007213 */ /* 0x000fe20000000000 */
[----:B-1----:R-:W-:-:S10]  /*6160*/  IMAD.MOV.U32 R14, RZ, RZ, RZ ;  /* 0x000000ffff0e7224 */ /* 0x002fd400078e00ff */
        /* <DEDUP_REMOVED lines=21> */
[--C-:B------:R-:W-:Y:S02]  /*62c0*/  @!P1 IMAD.IADD R24, R24, 0x1, -R17.reuse ;  /* 0x0000000118189824 */ /* 0x100fe400078e0a11 */
[--C-:B------:R-:W-:Y:S02]  /*62d0*/  @!P2 IMAD.IADD R16, R16, 0x1, -R17.reuse ;  /* 0x000000011010a824 */ /* 0x100fe400078e0a11 */
[----:B------:R-:W-:Y:S01]  /*62e0*/  @!P3 IMAD.IADD R18, R18, 0x1, -R17 ;  /* 0x000000011212b824 */ /* 0x000fe200078e0a11 */
[-C--:B------:R-:W-:Y:S01]  /*62f0*/  ISETP.GE.U32.AND P6, PT, R24, R5.reuse, PT ;  /* 0x000000051800720c */ /* 0x080fe20003fc6070 */
[----:B------:R-:W-:Y:S01]  /*6300*/  IMAD R17, R2, R26, R23 ;  /* 0x0000001a02117224 */ /* 0x000fe200078e0217 */
[----:B------:R-:W-:Y:S01]  /*6310*/  ISETP.GE.U32.AND P5, PT, R16, R5, PT ;  /* 0x000000051000720c */ /* 0x000fe20003fa6070 */
[----:B-1----:R-:W-:-:S03]  /*6320*/  IMAD R26, R19, R0, R0 ;  /* 0x00000000131a7224 */ /* 0x002fc600078e0200 */
[----:B------:R-:W-:Y:S02]  /*6330*/  SHF.R.S32.HI R27, RZ, 0x1f, R17 ;  /* 0x0000001fff1b7819 */ /* 0x000fe40000011411 */
[CC--:B------:R-:W-:Y:S02]  /*6340*/  IADD3 R16, P4, PT, R17.reuse, R26.reuse, RZ ;  /* 0x0000001a11107210 */ /* 0x0c0fe40007f9e0ff */
[----:B------:R-:W-:Y:S02]  /*6350*/  IADD3 R19, PT, PT, R17, R26, RZ ;  /* 0x0000001a11137210 */ /* 0x000fe40007ffe0ff */
        /* <DEDUP_REMOVED lines=15> */
[----:B--2---:R-:W-:-:S04]  /*6450*/  DADD R28, R16, R18 ;  /* 0x00000000101c7229 */ /* 0x004fc80000000012 */
        /* <DEDUP_REMOVED lines=19> */
[----:B------:R-:W-:Y:S02]  /*6590*/  ISETP.GE.AND P1, PT, R16, RZ, PT ;  /* 0x000000ff1000720c */ /* 0x000fe40003f26270 */
[----:B------:R-:W-:-:S05]  /*65a0*/  @!P2 IADD3 R25, PT, PT, R25, 0x1, RZ ;  /* 0x000000011919a810 */ /* 0x000fca0007ffe0ff */
[----:B------:R-:W-:-:S06]  /*65b0*/  @P5 VIADD R25, R25, 0x1 ;  /* 0x0000000119195836 */ /* 0x000fcc0000000000 */
        /* <DEDUP_REMOVED lines=8> */
[----:B------:R-:W-:Y:S02]  /*6640*/  IADD3 R26, P1, PT, R19, R24, RZ ;  /* 0x00000018131a7210 */ /* 0x000fe40007f3e0ff */
[----:B------:R-:W-:-:S03]  /*6650*/  SHF.R.S32.HI R25, RZ, 0x1f, R19 ;  /* 0x0000001fff197819 */ /* 0x000fc60000011413 */
[----:B------:R-:W-:Y:S01]  /*6660*/  IMAD.SHL.U32 R22, R26, 0x8, RZ ;  /* 0x000000081a167824 */ /* 0x000fe200078e00ff */
[----:B------:R-:W-:Y:S01]  /*6670*/  LEA.HI.X.SX32 R25, R24, R25, 0x1, P1 ;  /* 0x0000001918197211 */ /* 0x000fe200008f0eff */
[----:B------:R-:W-:-:S03]  /*6680*/  DMUL R16, R16, 0.25 ;  /* 0x3fd0000010107828 */ /* 0x000fc60000000000 */
[----:B------:R-:W-:Y:S01]  /*6690*/  SHF.L.U64.HI R26, R26, 0x3, R25 ;  /* 0x000000031a1a7819 */ /* 0x000fe20000010219 */
[----:B------:R-:W-:Y:S01]  /*66a0*/  IMAD.IADD R25, R19, 0x1, R24 ;  /* 0x0000000113197824 */ /* 0x000fe200078e0218 */
[----:B------:R-:W-:-:S03]  /*66b0*/  IADD3 R18, P1, PT, R22, UR4, RZ ;  /* 0x0000000416127c10 */ /* 0x000fc6000ff3e0ff */
[----:B------:R-:W-:Y:S01]  /*66c0*/  IMAD.WIDE R24, R25, 0x8, R14 ;  /* 0x0000000819187825 */ /* 0x000fe200078e020e */
        /* <DEDUP_REMOVED lines=8> */
[----:B------:R-:W-:-:S04]  /*6750*/  @!P1 IADD3 R12, PT, PT, -R12, RZ, RZ ;  /* 0x000000ff0c0c9210 */ /* 0x000fc80007ffe1ff */
        /* <DEDUP_REMOVED lines=32> */
.L_x_39:
[----:B------:R-:W-:-:S04]  /*6960*/  LOP3.LUT R5, R4, 0x3, RZ, 0xc0, !PT ;  /* 0x0000000304057812 */ /* 0x000fc800078ec0ff */
[----:B------:R-:W-:-:S13]  /*6970*/  ISETP.NE.AND P0, PT, R5, RZ, PT ;  /* 0x000000ff0500720c */ /* 0x000fda0003f05270 */
[----:B------:R-:W-:Y:S05]  /*6980*/  @!P0 EXIT ;  /* 0x000000000000894d */ /* 0x000fea0003800000 */
[----:B------:R-:W-:Y:S01]  /*6990*/  ISETP.NE.AND P1, PT, R5, 0x1, PT ;  /* 0x000000010500780c */ /* 0x000fe20003f25270 */
[----:B------:R-:W-:Y:S01]  /*69a0*/  UIMAD UR5, UR16, UR17, URZ ;  /* 0x00000011100572a4 */ /* 0x000fe2000f8e02ff */
[----:B------:R-:W-:Y:S01]  /*69b0*/  LOP3.LUT R4, R4, 0x1, RZ, 0xc0, !PT ;  /* 0x0000000104047812 */ /* 0x000fe200078ec0ff */
[----:B------:R-:W-:-:S03]  /*69c0*/  UIMAD UR4, UR11, UR18, URZ ;  /* 0x000000120b0472a4 */ /* 0x000fc6000f8e02ff */
[----:B------:R-:W-:Y:S01]  /*69d0*/  ISETP.NE.U32.AND P0, PT, R4, 0x1, PT ;  /* 0x000000010400780c */ /* 0x000fe20003f05070 */
[----:B------:R-:W-:Y:S01]  /*69e0*/  UIMAD UR4, UR4, UR10, URZ ;  /* 0x0000000a040472a4 */ /* 0x000fe2000f8e02ff */
[----:B------:R-:W-:-:S05]  /*69f0*/  IMAD R7, R9, UR5, RZ ;  /* 0x0000000509077c24 */ /* 0x000fca000f8e02ff */
[----:B------:R-:W-:Y:S01]  /*6a00*/  IMAD R7, R7, UR4, RZ ;  /* 0x0000000407077c24 */ /* 0x000fe2000f8e02ff */
[----:B------:R-:W-:Y:S06]  /*6a10*/  @!P1 BRA `(.L_x_41) ;  /* 0x0000000400449947 */ /* 0x000fec0003800000 */
[----:B0-2---:R-:W-:Y:S01]  /*6a20*/  IABS R14, R2 ;  /* 0x00000002000e7213 */ /* 0x005fe20000000000 */
[----:B------:R-:W-:Y:S01]  /*6a30*/  IMAD R13, R7, R6, R3 ;  /* 0x00000006070d7224 */ /* 0x000fe200078e0203 */
[-C--:B------:R-:W-:Y:S01]  /*6a40*/  IABS R9, R2.reuse ;  /* 0x0000000200097213 */ /* 0x080fe20000000000 */
[----:B-1-3--:R-:W-:Y:S01]  /*6a50*/  IMAD.MOV.U32 R18, RZ, RZ, RZ ;  /* 0x000000ffff127224 */ /* 0x00afe200078e00ff */
        /* <DEDUP_REMOVED lines=20> */
[----:B------:R-:W-:Y:S02]  /*6ba0*/  @P1 IADD3 R4, PT, PT, R4, 0x1, RZ ;  /* 0x0000000104041810 */ /* 0x000fe40007ffe0ff */
[----:B------:R-:W-:-:S04]  /*6bb0*/  ISETP.NE.AND P1, PT, R2, RZ, PT ;  /* 0x000000ff0200720c */ /* 0x000fc80003f25270 */
        /* <DEDUP_REMOVED lines=12> */
[----:B-1----:R-:W-:Y:S01]  /*6c80*/  IADD3 R8, P2, PT, R16, UR4, RZ ;  /* 0x0000000410087c10 */ /* 0x002fe2000ff5e0ff */
[----:B0-----:R-:W-:-:S03]  /*6c90*/  IMAD.WIDE R10, R11, 0x8, R4 ;  /* 0x000000080b0a7825 */ /* 0x001fc600078e0204 */
[----:B------:R-:W-:-:S03]  /*6ca0*/  IADD3.X R9, PT, PT, R12, UR5, RZ, P2, !PT ;  /* 0x000000050c097c10 */ /* 0x000fc600097fe4ff */
[----:B------:R-:W2:Y:S04]  /*6cb0*/  LDG.E.64 R10, desc[UR8][R10.64] ;  /* 0x000000080a0a7981 */ /* 0x000ea8000c1e1b00 */
[----:B------:R-:W2:Y:S01]  /*6cc0*/  LDG.E.64 R8, desc[UR8][R8.64+0x10] ;  /* 0x0000100808087981 */ /* 0x000ea2000c1e1b00 */
[----:B------:R-:W-:-:S05]  /*6cd0*/  IMAD.IADD R19, R7, 0x1, R13 ;  /* 0x0000000107137824 */ /* 0x000fca00078e020d */
        /* <DEDUP_REMOVED lines=19> */
[----:B------:R-:W-:Y:S01]  /*6e10*/  IMAD.WIDE R4, R13, 0x8, R4 ;  /* 0x000000080d047825 */ /* 0x000fe200078e0204 */
[----:B------:R-:W-:Y:S01]  /*6e20*/  IADD3 R16, P1, PT, R16, UR6, RZ ;  /* 0x0000000610107c10 */ /* 0x000fe2000ff3e0ff */
[----:B--2---:R-:W-:Y:S02]  /*6e30*/  DADD R14, R8, R10 ;  /* 0x00000000080e7229 */ /* 0x004fe4000000000a */
[C---:B------:R-:W-:Y:S01]  /*6e40*/  IMAD.SHL.U32 R11, R17.reuse, 0x8, RZ ;  /* 0x00000008110b7824 */ /* 0x040fe200078e00ff */
[----:B------:R-:W-:Y:S02]  /*6e50*/  SHF.L.U64.HI R10, R17, 0x3, R20 ;  /* 0x00000003110a7819 */ /* 0x000fe40000010214 */
[----:B------:R-:W-:Y:S02]  /*6e60*/  IADD3.X R17, PT, PT, R12, UR7, RZ, P1, !PT ;  /* 0x000000070c117c10 */ /* 0x000fe40008ffe4ff */
[----:B------:R-:W-:Y:S01]  /*6e70*/  IADD3 R8, P2, PT, R11, UR4, RZ ;  /* 0x000000040b087c10 */ /* 0x000fe2000ff5e0ff */
[----:B------:R-:W-:-:S03]  /*6e80*/  DMUL R14, R14, 0.25 ;  /* 0x3fd000000e0e7828 */ /* 0x000fc60000000000 */
[----:B------:R-:W-:-:S04]  /*6e90*/  IADD3.X R9, PT, PT, R10, UR5, RZ, P2, !PT ;  /* 0x000000050a097c10 */ /* 0x000fc800097fe4ff */
[----:B------:R4:W-:Y:S04]  /*6ea0*/  STG.E.64 desc[UR8][R16.64+0x8], R14 ;  /* 0x0000080e10007986 */ /* 0x0009e8000c101b08 */
[----:B------:R-:W2:Y:S04]  /*6eb0*/  LDG.E.64 R4, desc[UR8][R4.64] ;  /* 0x0000000804047981 */ /* 0x000ea8000c1e1b00 */
[----:B------:R-:W2:Y:S01]  /*6ec0*/  LDG.E.64 R8, desc[UR8][R8.64+0x10] ;  /* 0x0000100808087981 */ /* 0x000ea2000c1e1b00 */
[----:B------:R-:W-:Y:S01]  /*6ed0*/  IADD3 R18, P1, PT, R11, UR6, RZ ;  /* 0x000000060b127c10 */ /* 0x000fe2000ff3e0ff */
[----:B------:R-:W-:-:S03]  /*6ee0*/  VIADD R6, R6, 0x2 ;  /* 0x0000000206067836 */ /* 0x000fc60000000000 */
[----:B------:R-:W-:Y:S01]  /*6ef0*/  IADD3.X R19, PT, PT, R10, UR7, RZ, P1, !PT ;  /* 0x000000070a137c10 */ /* 0x000fe20008ffe4ff */
[----:B--2---:R-:W-:-:S08]  /*6f00*/  DADD R12, R8, R4 ;  /* 0x00000000080c7229 */ /* 0x004fd00000000004 */
[----:B------:R-:W-:-:S07]  /*6f10*/  DMUL R12, R12, 0.25 ;  /* 0x3fd000000c0c7828 */ /* 0x000fce0000000000 */
[----:B------:R4:W-:Y:S04]  /*6f20*/  STG.E.64 desc[UR8][R18.64+0x8], R12 ;  /* 0x0000080c12007986 */ /* 0x0009e8000c101b08 */
.L_x_41:
[----:B------:R-:W-:Y:S05]  /*6f30*/  @P0 EXIT ;  /* 0x000000000000094d */ /* 0x000fea0003800000 */
[----:B------:R-:W-:Y:S01]  /*6f40*/  IABS R11, R2 ;  /* 0x00000002000b7213 */ /* 0x000fe20000000000 */
[----:B------:R-:W-:Y:S01]  /*6f50*/  IMAD R9, R7, R6, R3 ;  /* 0x0000000607097224 */ /* 0x000fe200078e0203 */
[----:B------:R-:W-:Y:S01]  /*6f60*/  IABS R7, R2 ;  /* 0x0000000200077213 */ /* 0x000fe20000000000 */
[----:B------:R-:W5:Y:S01]  /*6f70*/  LDCU.128 UR4, c[0x0][0x380] ;  /* 0x00007000ff0477ac */ /* 0x000f620008000c00 */
[----:B------:R-:W0:Y:S02]  /*6f80*/  I2F.RP R8, R11 ;  /* 0x0000000b00087306 */ /* 0x000e240000209400 */
[----:B------:R-:W-:Y:S02]  /*6f90*/  IABS R6, R9 ;  /* 0x0000000900067213 */ /* 0x000fe40000000000 */
[----:B------:R-:W-:-:S04]  /*6fa0*/  IADD3 R7, PT, PT, RZ, -R7, RZ ;  /* 0x80000007ff077210 */ /* 0x000fc80007ffe0ff */
[----:B0-----:R-:W0:Y:S02]  /*6fb0*/  MUFU.RCP R8, R8 ;  /* 0x0000000800087308 */ /* 0x001e240000001000 */
[----:B0-----:R-:W-:-:S06]  /*6fc0*/  VIADD R5, R8, 0xffffffe ;  /* 0x0ffffffe08057836 */ /* 0x001fcc0000000000 */
[----:B------:R-:W0:Y:S02]  /*6fd0*/  F2I.FTZ.U32.TRUNC.NTZ R5, R5 ;  /* 0x0000000500057305 */ /* 0x000e24000021f000 */
[----:B0-----:R-:W-:-:S04]  /*6fe0*/  IMAD.MOV R4, RZ, RZ, -R5 ;  /* 0x000000ffff047224 */ /* 0x001fc800078e0a05 */
[----:B------:R-:W-:Y:S02]  /*6ff0*/  IMAD R3, R4, R11, RZ ;  /* 0x0000000b04037224 */ /* 0x000fe400078e02ff */
[----:B------:R-:W-:-:S04]  /*7000*/  IMAD.MOV.U32 R4, RZ, RZ, RZ ;  /* 0x000000ffff047224 */ /* 0x000fc800078e00ff */
[----:B------:R-:W-:-:S04]  /*7010*/  IMAD.HI.U32 R3, R5, R3, R4 ;  /* 0x0000000305037227 */ /* 0x000fc800078e0004 */
[----:B------:R-:W-:Y:S02]  /*7020*/  IMAD.MOV.U32 R4, RZ, RZ, R6 ;  /* 0x000000ffff047224 */ /* 0x000fe400078e0006 */
        /* <DEDUP_REMOVED lines=9> */
[----:B------:R-:W-:Y:S02]  /*70c0*/  ISETP.GE.AND P2, PT, R4, RZ, PT ;  /* 0x000000ff0400720c */ /* 0x000fe40003f46270 */
[----:B------:R-:W0:Y:S05]  /*70d0*/  LDC.64 R4, c[0x0][0x380] ;  /* 0x0000e000ff047b82 */ /* 0x000e2a0000000a00 */
[----:B------:R-:W-:-:S06]  /*70e0*/  @P0 VIADD R3, R3, 0x1 ;  /* 0x0000000103030836 */ /* 0x000fcc0000000000 */
[----:B------:R-:W-:Y:S01]  /*70f0*/  @!P2 IMAD.MOV R3, RZ, RZ, -R3 ;  /* 0x000000ffff03a224 */ /* 0x000fe200078e0a03 */
[----:B------:R-:W-:-:S04]  /*7100*/  @!P1 LOP3.LUT R3, RZ, R2, RZ, 0x33, !PT ;  /* 0x00000002ff039212 */ /* 0x000fc800078e33ff */
[C---:B------:R-:W-:Y:S01]  /*7110*/  IADD3 R7, PT, PT, -R3.reuse, RZ, RZ ;  /* 0x000000ff03077210 */ /* 0x040fe20007ffe1ff */
[----:B------:R-:W-:-:S04]  /*7120*/  IMAD R3, R3, R0, R0 ;  /* 0x0000000003037224 */ /* 0x000fc800078e0200 */
[----:B------:R-:W-:-:S05]  /*7130*/  IMAD R2, R2, R7, R9 ;  /* 0x0000000702027224 */ /* 0x000fca00078e0209 */
[----:B------:R-:W-:Y:S02]  /*7140*/  IADD3 R6, P0, PT, R2, R3, RZ ;  /* 0x0000000302067210 */ /* 0x000fe40007f1e0ff */
[----:B------:R-:W-:-:S03]  /*7150*/  SHF.R.S32.HI R0, RZ, 0x1f, R2 ;  /* 0x0000001fff007819 */ /* 0x000fc60000011402 */
[----:B------:R-:W-:Y:S01]  /*7160*/  IMAD.SHL.U32 R8, R6, 0x8, RZ ;  /* 0x0000000806087824 */ /* 0x000fe200078e00ff */
[----:B------:R-:W-:Y:S01]  /*7170*/  LEA.HI.X.SX32 R7, R3, R0, 0x1, P0 ;  /* 0x0000000003077211 */ /* 0x000fe200000f0eff */
[----:B------:R-:W-:-:S03]  /*7180*/  IMAD.IADD R3, R2, 0x1, R3 ;  /* 0x0000000102037824 */ /* 0x000fc600078e0203 */
[----:B------:R-:W-:Y:S01]  /*7190*/  SHF.L.U64.HI R0, R6, 0x3, R7 ;  /* 0x0000000306007819 */ /* 0x000fe20000010207 */
[----:B0-----:R-:W-:Y:S01]  /*71a0*/  IMAD.WIDE R4, R3, 0x8, R4 ;  /* 0x0000000803047825 */ /* 0x001fe200078e0204 */
[----:B-----5:R-:W-:-:S04]  /*71b0*/  IADD3 R6, P0, PT, R8, UR4, RZ ;  /* 0x0000000408067c10 */ /* 0x020fc8000ff1e0ff */
[----:B------:R-:W-:Y:S01]  /*71c0*/  IADD3.X R7, PT, PT, R0, UR5, RZ, P0, !PT ;  /* 0x0000000500077c10 */ /* 0x000fe200087fe4ff */
[----:B------:R-:W5:Y:S04]  /*71d0*/  LDG.E.64 R4, desc[UR8][R4.64] ;  /* 0x0000000804047981 */ /* 0x000f68000c1e1b00 */
[----:B------:R-:W5:Y:S01]  /*71e0*/  LDG.E.64 R2, desc[UR8][R6.64+0x10] ;  /* 0x0000100806027981 */ /* 0x000f62000c1e1b00 */
[----:B------:R-:W-:-:S04]  /*71f0*/  IADD3 R8, P0, PT, R8, UR6, RZ ;  /* 0x0000000608087c10 */ /* 0x000fc8000ff1e0ff */
[----:B------:R-:W-:Y:S01]  /*7200*/  IADD3.X R9, PT, PT, R0, UR7, RZ, P0, !PT ;  /* 0x0000000700097c10 */ /* 0x000fe200087fe4ff */
[----:B-----5:R-:W-:-:S08]  /*7210*/  DADD R2, R2, R4 ;  /* 0x0000000002027229 */ /* 0x020fd00000000004 */
[----:B------:R-:W-:-:S07]  /*7220*/  DMUL R2, R2, 0.25 ;  /* 0x3fd0000002027828 */ /* 0x000fce0000000000 */
[----:B------:R-:W-:Y:S01]  /*7230*/  STG.E.64 desc[UR8][R8.64+0x8], R2 ;  /* 0x0000080208007986 */ /* 0x000fe2000c101b08 */
[----:B------:R-:W-:Y:S05]  /*7240*/  EXIT ;  /* 0x000000000000794d */ /* 0x000fea0003800000 */
.L_x_34:
[----:B------:R-:W-:-:S13]  /*7250*/  ISETP.GE.AND P0, PT, R3, UR7, PT ;  /* 0x0000000703007c0c */ /* 0x000fda000bf06270 */
[----:B------:R-:W-:Y:S05]  /*7260*/  @P0 EXIT ;  /* 0x000000000000094d */ /* 0x000fea0003800000 */
[----:B------:R-:W0:Y:S02]  /*7270*/  LDCU UR5, c[0x0][0x39c] ;  /* 0x00007380ff0577ac */ /* 0x000e240008000800 */
[----:B0-----:R-:W-:-:S09]  /*7280*/  UISETP.GE.AND UP0, UPT, UR5, -0x1, UPT ;  /* 0xffffffff0500788c */ /* 0x001fd2000bf06270 */
[----:B------:R-:W-:Y:S05]  /*7290*/  BRA.U !UP0, `(.L_x_42) ;  /* 0x0000001108387547 */ /* 0x000fea000b800000 */
[----:B------:R-:W0:Y:S01]  /*72a0*/  LDCU UR4, c[0x0][0x39c] ;  /* 0x00007380ff0477ac */ /* 0x000e220008000800 */
[----:B------:R-:W-:-:S04]  /*72b0*/  UIADD3 UR5, UPT, UPT, UR5, 0x2, URZ ;  /* 0x0000000205057890 */ /* 0x000fc8000fffe0ff */
[----:B------:R-:W-:Y:S02]  /*72c0*/  UISETP.GE.AND UP1, UPT, UR5, 0x4, UPT ;  /* 0x000000040500788c */ /* 0x000fe4000bf26270 */
[----:B------:R-:W-:-:S04]  /*72d0*/  UISETP.LT.AND UP2, UPT, UR5, 0x1, UPT ;  /* 0x000000010500788c */ /* 0x000fc8000bf41270 */
[----:B------:R-:W-:Y:S02]  /*72e0*/  USEL UR5, UR5, 0x1, !UP2 ;  /* 0x0000000105057887 */ /* 0x000fe4000d000000 */
[----:B0-----:R-:W-:-:S04]  /*72f0*/  UIADD3 UR4, UPT, UPT, UR4, 0x2, URZ ;  /* 0x0000000204047890 */ /* 0x001fc8000fffe0ff */
[----:B------:R-:W-:-:S04]  /*7300*/  UISETP.LT.AND UP0, UPT, UR4, 0x1, UPT ;  /* 0x000000010400788c */ /* 0x000fc8000bf01270 */
[----:B------:R-:W-:-:S04]  /*7310*/  USEL UR4, UR4, 0x1, !UP0 ;  /* 0x0000000104047887 */ /* 0x000fc8000c000000 */
[----:B------:R-:W-:-:S03]  /*7320*/  ULOP3.LUT UR12, UR4, 0x3, URZ, 0xc0, !UPT ;  /* 0x00000003040c7892 */ /* 0x000fc6000f8ec0ff */
[----:B------:R-:W-:Y:S01]  /*7330*/  UMOV UR4, URZ ;  /* 0x000000ff00047c82 */ /* 0x000fe20008000000 */
[----:B------:R-:W-:Y:S01]  /*7340*/  UISETP.NE.AND UP0, UPT, UR12, URZ, UPT ;  /* 0x000000ff0c00728c */ /* 0x000fe2000bf05270 */
[----:B------:R-:W-:Y:S10]  /*7350*/  BRA.U !UP1, `(.L_x_43) ;  /* 0x0000000909f07547 */ /* 0x000ff4000b800000 */
[----:B------:R-:W0:Y:S01]  /*7360*/  LDC R0, c[0x0][0x390] ;  /* 0x0000e400ff007b82 */ /* 0x000e220000000800 */
[----:B------:R-:W1:Y:S01]  /*7370*/  S2R R8, SR_TID.Z ;  /* 0x0000000000087919 */ /* 0x000e620000002300 */
[----:B------:R-:W-:Y:S01]  /*7380*/  ULOP3.LUT UR4, UR5, 0x7ffffffc, URZ, 0xc0, !UPT ;  /* 0x7ffffffc05047892 */ /* 0x000fe2000f8ec0ff */
[----:B------:R-:W-:Y:S01]  /*7390*/  IMAD.MOV.U32 R23, RZ, RZ, R3 ;  /* 0x000000ffff177224 */ /* 0x000fe200078e0003 */
[----:B------:R-:W-:Y:S01]  /*73a0*/  UIADD3 UR5, UPT, UPT, UR20, UR18, URZ ;  /* 0x0000001214057290 */ /* 0x000fe2000fffe0ff */
[----:B------:R-:W2:Y:S01]  /*73b0*/  S2R R16, SR_TID.Y ;  /* 0x0000000000107919 */ /* 0x000ea20000002200 */
[----:B------:R-:W-:Y:S02]  /*73c0*/  ULEA UR6, UR18, UR20, 0x1 ;  /* 0x0000001412067291 */ /* 0x000fe4000f8e08ff */
[----:B------:R-:W-:Y:S01]  /*73d0*/  UIMAD UR7, UR18, 0x3, UR20 ;  /* 0x00000003120778a4 */ /* 0x000fe2000f8e0214 */
[----:B------:R-:W3:Y:S01]  /*73e0*/  S2R R10, SR_TID.X ;  /* 0x00000000000a7919 */ /* 0x000ee20000002100 */
[----:B------:R-:W-:Y:S01]  /*73f0*/  UIMAD UR5, UR5, UR11, UR19 ;  /* 0x0000000b050572a4 */ /* 0x000fe2000f8e0213 */
[----:B------:R-:W4:Y:S01]  /*7400*/  LDC.64 R12, c[0x0][0x380] ;  /* 0x0000e000ff0c7b82 */ /* 0x000f220000000a00 */
[----:B------:R-:W-:-:S02]  /*7410*/  UIMAD UR6, UR6, UR11, UR19 ;  /* 0x0000000b060672a4 */ /* 0x000fc4000f8e0213 */
[----:B------:R-:W-:Y:S02]  /*7420*/  UIMAD UR7, UR7, UR11, UR19 ;  /* 0x0000000b070772a4 */ /* 0x000fe4000f8e0213 */
[----:B------:R-:W-:Y:S02]  /*7430*/  UIMAD UR5, UR5, UR10, UR21 ;  /* 0x0000000a050572a4 */ /* 0x000fe4000f8e0215 */
[----:B------:R-:W-:Y:S02]  /*7440*/  UIMAD UR6, UR6, UR10, UR21 ;  /* 0x0000000a060672a4 */ /* 0x000fe4000f8e0215 */
[----:B------:R-:W-:Y:S01]  /*7450*/  UIMAD UR7, UR7, UR10, UR21 ;  /* 0x0000000a070772a4 */ /* 0x000fe2000f8e0215 */
[----:B------:R-:W0:Y:S02]  /*7460*/  LDCU.128 UR24, c[0x0][0x380] ;  /* 0x00007000ff1877ac */ /* 0x000e240008000c00 */
[----:B0-----:R-:W-:-:S05]  /*7470*/  VIADD R0, R0, 0xfffffffe ;  /* 0xfffffffe00007836 */ /* 0x001fca0000000000 */
[----:B------:R-:W-:-:S04]  /*7480*/  IABS R2, R0 ;  /* 0x0000000000027213 */ /* 0x000fc80000000000 */
[----:B------:R-:W0:Y:S01]  /*7490*/  I2F.RP R4, R2 ;  /* 0x0000000200047306 */ /* 0x000e220000209400 */
[C-C-:B-1----:R-:W-:Y:S01]  /*74a0*/  IMAD R5, R9.reuse, UR5, R8.reuse ;  /* 0x0000000509057c24 */ /* 0x142fe2000f8e0208 */
[----:B------:R-:W-:Y:S01]  /*74b0*/  UIADD3 UR5, UPT, UPT, -UR4, URZ, URZ ;  /* 0x000000ff04057290 */ /* 0x000fe2000fffe1ff */
[C-C-:B------:R-:W-:Y:S02]  /*74c0*/  IMAD R6, R9.reuse, UR6, R8.reuse ;  /* 0x0000000609067c24 */ /* 0x140fe4000f8e0208 */
[----:B------:R-:W-:Y:S02]  /*74d0*/  IMAD R7, R9, UR7, R8 ;  /* 0x0000000709077c24 */ /* 0x000fe4000f8e0208 */
[--C-:B--2---:R-:W-:Y:S02]  /*74e0*/  IMAD R5, R5, UR17, R16.reuse ;  /* 0x0000001105057c24 */ /* 0x104fe4000f8e0210 */
[--C-:B------:R-:W-:Y:S02]  /*74f0*/  IMAD R6, R6, UR17, R16.reuse ;  /* 0x0000001106067c24 */ /* 0x100fe4000f8e0210 */
[----:B------:R-:W-:-:S02]  /*7500*/  IMAD R7, R7, UR17, R16 ;  /* 0x0000001107077c24 */ /* 0x000fc4000f8e0210 */
[--C-:B---3--:R-:W-:Y:S01]  /*7510*/  IMAD R11, R5, UR16, R10.reuse ;  /* 0x00000010050b7c24 */ /* 0x108fe2000f8e020a */
[----:B0-----:R-:W0:Y:S01]  /*7520*/  MUFU.RCP R4, R4 ;  /* 0x0000000400047308 */ /* 0x001e220000001000 */
[--C-:B------:R-:W-:Y:S02]  /*7530*/  IMAD R5, R6, UR16, R10.reuse ;  /* 0x0000001006057c24 */ /* 0x100fe4000f8e020a */
[----:B------:R-:W-:Y:S02]  /*7540*/  IMAD R7, R7, UR16, R10 ;  /* 0x0000001007077c24 */ /* 0x000fe4000f8e020a */
[----:B0-----:R-:W-:Y:S02]  /*7550*/  VIADD R14, R4, 0xffffffe ;  /* 0x0ffffffe040e7836 */ /* 0x001fe40000000000 */
[----:B------:R-:W0:Y:S02]  /*7560*/  LDC R4, c[0x0][0x390] ;  /* 0x0000e400ff047b82 */ /* 0x000e240000000800 */
[----:B------:R1:W2:Y:S02]  /*7570*/  F2I.FTZ.U32.TRUNC.NTZ R15, R14 ;  /* 0x0000000e000f7305 */ /* 0x0002a4000021f000 */
[----:B-1----:R-:W-:-:S02]  /*7580*/  IMAD.MOV.U32 R14, RZ, RZ, RZ ;  /* 0x000000ffff0e7224 */ /* 0x002fc400078e00ff */
[----:B--2---:R-:W-:-:S04]  /*7590*/  IMAD.MOV R17, RZ, RZ, -R15 ;  /* 0x000000ffff117224 */ /* 0x004fc800078e0a0f */
[----:B------:R-:W-:-:S04]  /*75a0*/  IMAD R17, R17, R2, RZ ;  /* 0x0000000211117224 */ /* 0x000fc800078e02ff */
[----:B----4-:R-:W-:-:S07]  /*75b0*/  IMAD.HI.U32 R6, R15, R17, R14 ;  /* 0x000000110f067227 */ /* 0x010fce00078e000e */
.L_x_44:
[----:B------:R-:W-:Y:S02]  /*75c0*/  IABS R17, R23 ;  /* 0x0000001700117213 */ /* 0x000fe40000000000 */
[-C--:B------:R-:W-:Y:S02]  /*75d0*/  IABS R8, R0.reuse ;  /* 0x0000000000087213 */ /* 0x080fe40000000000 */
[----:B------:R-:W-:Y:S01]  /*75e0*/  LOP3.LUT R10, RZ, R0, RZ, 0x33, !PT ;  /* 0x00000000ff0a7212 */ /* 0x000fe200078e33ff */
[----:B------:R-:W-:Y:S01]  /*75f0*/  IMAD.HI.U32 R15, R6, R17, RZ ;  /* 0x00000011060f7227 */ /* 0x000fe200078e00ff */
[----:B------:R-:W-:-:S05]  /*7600*/  IADD3 R22, PT, PT, RZ, -R8, RZ ;  /* 0x80000008ff167210 */ /* 0x000fca0007ffe0ff */
        /* <DEDUP_REMOVED lines=13> */
[----:B------:R-:W-:-:S04]  /*76e0*/  IMAD R2, R0, R2, R23 ;  /* 0x0000000200027224 */ /* 0x000fc800078e0217 */
[C---:B------:R-:W-:Y:S01]  /*76f0*/  IMAD.IADD R17, R2.reuse, 0x1, R15 ;  /* 0x0000000102117824 */ /* 0x040fe200078e020f */
[----:B------:R-:W-:Y:S02]  /*7700*/  IADD3 R16, P1, PT, R2, R15, RZ ;  /* 0x0000000f02107210 */ /* 0x000fe40007f3e0ff */
[----:B------:R-:W-:-:S03]  /*7710*/  SHF.R.S32.HI R6, RZ, 0x1f, R2 ;  /* 0x0000001fff067819 */ /* 0x000fc60000011402 */
        /* <DEDUP_REMOVED lines=11> */
[----:B0-----:R-:W-:Y:S01]  /*77d0*/  IADD3 R20, PT, PT, R2, 0xffffffe, RZ ;  /* 0x0ffffffe02147810 */ /* 0x001fe20007ffe0ff */
[----:B------:R-:W-:-:S05]  /*77e0*/  IMAD.MOV.U32 R2, RZ, RZ, R8 ;  /* 0x000000ffff027224 */ /* 0x000fca00078e0008 */
        /* <DEDUP_REMOVED lines=76> */
[----:B------:R-:W-:-:S05]  /*7cb0*/  @P1 IADD3 R27, PT, PT, R27, 0x1, RZ ;  /* 0x000000011b1b1810 */ /* 0x000fca0007ffe0ff */
        /* <DEDUP_REMOVED lines=30> */
[C---:B------:R-:W-:Y:S01]  /*7ea0*/  IMAD R23, R8.reuse, 0x4, R23 ;  /* 0x0000000408177824 */ /* 0x040fe200078e0217 */
[C---:B------:R-:W-:Y:S01]  /*7eb0*/  LEA R5, R8.reuse, R5, 0x2 ;  /* 0x0000000508057211 */ /* 0x040fe200078e10ff */
[C---:B------:R-:W-:Y:S02]  /*7ec0*/  IMAD R11, R8.reuse, 0x4, R11 ;  /* 0x00000004080b7824 */ /* 0x040fe400078e020b */
[----:B------:R-:W-:Y:S01]  /*7ed0*/  IMAD R7, R8, 0x4, R7 ;  /* 0x0000000408077824 */ /* 0x000fe200078e0207 */
[----:B--2---:R-:W-:-:S08]  /*7ee0*/  DADD R24, R14, R16 ;  /* 0x000000000e187229 */ /* 0x004fd00000000010 */
[----:B------:R-:W-:-:S07]  /*7ef0*/  DMUL R24, R24, 0.25 ;  /* 0x3fd0000018187828 */ /* 0x000fce0000000000 */
[----:B------:R1:W-:Y:S01]  /*7f00*/  STG.E.64 desc[UR8][R26.64+0x8], R24 ;  /* 0x000008181a007986 */ /* 0x0003e2000c101b08 */
[----:B------:R-:W-:Y:S05]  /*7f10*/  BRA.U UP1, `(.L_x_44) ;  /* 0xfffffff501a87547 */ /* 0x000fea000b83ffff */
.L_x_43:
[----:B------:R-:W-:Y:S05]  /*7f20*/  BRA.U !UP0, `(.L_x_42) ;  /* 0x0000000508147547 */ /* 0x000fea000b800000 */
[----:B------:R-:W0:Y:S01]  /*7f30*/  LDC R0, c[0x0][0x390] ;  /* 0x0000e400ff007b82 */ /* 0x000e220000000800 */
[----:B------:R-:W2:Y:S01]  /*7f40*/  S2R R8, SR_TID.Z ;  /* 0x0000000000087919 */ /* 0x000ea20000002300 */
[----:B------:R-:W-:Y:S01]  /*7f50*/  UIMAD UR4, UR18, UR4, UR20 ;  /* 0x00000004120472a4 */ /* 0x000fe2000f8e0214 */
[----:B------:R-:W3:Y:S01]  /*7f60*/  LDCU.128 UR24, c[0x0][0x380] ;  /* 0x00007000ff1877ac */ /* 0x000ee20008000c00 */
[----:B------:R-:W4:Y:S04]  /*7f70*/  S2R R14, SR_TID.Y ;  /* 0x00000000000e7919 */ /* 0x000f280000002200 */
[----:B------:R-:W1:Y:S01]  /*7f80*/  LDC R6, c[0x0][0x390] ;  /* 0x0000e400ff067b82 */ /* 0x000e620000000800 */
[----:B------:R-:W5:Y:S01]  /*7f90*/  S2R R12, SR_TID.X ;  /* 0x00000000000c7919 */ /* 0x000f620000002100 */
[----:B------:R-:W-:-:S04]  /*7fa0*/  UIMAD UR4, UR4, UR11, UR19 ;  /* 0x0000000b040472a4 */ /* 0x000fc8000f8e0213 */
[----:B------:R-:W-:Y:S02]  /*7fb0*/  UIMAD UR4, UR4, UR10, UR21 ;  /* 0x0000000a040472a4 */ /* 0x000fe4000f8e0215 */
[----:B------:R-:W1:Y:S01]  /*7fc0*/  LDC.64 R4, c[0x0][0x380] ;  /* 0x0000e000ff047b82 */ /* 0x000e620000000a00 */
[----:B0-----:R-:W-:-:S05]  /*7fd0*/  VIADD R0, R0, 0xfffffffe ;  /* 0xfffffffe00007836 */ /* 0x001fca0000000000 */
[----:B------:R-:W-:Y:S02]  /*7fe0*/  IABS R2, R0 ;  /* 0x0000000000027213 */ /* 0x000fe40000000000 */
[----:B------:R-:W-:Y:S02]  /*7ff0*/  ISETP.NE.AND P3, PT, R0, RZ, PT ;  /* 0x000000ff0000720c */ /* 0x000fe40003f65270 */
[----:B------:R-:W0:Y:S08]  /*8000*/  I2F.RP R7, R2 ;  /* 0x0000000200077306 */ /* 0x000e300000209400 */
[----:B0-----:R-:W0:Y:S02]  /*8010*/  MUFU.RCP R7, R7 ;  /* 0x0000000700077308 */ /* 0x001e240000001000 */
[----:B0-----:R-:W-:-:S02]  /*8020*/  VIADD R10, R7, 0xffffffe ;  /* 0x0ffffffe070a7836 */ /* 0x001fc40000000000 */
[----:B--2---:R-:W-:Y:S01]  /*8030*/  IMAD R7, R9, UR4, R8 ;  /* 0x0000000409077c24 */ /* 0x004fe2000f8e0208 */
[----:B------:R-:W-:-:S03]  /*8040*/  LOP3.LUT R8, RZ, R0, RZ, 0x33, !PT ;  /* 0x00000000ff087212 */ /* 0x000fc600078e33ff */
[----:B------:R0:W2:Y:S01]  /*8050*/  F2I.FTZ.U32.TRUNC.NTZ R11, R10 ;  /* 0x0000000a000b7305 */ /* 0x0000a2000021f000 */
[----:B------:R-:W-:Y:S01]  /*8060*/  UIADD3 UR4, UPT, UPT, -UR12, URZ, URZ ;  /* 0x000000ff0c047290 */ /* 0x000fe2000fffe1ff */
[----:B----4-:R-:W-:-:S04]  /*8070*/  IMAD R7, R7, UR17, R14 ;  /* 0x0000001107077c24 */ /* 0x010fc8000f8e020e */
[----:B-----5:R-:W-:Y:S02]  /*8080*/  IMAD R7, R7, UR16, R12 ;  /* 0x0000001007077c24 */ /* 0x020fe4000f8e020c */
[----:B0-----:R-:W-:Y:S02]  /*8090*/  IMAD.MOV.U32 R10, RZ, RZ, RZ ;  /* 0x000000ffff0a7224 */ /* 0x001fe400078e00ff */
[----:B--2---:R-:W-:-:S04]  /*80a0*/  IMAD.MOV R13, RZ, RZ, -R11 ;  /* 0x000000ffff0d7224 */ /* 0x004fc800078e0a0b */
[----:B------:R-:W-:-:S04]  /*80b0*/  IMAD R13, R13, R2, RZ ;  /* 0x000000020d0d7224 */ /* 0x000fc800078e02ff */
[----:B-1-3--:R-:W-:-:S07]  /*80c0*/  IMAD.HI.U32 R10, R11, R13, R10 ;  /* 0x0000000d0b0a7227 */ /* 0x00afce00078e000a */
.L_x_45:
        /* <DEDUP_REMOVED lines=30> */
[----:B------:R-:W-:Y:S02]  /*82b0*/  UIMAD UR6, UR16, UR17, URZ ;  /* 0x00000011100672a4 */ /* 0x000fe4000f8e02ff */
[----:B------:R-:W-:Y:S01]  /*82c0*/  UIMAD UR5, UR11, UR18, URZ ;  /* 0x000000120b0572a4 */ /* 0x000fe2000f8e02ff */
[----:B------:R-:W-:Y:S01]  /*82d0*/  IADD3.X R19, PT, PT, R11, UR27, RZ, P0, !PT ;  /* 0x0000001b0b137c10 */ /* 0x000fe200087fe4ff */
[----:B------:R-:W-:-:S02]  /*82e0*/  UIADD3 UR4, UPT, UPT, UR4, 0x1, URZ ;  /* 0x0000000104047890 */ /* 0x000fc4000fffe0ff */
[----:B------:R-:W-:Y:S01]  /*82f0*/  UIMAD UR5, UR5, UR10, URZ ;  /* 0x0000000a050572a4 */ /* 0x000fe2000f8e02ff */
[----:B------:R-:W-:Y:S01]  /*8300*/  IMAD R11, R9, UR6, RZ ;  /* 0x00000006090b7c24 */ /* 0x000fe2000f8e02ff */
[----:B------:R-:W-:Y:S01]  /*8310*/  UISETP.NE.AND UP0, UPT, UR4, URZ, UPT ;  /* 0x000000ff0400728c */ /* 0x000fe2000bf05270 */
[----:B--2---:R-:W-:-:S03]  /*8320*/  DADD R16, R12, R14 ;  /* 0x000000000c107229 */ /* 0x004fc6000000000e */
[----:B------:R-:W-:-:S05]  /*8330*/  IMAD R12, R11, UR5, RZ ;  /* 0x000000050b0c7c24 */ /* 0x000fca000f8e02ff */
[----:B------:R-:W-:Y:S01]  /*8340*/  IADD3 R7, PT, PT, R12, R7, RZ ;  /* 0x000000070c077210 */ /* 0x000fe20007ffe0ff */
[----:B------:R-:W-:-:S07]  /*8350*/  DMUL R16, R16, 0.25 ;  /* 0x3fd0000010107828 */ /* 0x000fce0000000000 */
[----:B------:R0:W-:Y:S01]  /*8360*/  STG.E.64 desc[UR8][R18.64+0x8], R16 ;  /* 0x0000081012007986 */ /* 0x0001e2000c101b08 */
[----:B------:R-:W-:Y:S05]  /*8370*/  BRA.U UP0, `(.L_x_45) ;  /* 0xfffffffd00547547 */ /* 0x000fea000b83ffff */
.L_x_42:
[----:B------:R-:W2:Y:S01]  /*8380*/  LDCU UR4, c[0x0][0x390] ;  /* 0x00007200ff0477ac */ /* 0x000ea20008000800 */
[----:B------:R-:W3:Y:S01]  /*8390*/  LDC.64 R4, c[0x0][0x398] ;  /* 0x0000e600ff047b82 */ /* 0x000ee20000000a00 */
[----:B--2---:R-:W-:-:S04]  /*83a0*/  IMAD.U32 R0, RZ, RZ, UR4 ;  /* 0x00000004ff007e24 */ /* 0x004fc8000f8e00ff */
[----:B------:R-:W-:-:S04]  /*83b0*/  VIADD R2, R0, 0xfffffffe ;  /* 0xfffffffe00027836 */ /* 0x000fc80000000000 */
[----:B---3--:R-:W-:-:S04]  /*83c0*/  IMAD R5, R2, R4, R5 ;  /* 0x0000000402057224 */ /* 0x008fc800078e0205 */
[----:B------:R-:W-:-:S05]  /*83d0*/  VIADD R4, R5, 0x2 ;  /* 0x0000000205047836 */ /* 0x000fca0000000000 */
[----:B------:R-:W-:-:S13]  /*83e0*/  ISETP.GE.AND P0, PT, R4, 0x1, PT ;  /* 0x000000010400780c */ /* 0x000fda0003f06270 */
[----:B------:R-:W-:Y:S05]  /*83f0*/  @!P0 EXIT ;  /* 0x000000000000894d */ /* 0x000fea0003800000 */
[----:B------:R-:W-:Y:S02]  /*8400*/  VIADD R5, R5, 0x1 ;  /* 0x0000000105057836 */ /* 0x000fe40000000000 */
[----:B------:R-:W-:-:S03]  /*8410*/  IMAD.MOV.U32 R6, RZ, RZ, RZ ;  /* 0x000000ffff067224 */ /* 0x000fc600078e00ff */
[----:B------:R-:W-:-:S13]  /*8420*/  ISETP.GE.U32.AND P0, PT, R5, 0x3, PT ;  /* 0x000000030500780c */ /* 0x000fda0003f06070 */
[----:B------:R-:W-:Y:S05]  /*8430*/  @!P0 BRA `(.L_x_46) ;  /* 0x0000001400408947 */ /* 0x000fea0003800000 */
[-C--:B------:R-:W-:Y:S01]  /*8440*/  IABS R5, R2.reuse ;  /* 0x0000000200057213 */ /* 0x080fe20000000000 */
[----:B------:R-:W2:Y:S01]  /*8450*/  LDCU.128 UR12, c[0x0][0x380] ;  /* 0x00007000ff0c77ac */ /* 0x000ea20008000c00 */
[----:B------:R-:W-:Y:S02]  /*8460*/  IABS R12, R2 ;  /* 0x00000002000c7213 */ /* 0x000fe40000000000 */
[----:B------:R-:W3:Y:S01]  /*8470*/  I2F.RP R8, R5 ;  /* 0x0000000500087306 */ /* 0x000ee20000209400 */
[----:B------:R-:W-:-:S07]  /*8480*/  IABS R11, R3 ;  /* 0x00000003000b7213 */ /* 0x000fce0000000000 */
[----:B---3--:R-:W3:Y:S02]  /*8490*/  MUFU.RCP R8, R8 ;  /* 0x0000000800087308 */ /* 0x008ee40000001000 */
[----:B---3--:R-:W-:Y:S02]  /*84a0*/  VIADD R6, R8, 0xffffffe ;  /* 0x0ffffffe08067836 */ /* 0x008fe40000000000 */
[----:B------:R-:W-:-:S04]  /*84b0*/  IMAD.MOV R8, RZ, RZ, -R12 ;  /* 0x000000ffff087224 */ /* 0x000fc800078e0a0c */
[----:B------:R3:W4:Y:S02]  /*84c0*/  F2I.FTZ.U32.TRUNC.NTZ R7, R6 ;  /* 0x0000000600077305 */ /* 0x000724000021f000 */
[----:B---3--:R-:W-:Y:S01]  /*84d0*/  IMAD.MOV.U32 R6, RZ, RZ, RZ ;  /* 0x000000ffff067224 */ /* 0x008fe200078e00ff */
[----:B----4-:R-:W-:-:S05]  /*84e0*/  IADD3 R10, PT, PT, RZ, -R7, RZ ;  /* 0x80000007ff0a7210 */ /* 0x010fca0007ffe0ff */
[----:B------:R-:W-:-:S04]  /*84f0*/  IMAD R23, R10, R5, RZ ;  /* 0x000000050a177224 */ /* 0x000fc800078e02ff */
[----:B------:R-:W-:-:S06]  /*8500*/  IMAD.HI.U32 R10, R7, R23, R6 ;  /* 0x00000017070a7227 */ /* 0x000fcc00078e0006 */
[----:B------:R-:W-:-:S04]  /*8510*/  IMAD.HI.U32 R6, R10, R11, RZ ;  /* 0x0000000b0a067227 */ /* 0x000fc800078e00ff */
[----:B------:R-:W-:Y:S01]  /*8520*/  IMAD R12, R6, R8, R11 ;  /* 0x00000008060c7224 */ /* 0x000fe200078e020b */
[----:B------:R-:W-:-:S04]  /*8530*/  LOP3.LUT R11, R3, R2, RZ, 0x3c, !PT ;  /* 0x00000002030b7212 */ /* 0x000fc800078e3cff */
[----:B------:R-:W-:Y:S02]  /*8540*/  ISETP.GT.U32.AND P0, PT, R5, R12, PT ;  /* 0x0000000c0500720c */ /* 0x000fe40003f04070 */
[----:B------:R-:W-:-:S11]  /*8550*/  ISETP.GE.AND P2, PT, R11, RZ, PT ;  /* 0x000000ff0b00720c */ /* 0x000fd60003f46270 */
[----:B------:R-:W-:Y:S02]  /*8560*/  @!P0 IMAD.IADD R12, R12, 0x1, -R5 ;  /* 0x000000010c0c8824 */ /* 0x000fe400078e0a05 */
[----:B------:R-:W-:Y:S01]  /*8570*/  @!P0 VIADD R6, R6, 0x1 ;  /* 0x0000000106068836 */ /* 0x000fe20000000000 */
[----:B------:R-:W-:Y:S02]  /*8580*/  ISETP.NE.AND P0, PT, R2, RZ, PT ;  /* 0x000000ff0200720c */ /* 0x000fe40003f05270 */
[----:B------:R-:W-:Y:S02]  /*8590*/  ISETP.GE.U32.AND P1, PT, R12, R5, PT ;  /* 0x000000050c00720c */ /* 0x000fe40003f26070 */
[----:B------:R-:W3:Y:S11]  /*85a0*/  LDC.64 R12, c[0x0][0x380] ;  /* 0x0000e000ff0c7b82 */ /* 0x000ef60000000a00 */
[----:B------:R-:W-:-:S04]  /*85b0*/  @P1 VIADD R6, R6, 0x1 ;  /* 0x0000000106061836 */ /* 0x000fc80000000000 */
[----:B------:R-:W-:Y:S01]  /*85c0*/  IMAD.MOV.U32 R11, RZ, RZ, R6 ;  /* 0x000000ffff0b7224 */ /* 0x000fe200078e0006 */
[----:B------:R-:W-:-:S04]  /*85d0*/  LOP3.LUT R6, RZ, R2, RZ, 0x33, !PT ;  /* 0x00000002ff067212 */ /* 0x000fc800078e33ff */
[----:B------:R-:W-:-:S04]  /*85e0*/  @!P2 IADD3 R11, PT, PT, -R11, RZ, RZ ;  /* 0x000000ff0b0ba210 */ /* 0x000fc80007ffe1ff */
[----:B------:R-:W-:-:S05]  /*85f0*/  SEL R11, R6, R11, !P0 ;  /* 0x0000000b060b7207 */ /* 0x000fca0004000000 */
[----:B------:R-:W-:Y:S02]  /*8600*/  IMAD.MOV R14, RZ, RZ, -R11 ;  /* 0x000000ffff0e7224 */ /* 0x000fe400078e0a0b */
[----:B------:R-:W-:Y:S02]  /*8610*/  IMAD R11, R11, R0, R0 ;  /* 0x000000000b0b7224 */ /* 0x000fe400078e0200 */
[----:B------:R-:W-:-:S04]  /*8620*/  IMAD R14, R2, R14, R3 ;  /* 0x0000000e020e7224 */ /* 0x000fc800078e0203 */
[C---:B-1----:R-:W-:Y:S01]  /*8630*/  IMAD.IADD R27, R14.reuse, 0x1, R11 ;  /* 0x000000010e1b7824 */ /* 0x042fe200078e020b */
[----:B0-----:R-:W-:Y:S02]  /*8640*/  SHF.R.S32.HI R16, RZ, 0x1f, R14 ;  /* 0x0000001fff107819 */ /* 0x001fe4000001140e */
[----:B------:R-:W-:Y:S01]  /*8650*/  IADD3 R15, P1, PT, R14, R11, RZ ;  /* 0x0000000b0e0f7210 */ /* 0x000fe20007f3e0ff */
[----:B---3--:R-:W-:-:S03]  /*8660*/  IMAD.WIDE R26, R27, 0x8, R12 ;  /* 0x000000081b1a7825 */ /* 0x008fc600078e020c */
        /* <DEDUP_REMOVED lines=20> */
[----:B------:R-:W-:-:S05]  /*87b0*/  @!P1 IMAD.IADD R8, R8, 0x1, -R5 ;  /* 0x0000000108089824 */ /* 0x000fca00078e0a05 */
[----:B------:R-:W-:Y:S02]  /*87c0*/  ISETP.GE.U32.AND P2, PT, R8, R5, PT ;  /* 0x000000050800720c */ /* 0x000fe40003f46070 */
[----:B------:R-:W-:Y:S01]  /*87d0*/  LOP3.LUT R8, R21, R2, RZ, 0x3c, !PT ;  /* 0x0000000215087212 */ /* 0x000fe200078e3cff */
[----:B------:R-:W-:-:S03]  /*87e0*/  @!P1 VIADD R10, R10, 0x1 ;  /* 0x000000010a0a9836 */ /* 0x000fc60000000000 */
[----:B------:R-:W-:-:S07]  /*87f0*/  ISETP.GE.AND P3, PT, R8, RZ, PT ;  /* 0x000000ff0800720c */ /* 0x000fce0003f66270 */
[----:B------:R-:W-:-:S05]  /*8800*/  @P2 VIADD R10, R10, 0x1 ;  /* 0x000000010a0a2836 */ /* 0x000fca0000000000 */
[----:B------:R-:W-:-:S05]  /*8810*/  MOV R17, R10 ;  /* 0x0000000a00117202 */ /* 0x000fca0000000f00 */
        /* <DEDUP_REMOVED lines=24> */
[----:B------:R-:W-:-:S04]  /*89a0*/  IMAD R11, R9, UR4, R20 ;  /* 0x00000004090b7c24 */ /* 0x000fc8000f8e0214 */
[----:B------:R-:W-:Y:S02]  /*89b0*/  IMAD R11, R11, UR17, R24 ;  /* 0x000000110b0b7c24 */ /* 0x000fe4000f8e0218 */
[----:B0-----:R-:W-:Y:S02]  /*89c0*/  IMAD.MOV.U32 R16, RZ, RZ, RZ ;  /* 0x000000ffff107224 */ /* 0x001fe400078e00ff */
[----:B------:R-:W-:Y:S02]  /*89d0*/  IMAD R11, R11, UR16, R22 ;  /* 0x000000100b0b7c24 */ /* 0x000fe4000f8e0216 */
[----:B------:R-:W-:Y:S02]  /*89e0*/  IMAD.MOV.U32 R17, RZ, RZ, R7 ;  /* 0x000000ffff117224 */ /* 0x000fe400078e0007 */
[----:B------:R-:W-:Y:S01]  /*89f0*/  IMAD.HI.U32 R25, R7, R23, R16 ;  /* 0x0000001707197227 */ /* 0x000fe200078e0010 */
[----:B------:R-:W-:Y:S02]  /*8a00*/  IABS R17, R2 ;  /* 0x0000000200117213 */ /* 0x000fe40000000000 */
[----:B------:R-:W-:-:S02]  /*8a10*/  IABS R16, R11 ;  /* 0x0000000b00107213 */ /* 0x000fc40000000000 */
[----:B------:R-:W-:-:S03]  /*8a20*/  IADD3 R26, PT, PT, RZ, -R17, RZ ;  /* 0x80000011ff1a7210 */ /* 0x000fc60007ffe0ff */
        /* <DEDUP_REMOVED lines=15> */
[----:B------:R-:W-:Y:S02]  /*8b20*/  SHF.R.S32.HI R15, RZ, 0x1f, R17 ;  /* 0x0000001fff0f7819 */ /* 0x000fe40000011411 */
[C---:B------:R-:W-:Y:S02]  /*8b30*/  IADD3 R14, P2, PT, R17.reuse, R16, RZ ;  /* 0x00000010110e7210 */ /* 0x040fe40007f5e0ff */
[----:B------:R-:W-:Y:S02]  /*8b40*/  IADD3 R18, P1, PT, R8, UR14, RZ ;  /* 0x0000000e08127c10 */ /* 0x000fe4000ff3e0ff */
[----:B------:R-:W-:Y:S02]  /*8b50*/  LEA.HI.X.SX32 R15, R16, R15, 0x1, P2 ;  /* 0x0000000f100f7211 */ /* 0x000fe400010f0eff */
[----:B------:R-:W-:Y:S02]  /*8b60*/  SHF.L.U32 R8, R14, 0x3, RZ ;  /* 0x000000030e087819 */ /* 0x000fe400000006ff */
[----:B------:R-:W-:Y:S01]  /*8b70*/  IADD3.X R19, PT, PT, R10, UR15, RZ, P1, !PT ;  /* 0x0000000f0a137c10 */ /* 0x000fe20008ffe4ff */
[----:B------:R-:W-:Y:S01]  /*8b80*/  IMAD.IADD R17, R17, 0x1, R16 ;  /* 0x0000000111117824 */ /* 0x000fe200078e0210 */
[----:B------:R-:W-:-:S02]  /*8b90*/  SHF.L.U64.HI R10, R14, 0x3, R15 ;  /* 0x000000030e0a7819 */ /* 0x000fc4000001020f */
        /* <DEDUP_REMOVED lines=70> */
.L_x_47:
        /* <DEDUP_REMOVED lines=14> */
[----:B------:R-:W-:Y:S02]  /*90e0*/  @!P1 IMAD.IADD R0, R0, 0x1, -R17 ;  /* 0x0000000100009824 */ /* 0x000fe400078e0a11 */
[----:B------:R-:W-:Y:S02]  /*90f0*/  @!P1 VIADD R19, R19, 0x1 ;  /* 0x0000000113139836 */ /* 0x000fe40000000000 */
[----:B-1----:R-:W-:Y:S01]  /*9100*/  VIADD R14, R12, 0xffffffe ;  /* 0x0ffffffe0c0e7836 */ /* 0x002fe20000000000 */
[----:B------:R-:W-:Y:S02]  /*9110*/  ISETP.GE.U32.AND P0, PT, R0, R5, PT ;  /* 0x000000050000720c */ /* 0x000fe40003f06070 */
[----:B------:R-:W-:Y:S01]  /*9120*/  IABS R0, R21 ;  /* 0x0000001500007213 */ /* 0x000fe20000000000 */
[----:B------:R1:W2:Y:S02]  /*9130*/  F2I.FTZ.U32.TRUNC.NTZ R15, R14 ;  /* 0x0000000e000f7305 */ /* 0x0002a4000021f000 */
[----:B-1----:R-:W-:-:S08]  /*9140*/  MOV R14, RZ ;  /* 0x000000ff000e7202 */ /* 0x002fd00000000f00 */
[----:B------:R-:W-:Y:S01]  /*9150*/  @P0 VIADD R19, R19, 0x1 ;  /* 0x0000000113130836 */ /* 0x000fe20000000000 */
[----:B------:R-:W-:-:S03]  /*9160*/  ISETP.NE.AND P0, PT, R2, RZ, PT ;  /* 0x000000ff0200720c */ /* 0x000fc60003f05270 */
[----:B------:R-:W-:Y:S02]  /*9170*/  @!P4 IMAD.MOV R19, RZ, RZ, -R19 ;  /* 0x000000ffff13c224 */ /* 0x000fe400078e0a13 */
[----:B--2---:R-:W-:-:S03]  /*9180*/  IMAD.MOV R12, RZ, RZ, -R15 ;  /* 0x000000ffff0c7224 */ /* 0x004fc600078e0a0f */
[----:B------:R-:W-:Y:S01]  /*9190*/  SEL R19, R20, R19, !P0 ;  /* 0x0000001314137207 */ /* 0x000fe20004000000 */
        /* <DEDUP_REMOVED lines=66> */
[----:B------:R-:W-:-:S04]  /*95c0*/  SEL R25, R20, R25, !P0 ;  /* 0x0000001914197207 */ /* 0x000fc80004000000 */
[C---:B------:R-:W-:Y:S02]  /*95d0*/  IADD3 R22, PT, PT, -R25.reuse, RZ, RZ ;  /* 0x000000ff19167210 */ /* 0x040fe40007ffe1ff */
[----:B------:R-:W-:Y:S01]  /*95e0*/  IADD3.X R29, PT, PT, R24, UR7, RZ, P1, !PT ;  /* 0x00000007181d7c10 */ /* 0x000fe20008ffe4ff */
        /* <DEDUP_REMOVED lines=26> */
[CC--:B------:R-:W-:Y:S02]  /*9790*/  IADD3 R20, P0, PT, R27.reuse, R12.reuse, RZ ;  /* 0x0000000c1b147210 */ /* 0x0c0fe40007f1e0ff */
[----:B------:R-:W-:Y:S02]  /*97a0*/  IADD3 R27, PT, PT, R27, R12, RZ ;  /* 0x0000000c1b1b7210 */ /* 0x000fe40007ffe0ff */
        /* <DEDUP_REMOVED lines=25> */
.L_x_46:
        /* <DEDUP_REMOVED lines=12> */
[----:B--2---:R-:W-:Y:S01]  /*9a00*/  IABS R14, R2 ;  /* 0x00000002000e7213 */ /* 0x004fe20000000000 */
[----:B------:R-:W-:Y:S01]  /*9a10*/  IMAD R13, R7, R6, R3 ;  /* 0x00000006070d7224 */ /* 0x000fe200078e0203 */
[-C--:B------:R-:W-:Y:S01]  /*9a20*/  IABS R9, R2.reuse ;  /* 0x0000000200097213 */ /* 0x080fe20000000000 */
[----:B01-3--:R-:W-:Y:S01]  /*9a30*/  IMAD.MOV.U32 R18, RZ, RZ, RZ ;  /* 0x000000ffff127224 */ /* 0x00bfe200078e00ff */
[----:B------:R-:W0:Y:S01]  /*9a40*/  I2F.RP R4, R14 ;  /* 0x0000000e00047306 */ /* 0x000e220000209400 */
[----:B------:R-:W-:Y:S01]  /*9a50*/  LOP3.LUT R17, RZ, R2, RZ, 0x33, !PT ;  /* 0x00000002ff117212 */ /* 0x000fe200078e33ff */
[----:B------:R-:W1:Y:S01]  /*9a60*/  LDCU.128 UR4, c[0x0][0x380] ;  /* 0x00007000ff0477ac */ /* 0x000e620008000c00 */
[----:B------:R-:W-:Y:S01]  /*9a70*/  IABS R8, R13 ;  /* 0x0000000d00087213 */ /* 0x000fe20000000000 */
[----:B------:R-:W-:-:S04]  /*9a80*/  IMAD.MOV R15, RZ, RZ, -R9 ;  /* 0x000000ffff0f7224 */ /* 0x000fc800078e0a09 */
[----:B0-----:R-:W0:Y:S02]  /*9a90*/  MUFU.RCP R4, R4 ;  /* 0x0000000400047308 */ /* 0x001e240000001000 */
[----:B0-----:R-:W-:-:S06]  /*9aa0*/  IADD3 R19, PT, PT, R4, 0xffffffe, RZ ;  /* 0x0ffffffe04137810 */ /* 0x001fcc0007ffe0ff */
        /* <DEDUP_REMOVED lines=39> */
[----:B------:R-:W-:Y:S01]  /*9d20*/  @!P3 IMAD.IADD R15, R15, 0x1, -R14 ;  /* 0x000000010f0fb824 */ /* 0x000fe200078e0a0e */
[----:B------:R-:W-:-:S04]  /*9d30*/  @!P3 IADD3 R18, PT, PT, R18, 0x1, RZ ;  /* 0x000000011212b810 */ /* 0x000fc80007ffe0ff */
[----:B------:R-:W-:-:S13]  /*9d40*/  ISETP.GE.U32.AND P2, PT, R15, R14, PT ;  /* 0x0000000e0f00720c */ /* 0x000fda0003f46070 */
[----:B------:R-:W-:-:S04]  /*9d50*/  @P2 VIADD R18, R18, 0x1 ;  /* 0x0000000112122836 */ /* 0x000fc80000000000 */
        /* <DEDUP_REMOVED lines=27> */
.L_x_48:
[----:B------:R-:W-:Y:S05]  /*9f10*/  @P0 EXIT ;  /* 0x000000000000094d */ /* 0x000fea0003800000 */
[----:B------:R-:W-:Y:S01]  /*9f20*/  IABS R11, R2 ;  /* 0x00000002000b7213 */ /* 0x000fe20000000000 */
[----:B------:R-:W-:Y:S01]  /*9f30*/  IMAD R9, R7, R6, R3 ;  /* 0x0000000607097224 */ /* 0x000fe200078e0203 */
[----:B------:R-:W-:Y:S01]  /*9f40*/  IABS R7, R2 ;  /* 0x0000000200077213 */ /* 0x000fe20000000000 */
[----:B------:R-:W5:Y:S01]  /*9f50*/  LDCU.128 UR4, c[0x0][0x380] ;  /* 0x00007000ff0477ac */ /* 0x000f620008000c00 */
[----:B------:R-:W0:Y:S02]  /*9f60*/  I2F.RP R8, R11 ;  /* 0x0000000b00087306 */ /* 0x000e240000209400 */
[----:B------:R-:W-:Y:S01]  /*9f70*/  IABS R6, R9 ;  /* 0x0000000900067213 */ /* 0x000fe20000000000 */
[----:B------:R-:W-:-:S05]  /*9f80*/  IMAD.MOV R7, RZ, RZ, -R7 ;  /* 0x000000ffff077224 */ /* 0x000fca00078e0a07 */
[----:B0-----:R-:W0:Y:S02]  /*9f90*/  MUFU.RCP R8, R8 ;  /* 0x0000000800087308 */ /* 0x001e240000001000 */
[----:B0-----:R-:W-:-:S06]  /*9fa0*/  IADD3 R5, PT, PT, R8, 0xffffffe, RZ ;  /* 0x0ffffffe08057810 */ /* 0x001fcc0007ffe0ff */
        /* <DEDUP_REMOVED lines=14> */
[----:B------:R-:W-:-:S04]  /*a090*/  LOP3.LUT R4, R9, R2, RZ, 0x3c, !PT ;  /* 0x0000000209047212 */ /* 0x000fc800078e3cff */
[----:B------:R-:W-:Y:S02]  /*a0a0*/  ISETP.GE.AND P2, PT, R4, RZ, PT ;  /* 0x000000ff0400720c */ /* 0x000fe40003f46270 */
[----:B------:R-:W0:Y:S05]  /*a0b0*/  LDC.64 R4, c[0x0][0x380] ;  /* 0x0000e000ff047b82 */ /* 0x000e2a0000000a00 */
[----:B------:R-:W-:-:S06]  /*a0c0*/  @P0 VIADD R3, R3, 0x1 ;  /* 0x0000000103030836 */ /* 0x000fcc0000000000 */
[----:B------:R-:W-:Y:S01]  /*a0d0*/  @!P2 IMAD.MOV R3, RZ, RZ, -R3 ;  /* 0x000000ffff03a224 */ /* 0x000fe200078e0a03 */
[----:B------:R-:W-:-:S05]  /*a0e0*/  @!P1 LOP3.LUT R3, RZ, R2, RZ, 0x33, !PT ;  /* 0x00000002ff039212 */ /* 0x000fca00078e33ff */
[----:B------:R-:W-:Y:S02]  /*a0f0*/  IMAD.MOV R7, RZ, RZ, -R3 ;  /* 0x000000ffff077224 */ /* 0x000fe400078e0a03 */
[----:B------:R-:W-:Y:S02]  /*a100*/  IMAD R3, R3, R0, R0 ;  /* 0x0000000003037224 */ /* 0x000fe400078e0200 */
        /* <DEDUP_REMOVED lines=18> */
.L_x_49:
        /* <DEDUP_REMOVED lines=13> */
.L_x_52:


//--------------------- .nv.shared.reserved.0     --------------------------
	.section	.nv.shared.reserved.0,"aw",@nobits
	.weak		__nv_reservedSMEM_offset_0_alias
	.size		__nv_reservedSMEM_offset_0_alias, 0, 64
	.other		__nv_reservedSMEM_offset_0_alias,@"STO_CUDA_RESERVED_SHARED STV_DEFAULT"
__nv_reservedSMEM_offset_0_alias:
	.zero		0
	.zero		64


//--------------------- .nv.constant0._Z9jacobiMidPdS_iiiiiiiiii --------------------------
	.section	.nv.constant0._Z9jacobiMidPdS_iiiiiiiiii,"a",@progbits
	.sectionflags	@""
	.align	4
.nv.constant0._Z9jacobiMidPdS_iiiiiiiiii:
	.zero		952


//--------------------- .nv.constant0._Z13jacobiEdgeTwoPdS_iiiii --------------------------
	.section	.nv.constant0._Z13jacobiEdgeTwoPdS_iiiii,"a",@progbits
	.sectionflags	@""
	.align	4
.nv.constant0._Z13jacobiEdgeTwoPdS_iiiii:
	.zero		932


//--------------------- .nv.constant0._Z10jacobiEdgePdS_iiiii --------------------------
	.section	.nv.constant0._Z10jacobiEdgePdS_iiiii,"a",@progbits
	.sectionflags	@""
	.align	4
.nv.constant0._Z10jacobiEdgePdS_iiiii:
	.zero		932


//--------------------- SYMBOLS --------------------------

	.type		.nv.reservedSmem.offset0,@object
	.size		.nv.reservedSmem.offset0,0x4
